//
// Generated by NVIDIA NVVM Compiler
//
// Compiler Build ID: CL-36424714
// Cuda compilation tools, release 13.0, V13.0.88
// Based on NVVM 20.0.0
//

.version 9.0
.target sm_100
.address_size 64

	// .globl	_Z6reduceILj512ELb1EEvPKdPdii
.global .align 4 .u32 retirementCount;
// _ZZ6reduceILj512ELb1EEvPKdPdiiE5sdata has been demoted
// _ZZ6reduceILj512ELb1EEvPKdPdiiE6amLast has been demoted
// _ZZ6reduceILj256ELb1EEvPKdPdiiE5sdata has been demoted
// _ZZ6reduceILj256ELb1EEvPKdPdiiE6amLast has been demoted
// _ZZ6reduceILj128ELb1EEvPKdPdiiE5sdata has been demoted
// _ZZ6reduceILj128ELb1EEvPKdPdiiE6amLast has been demoted
// _ZZ6reduceILj64ELb1EEvPKdPdiiE5sdata has been demoted
// _ZZ6reduceILj64ELb1EEvPKdPdiiE6amLast has been demoted
// _ZZ6reduceILj32ELb1EEvPKdPdiiE5sdata has been demoted
// _ZZ6reduceILj32ELb1EEvPKdPdiiE6amLast has been demoted
// _ZZ6reduceILj16ELb1EEvPKdPdiiE5sdata has been demoted
// _ZZ6reduceILj16ELb1EEvPKdPdiiE6amLast has been demoted
// _ZZ6reduceILj8ELb1EEvPKdPdiiE5sdata has been demoted
// _ZZ6reduceILj8ELb1EEvPKdPdiiE6amLast has been demoted
// _ZZ6reduceILj4ELb1EEvPKdPdiiE5sdata has been demoted
// _ZZ6reduceILj4ELb1EEvPKdPdiiE6amLast has been demoted
// _ZZ6reduceILj2ELb1EEvPKdPdiiE5sdata has been demoted
// _ZZ6reduceILj2ELb1EEvPKdPdiiE6amLast has been demoted
// _ZZ6reduceILj1ELb1EEvPKdPdiiE5sdata has been demoted
// _ZZ6reduceILj1ELb1EEvPKdPdiiE6amLast has been demoted
// _ZZ6reduceILj512ELb0EEvPKdPdiiE5sdata has been demoted
// _ZZ6reduceILj512ELb0EEvPKdPdiiE6amLast has been demoted
// _ZZ6reduceILj256ELb0EEvPKdPdiiE5sdata has been demoted
// _ZZ6reduceILj256ELb0EEvPKdPdiiE6amLast has been demoted
// _ZZ6reduceILj128ELb0EEvPKdPdiiE5sdata has been demoted
// _ZZ6reduceILj128ELb0EEvPKdPdiiE6amLast has been demoted
// _ZZ6reduceILj64ELb0EEvPKdPdiiE5sdata has been demoted
// _ZZ6reduceILj64ELb0EEvPKdPdiiE6amLast has been demoted
// _ZZ6reduceILj32ELb0EEvPKdPdiiE5sdata has been demoted
// _ZZ6reduceILj32ELb0EEvPKdPdiiE6amLast has been demoted
// _ZZ6reduceILj16ELb0EEvPKdPdiiE5sdata has been demoted
// _ZZ6reduceILj16ELb0EEvPKdPdiiE6amLast has been demoted
// _ZZ6reduceILj8ELb0EEvPKdPdiiE5sdata has been demoted
// _ZZ6reduceILj8ELb0EEvPKdPdiiE6amLast has been demoted
// _ZZ6reduceILj4ELb0EEvPKdPdiiE5sdata has been demoted
// _ZZ6reduceILj4ELb0EEvPKdPdiiE6amLast has been demoted
// _ZZ6reduceILj2ELb0EEvPKdPdiiE5sdata has been demoted
// _ZZ6reduceILj2ELb0EEvPKdPdiiE6amLast has been demoted
// _ZZ6reduceILj1ELb0EEvPKdPdiiE5sdata has been demoted
// _ZZ6reduceILj1ELb0EEvPKdPdiiE6amLast has been demoted

.visible .entry _Z6reduceILj512ELb1EEvPKdPdii(
	.param .u64 .ptr .align 1 _Z6reduceILj512ELb1EEvPKdPdii_param_0,
	.param .u64 .ptr .align 1 _Z6reduceILj512ELb1EEvPKdPdii_param_1,
	.param .u32 _Z6reduceILj512ELb1EEvPKdPdii_param_2,
	.param .u32 _Z6reduceILj512ELb1EEvPKdPdii_param_3
)
{
	.reg .pred 	%p<39>;
	.reg .b16 	%rs<3>;
	.reg .b32 	%r<104>;
	.reg .b64 	%rd<26>;
	.reg .b64 	%fd<231>;
	// demoted variable
	.shared .align 8 .b8 _ZZ6reduceILj512ELb1EEvPKdPdiiE5sdata[4096];
	// demoted variable
	.shared .align 1 .u8 _ZZ6reduceILj512ELb1EEvPKdPdiiE6amLast;
	ld.param.u64 	%rd9, [_Z6reduceILj512ELb1EEvPKdPdii_param_0];
	ld.param.u64 	%rd10, [_Z6reduceILj512ELb1EEvPKdPdii_param_1];
	ld.param.u32 	%r47, [_Z6reduceILj512ELb1EEvPKdPdii_param_2];
	ld.param.u32 	%r48, [_Z6reduceILj512ELb1EEvPKdPdii_param_3];
	cvta.to.global.u64 	%rd1, %rd9;
	cvta.to.global.u64 	%rd2, %rd10;
	mov.u32 	%r1, %tid.x;
	mov.u32 	%r2, %nctaid.x;
	mov.u32 	%r3, %ctaid.x;
	shl.b32 	%r49, %r3, 10;
	or.b32  	%r89, %r49, %r1;
	setp.ge.s32 	%p2, %r89, %r48;
	mov.f64 	%fd215, 0d0000000000000000;
	@%p2 bra 	$L__BB0_17;
	mov.b32 	%r50, 1127219200;
	mov.b32 	%r51, -2147483648;
	mov.b64 	%fd1, {%r51, %r50};
	shl.b32 	%r5, %r2, 10;
	mov.f64 	%fd215, 0d0000000000000000;
$L__BB0_2:
	mul.lo.s32 	%r7, %r89, %r47;
	mul.wide.s32 	%rd11, %r7, 8;
	add.s64 	%rd12, %rd1, %rd11;
	ld.global.f64 	%fd209, [%rd12];
	{
	.reg .b32 %temp; 
	mov.b64 	{%temp, %r90}, %fd209;
	}
	{
	.reg .b32 %temp; 
	mov.b64 	{%r91, %temp}, %fd209;
	}
	setp.gt.s32 	%p3, %r90, 1048575;
	mov.b32 	%r92, -1023;
	@%p3 bra 	$L__BB0_4;
	mul.f64 	%fd209, %fd209, 0d4350000000000000;
	{
	.reg .b32 %temp; 
	mov.b64 	{%temp, %r90}, %fd209;
	}
	{
	.reg .b32 %temp; 
	mov.b64 	{%r91, %temp}, %fd209;
	}
	mov.b32 	%r92, -1077;
$L__BB0_4:
	add.s32 	%r54, %r90, -1;
	setp.gt.u32 	%p4, %r54, 2146435070;
	@%p4 bra 	$L__BB0_8;
	shr.u32 	%r57, %r90, 20;
	add.s32 	%r93, %r92, %r57;
	and.b32  	%r58, %r90, 1048575;
	or.b32  	%r59, %r58, 1072693248;
	mov.b64 	%fd210, {%r91, %r59};
	setp.lt.u32 	%p6, %r59, 1073127583;
	@%p6 bra 	$L__BB0_7;
	{
	.reg .b32 %temp; 
	mov.b64 	{%r60, %temp}, %fd210;
	}
	{
	.reg .b32 %temp; 
	mov.b64 	{%temp, %r61}, %fd210;
	}
	add.s32 	%r62, %r61, -1048576;
	mov.b64 	%fd210, {%r60, %r62};
	add.s32 	%r93, %r93, 1;
$L__BB0_7:
	add.f64 	%fd52, %fd210, 0dBFF0000000000000;
	add.f64 	%fd53, %fd210, 0d3FF0000000000000;
	rcp.approx.ftz.f64 	%fd54, %fd53;
	neg.f64 	%fd55, %fd53;
	fma.rn.f64 	%fd56, %fd55, %fd54, 0d3FF0000000000000;
	fma.rn.f64 	%fd57, %fd56, %fd56, %fd56;
	fma.rn.f64 	%fd58, %fd57, %fd54, %fd54;
	mul.f64 	%fd59, %fd52, %fd58;
	fma.rn.f64 	%fd60, %fd52, %fd58, %fd59;
	mul.f64 	%fd61, %fd60, %fd60;
	fma.rn.f64 	%fd62, %fd61, 0d3EB1380B3AE80F1E, 0d3ED0EE258B7A8B04;
	fma.rn.f64 	%fd63, %fd62, %fd61, 0d3EF3B2669F02676F;
	fma.rn.f64 	%fd64, %fd63, %fd61, 0d3F1745CBA9AB0956;
	fma.rn.f64 	%fd65, %fd64, %fd61, 0d3F3C71C72D1B5154;
	fma.rn.f64 	%fd66, %fd65, %fd61, 0d3F624924923BE72D;
	fma.rn.f64 	%fd67, %fd66, %fd61, 0d3F8999999999A3C4;
	fma.rn.f64 	%fd68, %fd67, %fd61, 0d3FB5555555555554;
	sub.f64 	%fd69, %fd52, %fd60;
	add.f64 	%fd70, %fd69, %fd69;
	neg.f64 	%fd71, %fd60;
	fma.rn.f64 	%fd72, %fd71, %fd52, %fd70;
	mul.f64 	%fd73, %fd58, %fd72;
	mul.f64 	%fd74, %fd61, %fd68;
	fma.rn.f64 	%fd75, %fd74, %fd60, %fd73;
	xor.b32  	%r63, %r93, -2147483648;
	mov.b32 	%r64, 1127219200;
	mov.b64 	%fd76, {%r63, %r64};
	sub.f64 	%fd77, %fd76, %fd1;
	fma.rn.f64 	%fd78, %fd77, 0d3FE62E42FEFA39EF, %fd60;
	fma.rn.f64 	%fd79, %fd77, 0dBFE62E42FEFA39EF, %fd78;
	sub.f64 	%fd80, %fd79, %fd60;
	sub.f64 	%fd81, %fd75, %fd80;
	fma.rn.f64 	%fd82, %fd77, 0d3C7ABC9E3B39803F, %fd81;
	add.f64 	%fd211, %fd78, %fd82;
	bra.uni 	$L__BB0_9;
$L__BB0_8:
	fma.rn.f64 	%fd51, %fd209, 0d7FF0000000000000, 0d7FF0000000000000;
	{
	.reg .b32 %temp; 
	mov.b64 	{%temp, %r55}, %fd209;
	}
	and.b32  	%r56, %r55, 2147483647;
	setp.eq.s32 	%p5, %r56, 0;
	selp.f64 	%fd211, 0dFFF0000000000000, %fd51, %p5;
$L__BB0_9:
	add.f64 	%fd12, %fd215, %fd211;
	shl.b32 	%r66, %r47, 9;
	add.s32 	%r67, %r7, %r66;
	mul.wide.u32 	%rd13, %r67, 8;
	add.s64 	%rd14, %rd1, %rd13;
	ld.global.f64 	%fd212, [%rd14];
	{
	.reg .b32 %temp; 
	mov.b64 	{%temp, %r94}, %fd212;
	}
	{
	.reg .b32 %temp; 
	mov.b64 	{%r95, %temp}, %fd212;
	}
	setp.gt.s32 	%p7, %r94, 1048575;
	mov.b32 	%r96, -1023;
	@%p7 bra 	$L__BB0_11;
	mul.f64 	%fd212, %fd212, 0d4350000000000000;
	{
	.reg .b32 %temp; 
	mov.b64 	{%temp, %r94}, %fd212;
	}
	{
	.reg .b32 %temp; 
	mov.b64 	{%r95, %temp}, %fd212;
	}
	mov.b32 	%r96, -1077;
$L__BB0_11:
	add.s32 	%r69, %r94, -1;
	setp.gt.u32 	%p8, %r69, 2146435070;
	@%p8 bra 	$L__BB0_15;
	shr.u32 	%r72, %r94, 20;
	add.s32 	%r97, %r96, %r72;
	and.b32  	%r73, %r94, 1048575;
	or.b32  	%r74, %r73, 1072693248;
	mov.b64 	%fd213, {%r95, %r74};
	setp.lt.u32 	%p10, %r74, 1073127583;
	@%p10 bra 	$L__BB0_14;
	{
	.reg .b32 %temp; 
	mov.b64 	{%r75, %temp}, %fd213;
	}
	{
	.reg .b32 %temp; 
	mov.b64 	{%temp, %r76}, %fd213;
	}
	add.s32 	%r77, %r76, -1048576;
	mov.b64 	%fd213, {%r75, %r77};
	add.s32 	%r97, %r97, 1;
$L__BB0_14:
	add.f64 	%fd84, %fd213, 0dBFF0000000000000;
	add.f64 	%fd85, %fd213, 0d3FF0000000000000;
	rcp.approx.ftz.f64 	%fd86, %fd85;
	neg.f64 	%fd87, %fd85;
	fma.rn.f64 	%fd88, %fd87, %fd86, 0d3FF0000000000000;
	fma.rn.f64 	%fd89, %fd88, %fd88, %fd88;
	fma.rn.f64 	%fd90, %fd89, %fd86, %fd86;
	mul.f64 	%fd91, %fd84, %fd90;
	fma.rn.f64 	%fd92, %fd84, %fd90, %fd91;
	mul.f64 	%fd93, %fd92, %fd92;
	fma.rn.f64 	%fd94, %fd93, 0d3EB1380B3AE80F1E, 0d3ED0EE258B7A8B04;
	fma.rn.f64 	%fd95, %fd94, %fd93, 0d3EF3B2669F02676F;
	fma.rn.f64 	%fd96, %fd95, %fd93, 0d3F1745CBA9AB0956;
	fma.rn.f64 	%fd97, %fd96, %fd93, 0d3F3C71C72D1B5154;
	fma.rn.f64 	%fd98, %fd97, %fd93, 0d3F624924923BE72D;
	fma.rn.f64 	%fd99, %fd98, %fd93, 0d3F8999999999A3C4;
	fma.rn.f64 	%fd100, %fd99, %fd93, 0d3FB5555555555554;
	sub.f64 	%fd101, %fd84, %fd92;
	add.f64 	%fd102, %fd101, %fd101;
	neg.f64 	%fd103, %fd92;
	fma.rn.f64 	%fd104, %fd103, %fd84, %fd102;
	mul.f64 	%fd105, %fd90, %fd104;
	mul.f64 	%fd106, %fd93, %fd100;
	fma.rn.f64 	%fd107, %fd106, %fd92, %fd105;
	xor.b32  	%r78, %r97, -2147483648;
	mov.b32 	%r79, 1127219200;
	mov.b64 	%fd108, {%r78, %r79};
	sub.f64 	%fd109, %fd108, %fd1;
	fma.rn.f64 	%fd110, %fd109, 0d3FE62E42FEFA39EF, %fd92;
	fma.rn.f64 	%fd111, %fd109, 0dBFE62E42FEFA39EF, %fd110;
	sub.f64 	%fd112, %fd111, %fd92;
	sub.f64 	%fd113, %fd107, %fd112;
	fma.rn.f64 	%fd114, %fd109, 0d3C7ABC9E3B39803F, %fd113;
	add.f64 	%fd214, %fd110, %fd114;
	bra.uni 	$L__BB0_16;
$L__BB0_15:
	fma.rn.f64 	%fd83, %fd212, 0d7FF0000000000000, 0d7FF0000000000000;
	{
	.reg .b32 %temp; 
	mov.b64 	{%temp, %r70}, %fd212;
	}
	and.b32  	%r71, %r70, 2147483647;
	setp.eq.s32 	%p9, %r71, 0;
	selp.f64 	%fd214, 0dFFF0000000000000, %fd83, %p9;
$L__BB0_16:
	add.f64 	%fd215, %fd12, %fd214;
	add.s32 	%r89, %r89, %r5;
	setp.lt.s32 	%p11, %r89, %r48;
	@%p11 bra 	$L__BB0_2;
$L__BB0_17:
	shl.b32 	%r80, %r1, 3;
	mov.u32 	%r81, _ZZ6reduceILj512ELb1EEvPKdPdiiE5sdata;
	add.s32 	%r29, %r81, %r80;
	st.volatile.shared.f64 	[%r29], %fd215;
	bar.sync 	0;
	setp.gt.u32 	%p12, %r1, 255;
	@%p12 bra 	$L__BB0_19;
	ld.volatile.shared.f64 	%fd115, [%r29+2048];
	add.f64 	%fd215, %fd215, %fd115;
	st.volatile.shared.f64 	[%r29], %fd215;
$L__BB0_19:
	bar.sync 	0;
	setp.gt.u32 	%p13, %r1, 127;
	@%p13 bra 	$L__BB0_21;
	ld.volatile.shared.f64 	%fd116, [%r29+1024];
	add.f64 	%fd215, %fd215, %fd116;
	st.volatile.shared.f64 	[%r29], %fd215;
$L__BB0_21:
	bar.sync 	0;
	setp.gt.u32 	%p14, %r1, 63;
	@%p14 bra 	$L__BB0_23;
	ld.volatile.shared.f64 	%fd117, [%r29+512];
	add.f64 	%fd215, %fd215, %fd117;
	st.volatile.shared.f64 	[%r29], %fd215;
$L__BB0_23:
	bar.sync 	0;
	setp.gt.u32 	%p16, %r1, 31;
	mov.pred 	%p38, 0;
	@%p16 bra 	$L__BB0_26;
	ld.volatile.shared.f64 	%fd118, [%r29+256];
	add.f64 	%fd119, %fd215, %fd118;
	st.volatile.shared.f64 	[%r29], %fd119;
	ld.volatile.shared.f64 	%fd120, [%r29+128];
	add.f64 	%fd121, %fd119, %fd120;
	st.volatile.shared.f64 	[%r29], %fd121;
	ld.volatile.shared.f64 	%fd122, [%r29+64];
	add.f64 	%fd123, %fd121, %fd122;
	st.volatile.shared.f64 	[%r29], %fd123;
	ld.volatile.shared.f64 	%fd124, [%r29+32];
	add.f64 	%fd125, %fd123, %fd124;
	st.volatile.shared.f64 	[%r29], %fd125;
	ld.volatile.shared.f64 	%fd126, [%r29+16];
	add.f64 	%fd127, %fd125, %fd126;
	st.volatile.shared.f64 	[%r29], %fd127;
	ld.volatile.shared.f64 	%fd128, [%r29+8];
	add.f64 	%fd129, %fd127, %fd128;
	st.volatile.shared.f64 	[%r29], %fd129;
	setp.ne.s32 	%p18, %r1, 0;
	@%p18 bra 	$L__BB0_26;
	ld.shared.f64 	%fd130, [_ZZ6reduceILj512ELb1EEvPKdPdiiE5sdata];
	add.f64 	%fd131, %fd130, %fd130;
	mul.wide.u32 	%rd15, %r3, 8;
	add.s64 	%rd16, %rd2, %rd15;
	st.global.f64 	[%rd16], %fd131;
	mov.pred 	%p38, -1;
$L__BB0_26:
	setp.lt.u32 	%p20, %r2, 2;
	@%p20 bra 	$L__BB0_53;
	membar.gl;
	not.pred 	%p21, %p38;
	@%p21 bra 	$L__BB0_29;
	atom.global.inc.u32 	%r82, [retirementCount], %r2;
	add.s32 	%r83, %r2, -1;
	setp.eq.s32 	%p22, %r82, %r83;
	selp.u16 	%rs1, 1, 0, %p22;
	st.shared.u8 	[_ZZ6reduceILj512ELb1EEvPKdPdiiE6amLast], %rs1;
$L__BB0_29:
	bar.sync 	0;
	ld.shared.u8 	%rs2, [_ZZ6reduceILj512ELb1EEvPKdPdiiE6amLast];
	setp.eq.s16 	%p23, %rs2, 0;
	@%p23 bra 	$L__BB0_53;
	setp.ge.u32 	%p24, %r1, %r2;
	mov.f64 	%fd227, 0d0000000000000000;
	@%p24 bra 	$L__BB0_43;
	not.b32 	%r84, %r1;
	add.s32 	%r85, %r2, %r84;
	shr.u32 	%r86, %r85, 9;
	add.s32 	%r30, %r86, 1;
	and.b32  	%r31, %r30, 15;
	setp.lt.u32 	%p25, %r85, 7680;
	mov.f64 	%fd227, 0d0000000000000000;
	mov.u32 	%r100, %r1;
	@%p25 bra 	$L__BB0_34;
	and.b32  	%r87, %r30, 16777200;
	neg.s32 	%r98, %r87;
	mul.wide.u32 	%rd17, %r1, 8;
	add.s64 	%rd18, %rd17, %rd2;
	add.s64 	%rd24, %rd18, 32768;
	mov.f64 	%fd227, 0d0000000000000000;
	mov.u32 	%r100, %r1;
$L__BB0_33:
	.pragma "nounroll";
	ld.global.f64 	%fd136, [%rd24+-32768];
	add.f64 	%fd137, %fd227, %fd136;
	ld.global.f64 	%fd138, [%rd24+-28672];
	add.f64 	%fd139, %fd137, %fd138;
	ld.global.f64 	%fd140, [%rd24+-24576];
	add.f64 	%fd141, %fd139, %fd140;
	ld.global.f64 	%fd142, [%rd24+-20480];
	add.f64 	%fd143, %fd141, %fd142;
	ld.global.f64 	%fd144, [%rd24+-16384];
	add.f64 	%fd145, %fd143, %fd144;
	ld.global.f64 	%fd146, [%rd24+-12288];
	add.f64 	%fd147, %fd145, %fd146;
	ld.global.f64 	%fd148, [%rd24+-8192];
	add.f64 	%fd149, %fd147, %fd148;
	ld.global.f64 	%fd150, [%rd24+-4096];
	add.f64 	%fd151, %fd149, %fd150;
	ld.global.f64 	%fd152, [%rd24];
	add.f64 	%fd153, %fd151, %fd152;
	ld.global.f64 	%fd154, [%rd24+4096];
	add.f64 	%fd155, %fd153, %fd154;
	ld.global.f64 	%fd156, [%rd24+8192];
	add.f64 	%fd157, %fd155, %fd156;
	ld.global.f64 	%fd158, [%rd24+12288];
	add.f64 	%fd159, %fd157, %fd158;
	ld.global.f64 	%fd160, [%rd24+16384];
	add.f64 	%fd161, %fd159, %fd160;
	ld.global.f64 	%fd162, [%rd24+20480];
	add.f64 	%fd163, %fd161, %fd162;
	ld.global.f64 	%fd164, [%rd24+24576];
	add.f64 	%fd165, %fd163, %fd164;
	ld.global.f64 	%fd166, [%rd24+28672];
	add.f64 	%fd227, %fd165, %fd166;
	add.s32 	%r100, %r100, 8192;
	add.s32 	%r98, %r98, 16;
	add.s64 	%rd24, %rd24, 65536;
	setp.ne.s32 	%p26, %r98, 0;
	@%p26 bra 	$L__BB0_33;
$L__BB0_34:
	setp.eq.s32 	%p27, %r31, 0;
	@%p27 bra 	$L__BB0_43;
	and.b32  	%r38, %r30, 7;
	setp.lt.u32 	%p28, %r31, 8;
	@%p28 bra 	$L__BB0_37;
	mul.wide.u32 	%rd19, %r100, 8;
	add.s64 	%rd20, %rd2, %rd19;
	ld.global.f64 	%fd168, [%rd20];
	add.f64 	%fd169, %fd227, %fd168;
	ld.global.f64 	%fd170, [%rd20+4096];
	add.f64 	%fd171, %fd169, %fd170;
	ld.global.f64 	%fd172, [%rd20+8192];
	add.f64 	%fd173, %fd171, %fd172;
	ld.global.f64 	%fd174, [%rd20+12288];
	add.f64 	%fd175, %fd173, %fd174;
	ld.global.f64 	%fd176, [%rd20+16384];
	add.f64 	%fd177, %fd175, %fd176;
	ld.global.f64 	%fd178, [%rd20+20480];
	add.f64 	%fd179, %fd177, %fd178;
	ld.global.f64 	%fd180, [%rd20+24576];
	add.f64 	%fd181, %fd179, %fd180;
	ld.global.f64 	%fd182, [%rd20+28672];
	add.f64 	%fd227, %fd181, %fd182;
	add.s32 	%r100, %r100, 4096;
$L__BB0_37:
	setp.eq.s32 	%p29, %r38, 0;
	@%p29 bra 	$L__BB0_43;
	and.b32  	%r41, %r30, 3;
	setp.lt.u32 	%p30, %r38, 4;
	@%p30 bra 	$L__BB0_40;
	mul.wide.u32 	%rd21, %r100, 8;
	add.s64 	%rd22, %rd2, %rd21;
	ld.global.f64 	%fd184, [%rd22];
	add.f64 	%fd185, %fd227, %fd184;
	ld.global.f64 	%fd186, [%rd22+4096];
	add.f64 	%fd187, %fd185, %fd186;
	ld.global.f64 	%fd188, [%rd22+8192];
	add.f64 	%fd189, %fd187, %fd188;
	ld.global.f64 	%fd190, [%rd22+12288];
	add.f64 	%fd227, %fd189, %fd190;
	add.s32 	%r100, %r100, 2048;
$L__BB0_40:
	setp.eq.s32 	%p31, %r41, 0;
	@%p31 bra 	$L__BB0_43;
	mul.wide.u32 	%rd23, %r100, 8;
	add.s64 	%rd25, %rd2, %rd23;
	neg.s32 	%r103, %r41;
$L__BB0_42:
	.pragma "nounroll";
	ld.global.f64 	%fd191, [%rd25];
	add.f64 	%fd227, %fd227, %fd191;
	add.s64 	%rd25, %rd25, 4096;
	add.s32 	%r103, %r103, 1;
	setp.ne.s32 	%p32, %r103, 0;
	@%p32 bra 	$L__BB0_42;
$L__BB0_43:
	setp.gt.u32 	%p33, %r1, 255;
	st.volatile.shared.f64 	[%r29], %fd227;
	bar.sync 	0;
	@%p33 bra 	$L__BB0_45;
	ld.volatile.shared.f64 	%fd192, [%r29+2048];
	add.f64 	%fd227, %fd227, %fd192;
	st.volatile.shared.f64 	[%r29], %fd227;
$L__BB0_45:
	setp.gt.u32 	%p34, %r1, 127;
	bar.sync 	0;
	@%p34 bra 	$L__BB0_47;
	ld.volatile.shared.f64 	%fd193, [%r29+1024];
	add.f64 	%fd227, %fd227, %fd193;
	st.volatile.shared.f64 	[%r29], %fd227;
$L__BB0_47:
	setp.gt.u32 	%p35, %r1, 63;
	bar.sync 	0;
	@%p35 bra 	$L__BB0_49;
	ld.volatile.shared.f64 	%fd194, [%r29+512];
	add.f64 	%fd227, %fd227, %fd194;
	st.volatile.shared.f64 	[%r29], %fd227;
$L__BB0_49:
	setp.gt.u32 	%p36, %r1, 31;
	bar.sync 	0;
	@%p36 bra 	$L__BB0_51;
	ld.volatile.shared.f64 	%fd195, [%r29+256];
	add.f64 	%fd196, %fd227, %fd195;
	st.volatile.shared.f64 	[%r29], %fd196;
	ld.volatile.shared.f64 	%fd197, [%r29+128];
	add.f64 	%fd198, %fd196, %fd197;
	st.volatile.shared.f64 	[%r29], %fd198;
	ld.volatile.shared.f64 	%fd199, [%r29+64];
	add.f64 	%fd200, %fd198, %fd199;
	st.volatile.shared.f64 	[%r29], %fd200;
	ld.volatile.shared.f64 	%fd201, [%r29+32];
	add.f64 	%fd202, %fd200, %fd201;
	st.volatile.shared.f64 	[%r29], %fd202;
	ld.volatile.shared.f64 	%fd203, [%r29+16];
	add.f64 	%fd204, %fd202, %fd203;
	st.volatile.shared.f64 	[%r29], %fd204;
	ld.volatile.shared.f64 	%fd205, [%r29+8];
	add.f64 	%fd206, %fd204, %fd205;
	st.volatile.shared.f64 	[%r29], %fd206;
$L__BB0_51:
	@%p21 bra 	$L__BB0_53;
	ld.shared.f64 	%fd207, [_ZZ6reduceILj512ELb1EEvPKdPdiiE5sdata];
	st.global.f64 	[%rd2], %fd207;
	mov.b32 	%r88, 0;
	st.global.u32 	[retirementCount], %r88;
$L__BB0_53:
	ret;

}
	// .globl	_Z6reduceILj256ELb1EEvPKdPdii
.visible .entry _Z6reduceILj256ELb1EEvPKdPdii(
	.param .u64 .ptr .align 1 _Z6reduceILj256ELb1EEvPKdPdii_param_0,
	.param .u64 .ptr .align 1 _Z6reduceILj256ELb1EEvPKdPdii_param_1,
	.param .u32 _Z6reduceILj256ELb1EEvPKdPdii_param_2,
	.param .u32 _Z6reduceILj256ELb1EEvPKdPdii_param_3
)
{
	.reg .pred 	%p<37>;
	.reg .b16 	%rs<3>;
	.reg .b32 	%r<104>;
	.reg .b64 	%rd<26>;
	.reg .b64 	%fd<223>;
	// demoted variable
	.shared .align 8 .b8 _ZZ6reduceILj256ELb1EEvPKdPdiiE5sdata[2048];
	// demoted variable
	.shared .align 1 .u8 _ZZ6reduceILj256ELb1EEvPKdPdiiE6amLast;
	ld.param.u64 	%rd9, [_Z6reduceILj256ELb1EEvPKdPdii_param_0];
	ld.param.u64 	%rd10, [_Z6reduceILj256ELb1EEvPKdPdii_param_1];
	ld.param.u32 	%r47, [_Z6reduceILj256ELb1EEvPKdPdii_param_2];
	ld.param.u32 	%r48, [_Z6reduceILj256ELb1EEvPKdPdii_param_3];
	cvta.to.global.u64 	%rd1, %rd9;
	cvta.to.global.u64 	%rd2, %rd10;
	mov.u32 	%r1, %tid.x;
	mov.u32 	%r2, %nctaid.x;
	mov.u32 	%r3, %ctaid.x;
	shl.b32 	%r49, %r3, 9;
	add.s32 	%r89, %r49, %r1;
	setp.ge.s32 	%p2, %r89, %r48;
	mov.f64 	%fd209, 0d0000000000000000;
	@%p2 bra 	$L__BB1_17;
	mov.b32 	%r50, 1127219200;
	mov.b32 	%r51, -2147483648;
	mov.b64 	%fd1, {%r51, %r50};
	shl.b32 	%r5, %r2, 9;
	mov.f64 	%fd209, 0d0000000000000000;
$L__BB1_2:
	mul.lo.s32 	%r7, %r89, %r47;
	mul.wide.s32 	%rd11, %r7, 8;
	add.s64 	%rd12, %rd1, %rd11;
	ld.global.f64 	%fd203, [%rd12];
	{
	.reg .b32 %temp; 
	mov.b64 	{%temp, %r90}, %fd203;
	}
	{
	.reg .b32 %temp; 
	mov.b64 	{%r91, %temp}, %fd203;
	}
	setp.gt.s32 	%p3, %r90, 1048575;
	mov.b32 	%r92, -1023;
	@%p3 bra 	$L__BB1_4;
	mul.f64 	%fd203, %fd203, 0d4350000000000000;
	{
	.reg .b32 %temp; 
	mov.b64 	{%temp, %r90}, %fd203;
	}
	{
	.reg .b32 %temp; 
	mov.b64 	{%r91, %temp}, %fd203;
	}
	mov.b32 	%r92, -1077;
$L__BB1_4:
	add.s32 	%r54, %r90, -1;
	setp.gt.u32 	%p4, %r54, 2146435070;
	@%p4 bra 	$L__BB1_8;
	shr.u32 	%r57, %r90, 20;
	add.s32 	%r93, %r92, %r57;
	and.b32  	%r58, %r90, 1048575;
	or.b32  	%r59, %r58, 1072693248;
	mov.b64 	%fd204, {%r91, %r59};
	setp.lt.u32 	%p6, %r59, 1073127583;
	@%p6 bra 	$L__BB1_7;
	{
	.reg .b32 %temp; 
	mov.b64 	{%r60, %temp}, %fd204;
	}
	{
	.reg .b32 %temp; 
	mov.b64 	{%temp, %r61}, %fd204;
	}
	add.s32 	%r62, %r61, -1048576;
	mov.b64 	%fd204, {%r60, %r62};
	add.s32 	%r93, %r93, 1;
$L__BB1_7:
	add.f64 	%fd48, %fd204, 0dBFF0000000000000;
	add.f64 	%fd49, %fd204, 0d3FF0000000000000;
	rcp.approx.ftz.f64 	%fd50, %fd49;
	neg.f64 	%fd51, %fd49;
	fma.rn.f64 	%fd52, %fd51, %fd50, 0d3FF0000000000000;
	fma.rn.f64 	%fd53, %fd52, %fd52, %fd52;
	fma.rn.f64 	%fd54, %fd53, %fd50, %fd50;
	mul.f64 	%fd55, %fd48, %fd54;
	fma.rn.f64 	%fd56, %fd48, %fd54, %fd55;
	mul.f64 	%fd57, %fd56, %fd56;
	fma.rn.f64 	%fd58, %fd57, 0d3EB1380B3AE80F1E, 0d3ED0EE258B7A8B04;
	fma.rn.f64 	%fd59, %fd58, %fd57, 0d3EF3B2669F02676F;
	fma.rn.f64 	%fd60, %fd59, %fd57, 0d3F1745CBA9AB0956;
	fma.rn.f64 	%fd61, %fd60, %fd57, 0d3F3C71C72D1B5154;
	fma.rn.f64 	%fd62, %fd61, %fd57, 0d3F624924923BE72D;
	fma.rn.f64 	%fd63, %fd62, %fd57, 0d3F8999999999A3C4;
	fma.rn.f64 	%fd64, %fd63, %fd57, 0d3FB5555555555554;
	sub.f64 	%fd65, %fd48, %fd56;
	add.f64 	%fd66, %fd65, %fd65;
	neg.f64 	%fd67, %fd56;
	fma.rn.f64 	%fd68, %fd67, %fd48, %fd66;
	mul.f64 	%fd69, %fd54, %fd68;
	mul.f64 	%fd70, %fd57, %fd64;
	fma.rn.f64 	%fd71, %fd70, %fd56, %fd69;
	xor.b32  	%r63, %r93, -2147483648;
	mov.b32 	%r64, 1127219200;
	mov.b64 	%fd72, {%r63, %r64};
	sub.f64 	%fd73, %fd72, %fd1;
	fma.rn.f64 	%fd74, %fd73, 0d3FE62E42FEFA39EF, %fd56;
	fma.rn.f64 	%fd75, %fd73, 0dBFE62E42FEFA39EF, %fd74;
	sub.f64 	%fd76, %fd75, %fd56;
	sub.f64 	%fd77, %fd71, %fd76;
	fma.rn.f64 	%fd78, %fd73, 0d3C7ABC9E3B39803F, %fd77;
	add.f64 	%fd205, %fd74, %fd78;
	bra.uni 	$L__BB1_9;
$L__BB1_8:
	fma.rn.f64 	%fd47, %fd203, 0d7FF0000000000000, 0d7FF0000000000000;
	{
	.reg .b32 %temp; 
	mov.b64 	{%temp, %r55}, %fd203;
	}
	and.b32  	%r56, %r55, 2147483647;
	setp.eq.s32 	%p5, %r56, 0;
	selp.f64 	%fd205, 0dFFF0000000000000, %fd47, %p5;
$L__BB1_9:
	add.f64 	%fd12, %fd209, %fd205;
	shl.b32 	%r66, %r47, 8;
	add.s32 	%r67, %r7, %r66;
	mul.wide.u32 	%rd13, %r67, 8;
	add.s64 	%rd14, %rd1, %rd13;
	ld.global.f64 	%fd206, [%rd14];
	{
	.reg .b32 %temp; 
	mov.b64 	{%temp, %r94}, %fd206;
	}
	{
	.reg .b32 %temp; 
	mov.b64 	{%r95, %temp}, %fd206;
	}
	setp.gt.s32 	%p7, %r94, 1048575;
	mov.b32 	%r96, -1023;
	@%p7 bra 	$L__BB1_11;
	mul.f64 	%fd206, %fd206, 0d4350000000000000;
	{
	.reg .b32 %temp; 
	mov.b64 	{%temp, %r94}, %fd206;
	}
	{
	.reg .b32 %temp; 
	mov.b64 	{%r95, %temp}, %fd206;
	}
	mov.b32 	%r96, -1077;
$L__BB1_11:
	add.s32 	%r69, %r94, -1;
	setp.gt.u32 	%p8, %r69, 2146435070;
	@%p8 bra 	$L__BB1_15;
	shr.u32 	%r72, %r94, 20;
	add.s32 	%r97, %r96, %r72;
	and.b32  	%r73, %r94, 1048575;
	or.b32  	%r74, %r73, 1072693248;
	mov.b64 	%fd207, {%r95, %r74};
	setp.lt.u32 	%p10, %r74, 1073127583;
	@%p10 bra 	$L__BB1_14;
	{
	.reg .b32 %temp; 
	mov.b64 	{%r75, %temp}, %fd207;
	}
	{
	.reg .b32 %temp; 
	mov.b64 	{%temp, %r76}, %fd207;
	}
	add.s32 	%r77, %r76, -1048576;
	mov.b64 	%fd207, {%r75, %r77};
	add.s32 	%r97, %r97, 1;
$L__BB1_14:
	add.f64 	%fd80, %fd207, 0dBFF0000000000000;
	add.f64 	%fd81, %fd207, 0d3FF0000000000000;
	rcp.approx.ftz.f64 	%fd82, %fd81;
	neg.f64 	%fd83, %fd81;
	fma.rn.f64 	%fd84, %fd83, %fd82, 0d3FF0000000000000;
	fma.rn.f64 	%fd85, %fd84, %fd84, %fd84;
	fma.rn.f64 	%fd86, %fd85, %fd82, %fd82;
	mul.f64 	%fd87, %fd80, %fd86;
	fma.rn.f64 	%fd88, %fd80, %fd86, %fd87;
	mul.f64 	%fd89, %fd88, %fd88;
	fma.rn.f64 	%fd90, %fd89, 0d3EB1380B3AE80F1E, 0d3ED0EE258B7A8B04;
	fma.rn.f64 	%fd91, %fd90, %fd89, 0d3EF3B2669F02676F;
	fma.rn.f64 	%fd92, %fd91, %fd89, 0d3F1745CBA9AB0956;
	fma.rn.f64 	%fd93, %fd92, %fd89, 0d3F3C71C72D1B5154;
	fma.rn.f64 	%fd94, %fd93, %fd89, 0d3F624924923BE72D;
	fma.rn.f64 	%fd95, %fd94, %fd89, 0d3F8999999999A3C4;
	fma.rn.f64 	%fd96, %fd95, %fd89, 0d3FB5555555555554;
	sub.f64 	%fd97, %fd80, %fd88;
	add.f64 	%fd98, %fd97, %fd97;
	neg.f64 	%fd99, %fd88;
	fma.rn.f64 	%fd100, %fd99, %fd80, %fd98;
	mul.f64 	%fd101, %fd86, %fd100;
	mul.f64 	%fd102, %fd89, %fd96;
	fma.rn.f64 	%fd103, %fd102, %fd88, %fd101;
	xor.b32  	%r78, %r97, -2147483648;
	mov.b32 	%r79, 1127219200;
	mov.b64 	%fd104, {%r78, %r79};
	sub.f64 	%fd105, %fd104, %fd1;
	fma.rn.f64 	%fd106, %fd105, 0d3FE62E42FEFA39EF, %fd88;
	fma.rn.f64 	%fd107, %fd105, 0dBFE62E42FEFA39EF, %fd106;
	sub.f64 	%fd108, %fd107, %fd88;
	sub.f64 	%fd109, %fd103, %fd108;
	fma.rn.f64 	%fd110, %fd105, 0d3C7ABC9E3B39803F, %fd109;
	add.f64 	%fd208, %fd106, %fd110;
	bra.uni 	$L__BB1_16;
$L__BB1_15:
	fma.rn.f64 	%fd79, %fd206, 0d7FF0000000000000, 0d7FF0000000000000;
	{
	.reg .b32 %temp; 
	mov.b64 	{%temp, %r70}, %fd206;
	}
	and.b32  	%r71, %r70, 2147483647;
	setp.eq.s32 	%p9, %r71, 0;
	selp.f64 	%fd208, 0dFFF0000000000000, %fd79, %p9;
$L__BB1_16:
	add.f64 	%fd209, %fd12, %fd208;
	add.s32 	%r89, %r89, %r5;
	setp.lt.s32 	%p11, %r89, %r48;
	@%p11 bra 	$L__BB1_2;
$L__BB1_17:
	shl.b32 	%r80, %r1, 3;
	mov.u32 	%r81, _ZZ6reduceILj256ELb1EEvPKdPdiiE5sdata;
	add.s32 	%r29, %r81, %r80;
	st.volatile.shared.f64 	[%r29], %fd209;
	bar.sync 	0;
	setp.gt.u32 	%p12, %r1, 127;
	@%p12 bra 	$L__BB1_19;
	ld.volatile.shared.f64 	%fd111, [%r29+1024];
	add.f64 	%fd209, %fd209, %fd111;
	st.volatile.shared.f64 	[%r29], %fd209;
$L__BB1_19:
	bar.sync 	0;
	setp.gt.u32 	%p13, %r1, 63;
	@%p13 bra 	$L__BB1_21;
	ld.volatile.shared.f64 	%fd112, [%r29+512];
	add.f64 	%fd209, %fd209, %fd112;
	st.volatile.shared.f64 	[%r29], %fd209;
$L__BB1_21:
	bar.sync 	0;
	setp.gt.u32 	%p15, %r1, 31;
	mov.pred 	%p36, 0;
	@%p15 bra 	$L__BB1_24;
	ld.volatile.shared.f64 	%fd113, [%r29+256];
	add.f64 	%fd114, %fd209, %fd113;
	st.volatile.shared.f64 	[%r29], %fd114;
	ld.volatile.shared.f64 	%fd115, [%r29+128];
	add.f64 	%fd116, %fd114, %fd115;
	st.volatile.shared.f64 	[%r29], %fd116;
	ld.volatile.shared.f64 	%fd117, [%r29+64];
	add.f64 	%fd118, %fd116, %fd117;
	st.volatile.shared.f64 	[%r29], %fd118;
	ld.volatile.shared.f64 	%fd119, [%r29+32];
	add.f64 	%fd120, %fd118, %fd119;
	st.volatile.shared.f64 	[%r29], %fd120;
	ld.volatile.shared.f64 	%fd121, [%r29+16];
	add.f64 	%fd122, %fd120, %fd121;
	st.volatile.shared.f64 	[%r29], %fd122;
	ld.volatile.shared.f64 	%fd123, [%r29+8];
	add.f64 	%fd124, %fd122, %fd123;
	st.volatile.shared.f64 	[%r29], %fd124;
	setp.ne.s32 	%p17, %r1, 0;
	@%p17 bra 	$L__BB1_24;
	ld.shared.f64 	%fd125, [_ZZ6reduceILj256ELb1EEvPKdPdiiE5sdata];
	add.f64 	%fd126, %fd125, %fd125;
	mul.wide.u32 	%rd15, %r3, 8;
	add.s64 	%rd16, %rd2, %rd15;
	st.global.f64 	[%rd16], %fd126;
	mov.pred 	%p36, -1;
$L__BB1_24:
	setp.lt.u32 	%p19, %r2, 2;
	@%p19 bra 	$L__BB1_49;
	membar.gl;
	not.pred 	%p20, %p36;
	@%p20 bra 	$L__BB1_27;
	atom.global.inc.u32 	%r82, [retirementCount], %r2;
	add.s32 	%r83, %r2, -1;
	setp.eq.s32 	%p21, %r82, %r83;
	selp.u16 	%rs1, 1, 0, %p21;
	st.shared.u8 	[_ZZ6reduceILj256ELb1EEvPKdPdiiE6amLast], %rs1;
$L__BB1_27:
	bar.sync 	0;
	ld.shared.u8 	%rs2, [_ZZ6reduceILj256ELb1EEvPKdPdiiE6amLast];
	setp.eq.s16 	%p22, %rs2, 0;
	@%p22 bra 	$L__BB1_49;
	setp.ge.u32 	%p23, %r1, %r2;
	mov.f64 	%fd220, 0d0000000000000000;
	@%p23 bra 	$L__BB1_41;
	not.b32 	%r84, %r1;
	add.s32 	%r85, %r2, %r84;
	shr.u32 	%r86, %r85, 8;
	add.s32 	%r30, %r86, 1;
	and.b32  	%r31, %r30, 15;
	setp.lt.u32 	%p24, %r85, 3840;
	mov.f64 	%fd220, 0d0000000000000000;
	mov.u32 	%r100, %r1;
	@%p24 bra 	$L__BB1_32;
	and.b32  	%r87, %r30, 33554416;
	neg.s32 	%r98, %r87;
	mul.wide.u32 	%rd17, %r1, 8;
	add.s64 	%rd18, %rd17, %rd2;
	add.s64 	%rd24, %rd18, 16384;
	mov.f64 	%fd220, 0d0000000000000000;
	mov.u32 	%r100, %r1;
$L__BB1_31:
	.pragma "nounroll";
	ld.global.f64 	%fd131, [%rd24+-16384];
	add.f64 	%fd132, %fd220, %fd131;
	ld.global.f64 	%fd133, [%rd24+-14336];
	add.f64 	%fd134, %fd132, %fd133;
	ld.global.f64 	%fd135, [%rd24+-12288];
	add.f64 	%fd136, %fd134, %fd135;
	ld.global.f64 	%fd137, [%rd24+-10240];
	add.f64 	%fd138, %fd136, %fd137;
	ld.global.f64 	%fd139, [%rd24+-8192];
	add.f64 	%fd140, %fd138, %fd139;
	ld.global.f64 	%fd141, [%rd24+-6144];
	add.f64 	%fd142, %fd140, %fd141;
	ld.global.f64 	%fd143, [%rd24+-4096];
	add.f64 	%fd144, %fd142, %fd143;
	ld.global.f64 	%fd145, [%rd24+-2048];
	add.f64 	%fd146, %fd144, %fd145;
	ld.global.f64 	%fd147, [%rd24];
	add.f64 	%fd148, %fd146, %fd147;
	ld.global.f64 	%fd149, [%rd24+2048];
	add.f64 	%fd150, %fd148, %fd149;
	ld.global.f64 	%fd151, [%rd24+4096];
	add.f64 	%fd152, %fd150, %fd151;
	ld.global.f64 	%fd153, [%rd24+6144];
	add.f64 	%fd154, %fd152, %fd153;
	ld.global.f64 	%fd155, [%rd24+8192];
	add.f64 	%fd156, %fd154, %fd155;
	ld.global.f64 	%fd157, [%rd24+10240];
	add.f64 	%fd158, %fd156, %fd157;
	ld.global.f64 	%fd159, [%rd24+12288];
	add.f64 	%fd160, %fd158, %fd159;
	ld.global.f64 	%fd161, [%rd24+14336];
	add.f64 	%fd220, %fd160, %fd161;
	add.s32 	%r100, %r100, 4096;
	add.s32 	%r98, %r98, 16;
	add.s64 	%rd24, %rd24, 32768;
	setp.ne.s32 	%p25, %r98, 0;
	@%p25 bra 	$L__BB1_31;
$L__BB1_32:
	setp.eq.s32 	%p26, %r31, 0;
	@%p26 bra 	$L__BB1_41;
	and.b32  	%r38, %r30, 7;
	setp.lt.u32 	%p27, %r31, 8;
	@%p27 bra 	$L__BB1_35;
	mul.wide.u32 	%rd19, %r100, 8;
	add.s64 	%rd20, %rd2, %rd19;
	ld.global.f64 	%fd163, [%rd20];
	add.f64 	%fd164, %fd220, %fd163;
	ld.global.f64 	%fd165, [%rd20+2048];
	add.f64 	%fd166, %fd164, %fd165;
	ld.global.f64 	%fd167, [%rd20+4096];
	add.f64 	%fd168, %fd166, %fd167;
	ld.global.f64 	%fd169, [%rd20+6144];
	add.f64 	%fd170, %fd168, %fd169;
	ld.global.f64 	%fd171, [%rd20+8192];
	add.f64 	%fd172, %fd170, %fd171;
	ld.global.f64 	%fd173, [%rd20+10240];
	add.f64 	%fd174, %fd172, %fd173;
	ld.global.f64 	%fd175, [%rd20+12288];
	add.f64 	%fd176, %fd174, %fd175;
	ld.global.f64 	%fd177, [%rd20+14336];
	add.f64 	%fd220, %fd176, %fd177;
	add.s32 	%r100, %r100, 2048;
$L__BB1_35:
	setp.eq.s32 	%p28, %r38, 0;
	@%p28 bra 	$L__BB1_41;
	and.b32  	%r41, %r30, 3;
	setp.lt.u32 	%p29, %r38, 4;
	@%p29 bra 	$L__BB1_38;
	mul.wide.u32 	%rd21, %r100, 8;
	add.s64 	%rd22, %rd2, %rd21;
	ld.global.f64 	%fd179, [%rd22];
	add.f64 	%fd180, %fd220, %fd179;
	ld.global.f64 	%fd181, [%rd22+2048];
	add.f64 	%fd182, %fd180, %fd181;
	ld.global.f64 	%fd183, [%rd22+4096];
	add.f64 	%fd184, %fd182, %fd183;
	ld.global.f64 	%fd185, [%rd22+6144];
	add.f64 	%fd220, %fd184, %fd185;
	add.s32 	%r100, %r100, 1024;
$L__BB1_38:
	setp.eq.s32 	%p30, %r41, 0;
	@%p30 bra 	$L__BB1_41;
	mul.wide.u32 	%rd23, %r100, 8;
	add.s64 	%rd25, %rd2, %rd23;
	neg.s32 	%r103, %r41;
$L__BB1_40:
	.pragma "nounroll";
	ld.global.f64 	%fd186, [%rd25];
	add.f64 	%fd220, %fd220, %fd186;
	add.s64 	%rd25, %rd25, 2048;
	add.s32 	%r103, %r103, 1;
	setp.ne.s32 	%p31, %r103, 0;
	@%p31 bra 	$L__BB1_40;
$L__BB1_41:
	setp.gt.u32 	%p32, %r1, 127;
	st.volatile.shared.f64 	[%r29], %fd220;
	bar.sync 	0;
	@%p32 bra 	$L__BB1_43;
	ld.volatile.shared.f64 	%fd187, [%r29+1024];
	add.f64 	%fd220, %fd220, %fd187;
	st.volatile.shared.f64 	[%r29], %fd220;
$L__BB1_43:
	setp.gt.u32 	%p33, %r1, 63;
	bar.sync 	0;
	@%p33 bra 	$L__BB1_45;
	ld.volatile.shared.f64 	%fd188, [%r29+512];
	add.f64 	%fd220, %fd220, %fd188;
	st.volatile.shared.f64 	[%r29], %fd220;
$L__BB1_45:
	setp.gt.u32 	%p34, %r1, 31;
	bar.sync 	0;
	@%p34 bra 	$L__BB1_47;
	ld.volatile.shared.f64 	%fd189, [%r29+256];
	add.f64 	%fd190, %fd220, %fd189;
	st.volatile.shared.f64 	[%r29], %fd190;
	ld.volatile.shared.f64 	%fd191, [%r29+128];
	add.f64 	%fd192, %fd190, %fd191;
	st.volatile.shared.f64 	[%r29], %fd192;
	ld.volatile.shared.f64 	%fd193, [%r29+64];
	add.f64 	%fd194, %fd192, %fd193;
	st.volatile.shared.f64 	[%r29], %fd194;
	ld.volatile.shared.f64 	%fd195, [%r29+32];
	add.f64 	%fd196, %fd194, %fd195;
	st.volatile.shared.f64 	[%r29], %fd196;
	ld.volatile.shared.f64 	%fd197, [%r29+16];
	add.f64 	%fd198, %fd196, %fd197;
	st.volatile.shared.f64 	[%r29], %fd198;
	ld.volatile.shared.f64 	%fd199, [%r29+8];
	add.f64 	%fd200, %fd198, %fd199;
	st.volatile.shared.f64 	[%r29], %fd200;
$L__BB1_47:
	@%p20 bra 	$L__BB1_49;
	ld.shared.f64 	%fd201, [_ZZ6reduceILj256ELb1EEvPKdPdiiE5sdata];
	st.global.f64 	[%rd2], %fd201;
	mov.b32 	%r88, 0;
	st.global.u32 	[retirementCount], %r88;
$L__BB1_49:
	ret;

}
	// .globl	_Z6reduceILj128ELb1EEvPKdPdii
.visible .entry _Z6reduceILj128ELb1EEvPKdPdii(
	.param .u64 .ptr .align 1 _Z6reduceILj128ELb1EEvPKdPdii_param_0,
	.param .u64 .ptr .align 1 _Z6reduceILj128ELb1EEvPKdPdii_param_1,
	.param .u32 _Z6reduceILj128ELb1EEvPKdPdii_param_2,
	.param .u32 _Z6reduceILj128ELb1EEvPKdPdii_param_3
)
{
	.reg .pred 	%p<35>;
	.reg .b16 	%rs<3>;
	.reg .b32 	%r<104>;
	.reg .b64 	%rd<26>;
	.reg .b64 	%fd<215>;
	// demoted variable
	.shared .align 8 .b8 _ZZ6reduceILj128ELb1EEvPKdPdiiE5sdata[1024];
	// demoted variable
	.shared .align 1 .u8 _ZZ6reduceILj128ELb1EEvPKdPdiiE6amLast;
	ld.param.u64 	%rd9, [_Z6reduceILj128ELb1EEvPKdPdii_param_0];
	ld.param.u64 	%rd10, [_Z6reduceILj128ELb1EEvPKdPdii_param_1];
	ld.param.u32 	%r47, [_Z6reduceILj128ELb1EEvPKdPdii_param_2];
	ld.param.u32 	%r48, [_Z6reduceILj128ELb1EEvPKdPdii_param_3];
	cvta.to.global.u64 	%rd1, %rd9;
	cvta.to.global.u64 	%rd2, %rd10;
	mov.u32 	%r1, %tid.x;
	mov.u32 	%r2, %nctaid.x;
	mov.u32 	%r3, %ctaid.x;
	shl.b32 	%r49, %r3, 8;
	add.s32 	%r89, %r49, %r1;
	setp.ge.s32 	%p2, %r89, %r48;
	mov.f64 	%fd203, 0d0000000000000000;
	@%p2 bra 	$L__BB2_17;
	mov.b32 	%r50, 1127219200;
	mov.b32 	%r51, -2147483648;
	mov.b64 	%fd1, {%r51, %r50};
	shl.b32 	%r5, %r2, 8;
	mov.f64 	%fd203, 0d0000000000000000;
$L__BB2_2:
	mul.lo.s32 	%r7, %r89, %r47;
	mul.wide.s32 	%rd11, %r7, 8;
	add.s64 	%rd12, %rd1, %rd11;
	ld.global.f64 	%fd197, [%rd12];
	{
	.reg .b32 %temp; 
	mov.b64 	{%temp, %r90}, %fd197;
	}
	{
	.reg .b32 %temp; 
	mov.b64 	{%r91, %temp}, %fd197;
	}
	setp.gt.s32 	%p3, %r90, 1048575;
	mov.b32 	%r92, -1023;
	@%p3 bra 	$L__BB2_4;
	mul.f64 	%fd197, %fd197, 0d4350000000000000;
	{
	.reg .b32 %temp; 
	mov.b64 	{%temp, %r90}, %fd197;
	}
	{
	.reg .b32 %temp; 
	mov.b64 	{%r91, %temp}, %fd197;
	}
	mov.b32 	%r92, -1077;
$L__BB2_4:
	add.s32 	%r54, %r90, -1;
	setp.gt.u32 	%p4, %r54, 2146435070;
	@%p4 bra 	$L__BB2_8;
	shr.u32 	%r57, %r90, 20;
	add.s32 	%r93, %r92, %r57;
	and.b32  	%r58, %r90, 1048575;
	or.b32  	%r59, %r58, 1072693248;
	mov.b64 	%fd198, {%r91, %r59};
	setp.lt.u32 	%p6, %r59, 1073127583;
	@%p6 bra 	$L__BB2_7;
	{
	.reg .b32 %temp; 
	mov.b64 	{%r60, %temp}, %fd198;
	}
	{
	.reg .b32 %temp; 
	mov.b64 	{%temp, %r61}, %fd198;
	}
	add.s32 	%r62, %r61, -1048576;
	mov.b64 	%fd198, {%r60, %r62};
	add.s32 	%r93, %r93, 1;
$L__BB2_7:
	add.f64 	%fd44, %fd198, 0dBFF0000000000000;
	add.f64 	%fd45, %fd198, 0d3FF0000000000000;
	rcp.approx.ftz.f64 	%fd46, %fd45;
	neg.f64 	%fd47, %fd45;
	fma.rn.f64 	%fd48, %fd47, %fd46, 0d3FF0000000000000;
	fma.rn.f64 	%fd49, %fd48, %fd48, %fd48;
	fma.rn.f64 	%fd50, %fd49, %fd46, %fd46;
	mul.f64 	%fd51, %fd44, %fd50;
	fma.rn.f64 	%fd52, %fd44, %fd50, %fd51;
	mul.f64 	%fd53, %fd52, %fd52;
	fma.rn.f64 	%fd54, %fd53, 0d3EB1380B3AE80F1E, 0d3ED0EE258B7A8B04;
	fma.rn.f64 	%fd55, %fd54, %fd53, 0d3EF3B2669F02676F;
	fma.rn.f64 	%fd56, %fd55, %fd53, 0d3F1745CBA9AB0956;
	fma.rn.f64 	%fd57, %fd56, %fd53, 0d3F3C71C72D1B5154;
	fma.rn.f64 	%fd58, %fd57, %fd53, 0d3F624924923BE72D;
	fma.rn.f64 	%fd59, %fd58, %fd53, 0d3F8999999999A3C4;
	fma.rn.f64 	%fd60, %fd59, %fd53, 0d3FB5555555555554;
	sub.f64 	%fd61, %fd44, %fd52;
	add.f64 	%fd62, %fd61, %fd61;
	neg.f64 	%fd63, %fd52;
	fma.rn.f64 	%fd64, %fd63, %fd44, %fd62;
	mul.f64 	%fd65, %fd50, %fd64;
	mul.f64 	%fd66, %fd53, %fd60;
	fma.rn.f64 	%fd67, %fd66, %fd52, %fd65;
	xor.b32  	%r63, %r93, -2147483648;
	mov.b32 	%r64, 1127219200;
	mov.b64 	%fd68, {%r63, %r64};
	sub.f64 	%fd69, %fd68, %fd1;
	fma.rn.f64 	%fd70, %fd69, 0d3FE62E42FEFA39EF, %fd52;
	fma.rn.f64 	%fd71, %fd69, 0dBFE62E42FEFA39EF, %fd70;
	sub.f64 	%fd72, %fd71, %fd52;
	sub.f64 	%fd73, %fd67, %fd72;
	fma.rn.f64 	%fd74, %fd69, 0d3C7ABC9E3B39803F, %fd73;
	add.f64 	%fd199, %fd70, %fd74;
	bra.uni 	$L__BB2_9;
$L__BB2_8:
	fma.rn.f64 	%fd43, %fd197, 0d7FF0000000000000, 0d7FF0000000000000;
	{
	.reg .b32 %temp; 
	mov.b64 	{%temp, %r55}, %fd197;
	}
	and.b32  	%r56, %r55, 2147483647;
	setp.eq.s32 	%p5, %r56, 0;
	selp.f64 	%fd199, 0dFFF0000000000000, %fd43, %p5;
$L__BB2_9:
	add.f64 	%fd12, %fd203, %fd199;
	shl.b32 	%r66, %r47, 7;
	add.s32 	%r67, %r7, %r66;
	mul.wide.u32 	%rd13, %r67, 8;
	add.s64 	%rd14, %rd1, %rd13;
	ld.global.f64 	%fd200, [%rd14];
	{
	.reg .b32 %temp; 
	mov.b64 	{%temp, %r94}, %fd200;
	}
	{
	.reg .b32 %temp; 
	mov.b64 	{%r95, %temp}, %fd200;
	}
	setp.gt.s32 	%p7, %r94, 1048575;
	mov.b32 	%r96, -1023;
	@%p7 bra 	$L__BB2_11;
	mul.f64 	%fd200, %fd200, 0d4350000000000000;
	{
	.reg .b32 %temp; 
	mov.b64 	{%temp, %r94}, %fd200;
	}
	{
	.reg .b32 %temp; 
	mov.b64 	{%r95, %temp}, %fd200;
	}
	mov.b32 	%r96, -1077;
$L__BB2_11:
	add.s32 	%r69, %r94, -1;
	setp.gt.u32 	%p8, %r69, 2146435070;
	@%p8 bra 	$L__BB2_15;
	shr.u32 	%r72, %r94, 20;
	add.s32 	%r97, %r96, %r72;
	and.b32  	%r73, %r94, 1048575;
	or.b32  	%r74, %r73, 1072693248;
	mov.b64 	%fd201, {%r95, %r74};
	setp.lt.u32 	%p10, %r74, 1073127583;
	@%p10 bra 	$L__BB2_14;
	{
	.reg .b32 %temp; 
	mov.b64 	{%r75, %temp}, %fd201;
	}
	{
	.reg .b32 %temp; 
	mov.b64 	{%temp, %r76}, %fd201;
	}
	add.s32 	%r77, %r76, -1048576;
	mov.b64 	%fd201, {%r75, %r77};
	add.s32 	%r97, %r97, 1;
$L__BB2_14:
	add.f64 	%fd76, %fd201, 0dBFF0000000000000;
	add.f64 	%fd77, %fd201, 0d3FF0000000000000;
	rcp.approx.ftz.f64 	%fd78, %fd77;
	neg.f64 	%fd79, %fd77;
	fma.rn.f64 	%fd80, %fd79, %fd78, 0d3FF0000000000000;
	fma.rn.f64 	%fd81, %fd80, %fd80, %fd80;
	fma.rn.f64 	%fd82, %fd81, %fd78, %fd78;
	mul.f64 	%fd83, %fd76, %fd82;
	fma.rn.f64 	%fd84, %fd76, %fd82, %fd83;
	mul.f64 	%fd85, %fd84, %fd84;
	fma.rn.f64 	%fd86, %fd85, 0d3EB1380B3AE80F1E, 0d3ED0EE258B7A8B04;
	fma.rn.f64 	%fd87, %fd86, %fd85, 0d3EF3B2669F02676F;
	fma.rn.f64 	%fd88, %fd87, %fd85, 0d3F1745CBA9AB0956;
	fma.rn.f64 	%fd89, %fd88, %fd85, 0d3F3C71C72D1B5154;
	fma.rn.f64 	%fd90, %fd89, %fd85, 0d3F624924923BE72D;
	fma.rn.f64 	%fd91, %fd90, %fd85, 0d3F8999999999A3C4;
	fma.rn.f64 	%fd92, %fd91, %fd85, 0d3FB5555555555554;
	sub.f64 	%fd93, %fd76, %fd84;
	add.f64 	%fd94, %fd93, %fd93;
	neg.f64 	%fd95, %fd84;
	fma.rn.f64 	%fd96, %fd95, %fd76, %fd94;
	mul.f64 	%fd97, %fd82, %fd96;
	mul.f64 	%fd98, %fd85, %fd92;
	fma.rn.f64 	%fd99, %fd98, %fd84, %fd97;
	xor.b32  	%r78, %r97, -2147483648;
	mov.b32 	%r79, 1127219200;
	mov.b64 	%fd100, {%r78, %r79};
	sub.f64 	%fd101, %fd100, %fd1;
	fma.rn.f64 	%fd102, %fd101, 0d3FE62E42FEFA39EF, %fd84;
	fma.rn.f64 	%fd103, %fd101, 0dBFE62E42FEFA39EF, %fd102;
	sub.f64 	%fd104, %fd103, %fd84;
	sub.f64 	%fd105, %fd99, %fd104;
	fma.rn.f64 	%fd106, %fd101, 0d3C7ABC9E3B39803F, %fd105;
	add.f64 	%fd202, %fd102, %fd106;
	bra.uni 	$L__BB2_16;
$L__BB2_15:
	fma.rn.f64 	%fd75, %fd200, 0d7FF0000000000000, 0d7FF0000000000000;
	{
	.reg .b32 %temp; 
	mov.b64 	{%temp, %r70}, %fd200;
	}
	and.b32  	%r71, %r70, 2147483647;
	setp.eq.s32 	%p9, %r71, 0;
	selp.f64 	%fd202, 0dFFF0000000000000, %fd75, %p9;
$L__BB2_16:
	add.f64 	%fd203, %fd12, %fd202;
	add.s32 	%r89, %r89, %r5;
	setp.lt.s32 	%p11, %r89, %r48;
	@%p11 bra 	$L__BB2_2;
$L__BB2_17:
	shl.b32 	%r80, %r1, 3;
	mov.u32 	%r81, _ZZ6reduceILj128ELb1EEvPKdPdiiE5sdata;
	add.s32 	%r29, %r81, %r80;
	st.volatile.shared.f64 	[%r29], %fd203;
	bar.sync 	0;
	setp.gt.u32 	%p12, %r1, 63;
	@%p12 bra 	$L__BB2_19;
	ld.volatile.shared.f64 	%fd107, [%r29+512];
	add.f64 	%fd203, %fd203, %fd107;
	st.volatile.shared.f64 	[%r29], %fd203;
$L__BB2_19:
	bar.sync 	0;
	setp.gt.u32 	%p14, %r1, 31;
	mov.pred 	%p34, 0;
	@%p14 bra 	$L__BB2_22;
	ld.volatile.shared.f64 	%fd108, [%r29+256];
	add.f64 	%fd109, %fd203, %fd108;
	st.volatile.shared.f64 	[%r29], %fd109;
	ld.volatile.shared.f64 	%fd110, [%r29+128];
	add.f64 	%fd111, %fd109, %fd110;
	st.volatile.shared.f64 	[%r29], %fd111;
	ld.volatile.shared.f64 	%fd112, [%r29+64];
	add.f64 	%fd113, %fd111, %fd112;
	st.volatile.shared.f64 	[%r29], %fd113;
	ld.volatile.shared.f64 	%fd114, [%r29+32];
	add.f64 	%fd115, %fd113, %fd114;
	st.volatile.shared.f64 	[%r29], %fd115;
	ld.volatile.shared.f64 	%fd116, [%r29+16];
	add.f64 	%fd117, %fd115, %fd116;
	st.volatile.shared.f64 	[%r29], %fd117;
	ld.volatile.shared.f64 	%fd118, [%r29+8];
	add.f64 	%fd119, %fd117, %fd118;
	st.volatile.shared.f64 	[%r29], %fd119;
	setp.ne.s32 	%p16, %r1, 0;
	@%p16 bra 	$L__BB2_22;
	ld.shared.f64 	%fd120, [_ZZ6reduceILj128ELb1EEvPKdPdiiE5sdata];
	add.f64 	%fd121, %fd120, %fd120;
	mul.wide.u32 	%rd15, %r3, 8;
	add.s64 	%rd16, %rd2, %rd15;
	st.global.f64 	[%rd16], %fd121;
	mov.pred 	%p34, -1;
$L__BB2_22:
	setp.lt.u32 	%p18, %r2, 2;
	@%p18 bra 	$L__BB2_45;
	membar.gl;
	not.pred 	%p19, %p34;
	@%p19 bra 	$L__BB2_25;
	atom.global.inc.u32 	%r82, [retirementCount], %r2;
	add.s32 	%r83, %r2, -1;
	setp.eq.s32 	%p20, %r82, %r83;
	selp.u16 	%rs1, 1, 0, %p20;
	st.shared.u8 	[_ZZ6reduceILj128ELb1EEvPKdPdiiE6amLast], %rs1;
$L__BB2_25:
	bar.sync 	0;
	ld.shared.u8 	%rs2, [_ZZ6reduceILj128ELb1EEvPKdPdiiE6amLast];
	setp.eq.s16 	%p21, %rs2, 0;
	@%p21 bra 	$L__BB2_45;
	setp.ge.u32 	%p22, %r1, %r2;
	mov.f64 	%fd213, 0d0000000000000000;
	@%p22 bra 	$L__BB2_39;
	not.b32 	%r84, %r1;
	add.s32 	%r85, %r2, %r84;
	shr.u32 	%r86, %r85, 7;
	add.s32 	%r30, %r86, 1;
	and.b32  	%r31, %r30, 15;
	setp.lt.u32 	%p23, %r85, 1920;
	mov.f64 	%fd213, 0d0000000000000000;
	mov.u32 	%r100, %r1;
	@%p23 bra 	$L__BB2_30;
	and.b32  	%r87, %r30, 67108848;
	neg.s32 	%r98, %r87;
	mul.wide.u32 	%rd17, %r1, 8;
	add.s64 	%rd18, %rd17, %rd2;
	add.s64 	%rd24, %rd18, 8192;
	mov.f64 	%fd213, 0d0000000000000000;
	mov.u32 	%r100, %r1;
$L__BB2_29:
	.pragma "nounroll";
	ld.global.f64 	%fd126, [%rd24+-8192];
	add.f64 	%fd127, %fd213, %fd126;
	ld.global.f64 	%fd128, [%rd24+-7168];
	add.f64 	%fd129, %fd127, %fd128;
	ld.global.f64 	%fd130, [%rd24+-6144];
	add.f64 	%fd131, %fd129, %fd130;
	ld.global.f64 	%fd132, [%rd24+-5120];
	add.f64 	%fd133, %fd131, %fd132;
	ld.global.f64 	%fd134, [%rd24+-4096];
	add.f64 	%fd135, %fd133, %fd134;
	ld.global.f64 	%fd136, [%rd24+-3072];
	add.f64 	%fd137, %fd135, %fd136;
	ld.global.f64 	%fd138, [%rd24+-2048];
	add.f64 	%fd139, %fd137, %fd138;
	ld.global.f64 	%fd140, [%rd24+-1024];
	add.f64 	%fd141, %fd139, %fd140;
	ld.global.f64 	%fd142, [%rd24];
	add.f64 	%fd143, %fd141, %fd142;
	ld.global.f64 	%fd144, [%rd24+1024];
	add.f64 	%fd145, %fd143, %fd144;
	ld.global.f64 	%fd146, [%rd24+2048];
	add.f64 	%fd147, %fd145, %fd146;
	ld.global.f64 	%fd148, [%rd24+3072];
	add.f64 	%fd149, %fd147, %fd148;
	ld.global.f64 	%fd150, [%rd24+4096];
	add.f64 	%fd151, %fd149, %fd150;
	ld.global.f64 	%fd152, [%rd24+5120];
	add.f64 	%fd153, %fd151, %fd152;
	ld.global.f64 	%fd154, [%rd24+6144];
	add.f64 	%fd155, %fd153, %fd154;
	ld.global.f64 	%fd156, [%rd24+7168];
	add.f64 	%fd213, %fd155, %fd156;
	add.s32 	%r100, %r100, 2048;
	add.s32 	%r98, %r98, 16;
	add.s64 	%rd24, %rd24, 16384;
	setp.ne.s32 	%p24, %r98, 0;
	@%p24 bra 	$L__BB2_29;
$L__BB2_30:
	setp.eq.s32 	%p25, %r31, 0;
	@%p25 bra 	$L__BB2_39;
	and.b32  	%r38, %r30, 7;
	setp.lt.u32 	%p26, %r31, 8;
	@%p26 bra 	$L__BB2_33;
	mul.wide.u32 	%rd19, %r100, 8;
	add.s64 	%rd20, %rd2, %rd19;
	ld.global.f64 	%fd158, [%rd20];
	add.f64 	%fd159, %fd213, %fd158;
	ld.global.f64 	%fd160, [%rd20+1024];
	add.f64 	%fd161, %fd159, %fd160;
	ld.global.f64 	%fd162, [%rd20+2048];
	add.f64 	%fd163, %fd161, %fd162;
	ld.global.f64 	%fd164, [%rd20+3072];
	add.f64 	%fd165, %fd163, %fd164;
	ld.global.f64 	%fd166, [%rd20+4096];
	add.f64 	%fd167, %fd165, %fd166;
	ld.global.f64 	%fd168, [%rd20+5120];
	add.f64 	%fd169, %fd167, %fd168;
	ld.global.f64 	%fd170, [%rd20+6144];
	add.f64 	%fd171, %fd169, %fd170;
	ld.global.f64 	%fd172, [%rd20+7168];
	add.f64 	%fd213, %fd171, %fd172;
	add.s32 	%r100, %r100, 1024;
$L__BB2_33:
	setp.eq.s32 	%p27, %r38, 0;
	@%p27 bra 	$L__BB2_39;
	and.b32  	%r41, %r30, 3;
	setp.lt.u32 	%p28, %r38, 4;
	@%p28 bra 	$L__BB2_36;
	mul.wide.u32 	%rd21, %r100, 8;
	add.s64 	%rd22, %rd2, %rd21;
	ld.global.f64 	%fd174, [%rd22];
	add.f64 	%fd175, %fd213, %fd174;
	ld.global.f64 	%fd176, [%rd22+1024];
	add.f64 	%fd177, %fd175, %fd176;
	ld.global.f64 	%fd178, [%rd22+2048];
	add.f64 	%fd179, %fd177, %fd178;
	ld.global.f64 	%fd180, [%rd22+3072];
	add.f64 	%fd213, %fd179, %fd180;
	add.s32 	%r100, %r100, 512;
$L__BB2_36:
	setp.eq.s32 	%p29, %r41, 0;
	@%p29 bra 	$L__BB2_39;
	mul.wide.u32 	%rd23, %r100, 8;
	add.s64 	%rd25, %rd2, %rd23;
	neg.s32 	%r103, %r41;
$L__BB2_38:
	.pragma "nounroll";
	ld.global.f64 	%fd181, [%rd25];
	add.f64 	%fd213, %fd213, %fd181;
	add.s64 	%rd25, %rd25, 1024;
	add.s32 	%r103, %r103, 1;
	setp.ne.s32 	%p30, %r103, 0;
	@%p30 bra 	$L__BB2_38;
$L__BB2_39:
	setp.gt.u32 	%p31, %r1, 63;
	st.volatile.shared.f64 	[%r29], %fd213;
	bar.sync 	0;
	@%p31 bra 	$L__BB2_41;
	ld.volatile.shared.f64 	%fd182, [%r29+512];
	add.f64 	%fd213, %fd213, %fd182;
	st.volatile.shared.f64 	[%r29], %fd213;
$L__BB2_41:
	setp.gt.u32 	%p32, %r1, 31;
	bar.sync 	0;
	@%p32 bra 	$L__BB2_43;
	ld.volatile.shared.f64 	%fd183, [%r29+256];
	add.f64 	%fd184, %fd213, %fd183;
	st.volatile.shared.f64 	[%r29], %fd184;
	ld.volatile.shared.f64 	%fd185, [%r29+128];
	add.f64 	%fd186, %fd184, %fd185;
	st.volatile.shared.f64 	[%r29], %fd186;
	ld.volatile.shared.f64 	%fd187, [%r29+64];
	add.f64 	%fd188, %fd186, %fd187;
	st.volatile.shared.f64 	[%r29], %fd188;
	ld.volatile.shared.f64 	%fd189, [%r29+32];
	add.f64 	%fd190, %fd188, %fd189;
	st.volatile.shared.f64 	[%r29], %fd190;
	ld.volatile.shared.f64 	%fd191, [%r29+16];
	add.f64 	%fd192, %fd190, %fd191;
	st.volatile.shared.f64 	[%r29], %fd192;
	ld.volatile.shared.f64 	%fd193, [%r29+8];
	add.f64 	%fd194, %fd192, %fd193;
	st.volatile.shared.f64 	[%r29], %fd194;
$L__BB2_43:
	@%p19 bra 	$L__BB2_45;
	ld.shared.f64 	%fd195, [_ZZ6reduceILj128ELb1EEvPKdPdiiE5sdata];
	st.global.f64 	[%rd2], %fd195;
	mov.b32 	%r88, 0;
	st.global.u32 	[retirementCount], %r88;
$L__BB2_45:
	ret;

}
	// .globl	_Z6reduceILj64ELb1EEvPKdPdii
.visible .entry _Z6reduceILj64ELb1EEvPKdPdii(
	.param .u64 .ptr .align 1 _Z6reduceILj64ELb1EEvPKdPdii_param_0,
	.param .u64 .ptr .align 1 _Z6reduceILj64ELb1EEvPKdPdii_param_1,
	.param .u32 _Z6reduceILj64ELb1EEvPKdPdii_param_2,
	.param .u32 _Z6reduceILj64ELb1EEvPKdPdii_param_3
)
{
	.reg .pred 	%p<33>;
	.reg .b16 	%rs<3>;
	.reg .b32 	%r<104>;
	.reg .b64 	%rd<26>;
	.reg .b64 	%fd<207>;
	// demoted variable
	.shared .align 8 .b8 _ZZ6reduceILj64ELb1EEvPKdPdiiE5sdata[512];
	// demoted variable
	.shared .align 1 .u8 _ZZ6reduceILj64ELb1EEvPKdPdiiE6amLast;
	ld.param.u64 	%rd9, [_Z6reduceILj64ELb1EEvPKdPdii_param_0];
	ld.param.u64 	%rd10, [_Z6reduceILj64ELb1EEvPKdPdii_param_1];
	ld.param.u32 	%r47, [_Z6reduceILj64ELb1EEvPKdPdii_param_2];
	ld.param.u32 	%r48, [_Z6reduceILj64ELb1EEvPKdPdii_param_3];
	cvta.to.global.u64 	%rd1, %rd9;
	cvta.to.global.u64 	%rd2, %rd10;
	mov.u32 	%r1, %tid.x;
	mov.u32 	%r2, %nctaid.x;
	mov.u32 	%r3, %ctaid.x;
	shl.b32 	%r49, %r3, 7;
	add.s32 	%r89, %r49, %r1;
	setp.ge.s32 	%p2, %r89, %r48;
	mov.f64 	%fd197, 0d0000000000000000;
	@%p2 bra 	$L__BB3_17;
	mov.b32 	%r50, 1127219200;
	mov.b32 	%r51, -2147483648;
	mov.b64 	%fd1, {%r51, %r50};
	shl.b32 	%r5, %r2, 7;
	mov.f64 	%fd197, 0d0000000000000000;
$L__BB3_2:
	mul.lo.s32 	%r7, %r89, %r47;
	mul.wide.s32 	%rd11, %r7, 8;
	add.s64 	%rd12, %rd1, %rd11;
	ld.global.f64 	%fd191, [%rd12];
	{
	.reg .b32 %temp; 
	mov.b64 	{%temp, %r90}, %fd191;
	}
	{
	.reg .b32 %temp; 
	mov.b64 	{%r91, %temp}, %fd191;
	}
	setp.gt.s32 	%p3, %r90, 1048575;
	mov.b32 	%r92, -1023;
	@%p3 bra 	$L__BB3_4;
	mul.f64 	%fd191, %fd191, 0d4350000000000000;
	{
	.reg .b32 %temp; 
	mov.b64 	{%temp, %r90}, %fd191;
	}
	{
	.reg .b32 %temp; 
	mov.b64 	{%r91, %temp}, %fd191;
	}
	mov.b32 	%r92, -1077;
$L__BB3_4:
	add.s32 	%r54, %r90, -1;
	setp.gt.u32 	%p4, %r54, 2146435070;
	@%p4 bra 	$L__BB3_8;
	shr.u32 	%r57, %r90, 20;
	add.s32 	%r93, %r92, %r57;
	and.b32  	%r58, %r90, 1048575;
	or.b32  	%r59, %r58, 1072693248;
	mov.b64 	%fd192, {%r91, %r59};
	setp.lt.u32 	%p6, %r59, 1073127583;
	@%p6 bra 	$L__BB3_7;
	{
	.reg .b32 %temp; 
	mov.b64 	{%r60, %temp}, %fd192;
	}
	{
	.reg .b32 %temp; 
	mov.b64 	{%temp, %r61}, %fd192;
	}
	add.s32 	%r62, %r61, -1048576;
	mov.b64 	%fd192, {%r60, %r62};
	add.s32 	%r93, %r93, 1;
$L__BB3_7:
	add.f64 	%fd40, %fd192, 0dBFF0000000000000;
	add.f64 	%fd41, %fd192, 0d3FF0000000000000;
	rcp.approx.ftz.f64 	%fd42, %fd41;
	neg.f64 	%fd43, %fd41;
	fma.rn.f64 	%fd44, %fd43, %fd42, 0d3FF0000000000000;
	fma.rn.f64 	%fd45, %fd44, %fd44, %fd44;
	fma.rn.f64 	%fd46, %fd45, %fd42, %fd42;
	mul.f64 	%fd47, %fd40, %fd46;
	fma.rn.f64 	%fd48, %fd40, %fd46, %fd47;
	mul.f64 	%fd49, %fd48, %fd48;
	fma.rn.f64 	%fd50, %fd49, 0d3EB1380B3AE80F1E, 0d3ED0EE258B7A8B04;
	fma.rn.f64 	%fd51, %fd50, %fd49, 0d3EF3B2669F02676F;
	fma.rn.f64 	%fd52, %fd51, %fd49, 0d3F1745CBA9AB0956;
	fma.rn.f64 	%fd53, %fd52, %fd49, 0d3F3C71C72D1B5154;
	fma.rn.f64 	%fd54, %fd53, %fd49, 0d3F624924923BE72D;
	fma.rn.f64 	%fd55, %fd54, %fd49, 0d3F8999999999A3C4;
	fma.rn.f64 	%fd56, %fd55, %fd49, 0d3FB5555555555554;
	sub.f64 	%fd57, %fd40, %fd48;
	add.f64 	%fd58, %fd57, %fd57;
	neg.f64 	%fd59, %fd48;
	fma.rn.f64 	%fd60, %fd59, %fd40, %fd58;
	mul.f64 	%fd61, %fd46, %fd60;
	mul.f64 	%fd62, %fd49, %fd56;
	fma.rn.f64 	%fd63, %fd62, %fd48, %fd61;
	xor.b32  	%r63, %r93, -2147483648;
	mov.b32 	%r64, 1127219200;
	mov.b64 	%fd64, {%r63, %r64};
	sub.f64 	%fd65, %fd64, %fd1;
	fma.rn.f64 	%fd66, %fd65, 0d3FE62E42FEFA39EF, %fd48;
	fma.rn.f64 	%fd67, %fd65, 0dBFE62E42FEFA39EF, %fd66;
	sub.f64 	%fd68, %fd67, %fd48;
	sub.f64 	%fd69, %fd63, %fd68;
	fma.rn.f64 	%fd70, %fd65, 0d3C7ABC9E3B39803F, %fd69;
	add.f64 	%fd193, %fd66, %fd70;
	bra.uni 	$L__BB3_9;
$L__BB3_8:
	fma.rn.f64 	%fd39, %fd191, 0d7FF0000000000000, 0d7FF0000000000000;
	{
	.reg .b32 %temp; 
	mov.b64 	{%temp, %r55}, %fd191;
	}
	and.b32  	%r56, %r55, 2147483647;
	setp.eq.s32 	%p5, %r56, 0;
	selp.f64 	%fd193, 0dFFF0000000000000, %fd39, %p5;
$L__BB3_9:
	add.f64 	%fd12, %fd197, %fd193;
	shl.b32 	%r66, %r47, 6;
	add.s32 	%r67, %r7, %r66;
	mul.wide.u32 	%rd13, %r67, 8;
	add.s64 	%rd14, %rd1, %rd13;
	ld.global.f64 	%fd194, [%rd14];
	{
	.reg .b32 %temp; 
	mov.b64 	{%temp, %r94}, %fd194;
	}
	{
	.reg .b32 %temp; 
	mov.b64 	{%r95, %temp}, %fd194;
	}
	setp.gt.s32 	%p7, %r94, 1048575;
	mov.b32 	%r96, -1023;
	@%p7 bra 	$L__BB3_11;
	mul.f64 	%fd194, %fd194, 0d4350000000000000;
	{
	.reg .b32 %temp; 
	mov.b64 	{%temp, %r94}, %fd194;
	}
	{
	.reg .b32 %temp; 
	mov.b64 	{%r95, %temp}, %fd194;
	}
	mov.b32 	%r96, -1077;
$L__BB3_11:
	add.s32 	%r69, %r94, -1;
	setp.gt.u32 	%p8, %r69, 2146435070;
	@%p8 bra 	$L__BB3_15;
	shr.u32 	%r72, %r94, 20;
	add.s32 	%r97, %r96, %r72;
	and.b32  	%r73, %r94, 1048575;
	or.b32  	%r74, %r73, 1072693248;
	mov.b64 	%fd195, {%r95, %r74};
	setp.lt.u32 	%p10, %r74, 1073127583;
	@%p10 bra 	$L__BB3_14;
	{
	.reg .b32 %temp; 
	mov.b64 	{%r75, %temp}, %fd195;
	}
	{
	.reg .b32 %temp; 
	mov.b64 	{%temp, %r76}, %fd195;
	}
	add.s32 	%r77, %r76, -1048576;
	mov.b64 	%fd195, {%r75, %r77};
	add.s32 	%r97, %r97, 1;
$L__BB3_14:
	add.f64 	%fd72, %fd195, 0dBFF0000000000000;
	add.f64 	%fd73, %fd195, 0d3FF0000000000000;
	rcp.approx.ftz.f64 	%fd74, %fd73;
	neg.f64 	%fd75, %fd73;
	fma.rn.f64 	%fd76, %fd75, %fd74, 0d3FF0000000000000;
	fma.rn.f64 	%fd77, %fd76, %fd76, %fd76;
	fma.rn.f64 	%fd78, %fd77, %fd74, %fd74;
	mul.f64 	%fd79, %fd72, %fd78;
	fma.rn.f64 	%fd80, %fd72, %fd78, %fd79;
	mul.f64 	%fd81, %fd80, %fd80;
	fma.rn.f64 	%fd82, %fd81, 0d3EB1380B3AE80F1E, 0d3ED0EE258B7A8B04;
	fma.rn.f64 	%fd83, %fd82, %fd81, 0d3EF3B2669F02676F;
	fma.rn.f64 	%fd84, %fd83, %fd81, 0d3F1745CBA9AB0956;
	fma.rn.f64 	%fd85, %fd84, %fd81, 0d3F3C71C72D1B5154;
	fma.rn.f64 	%fd86, %fd85, %fd81, 0d3F624924923BE72D;
	fma.rn.f64 	%fd87, %fd86, %fd81, 0d3F8999999999A3C4;
	fma.rn.f64 	%fd88, %fd87, %fd81, 0d3FB5555555555554;
	sub.f64 	%fd89, %fd72, %fd80;
	add.f64 	%fd90, %fd89, %fd89;
	neg.f64 	%fd91, %fd80;
	fma.rn.f64 	%fd92, %fd91, %fd72, %fd90;
	mul.f64 	%fd93, %fd78, %fd92;
	mul.f64 	%fd94, %fd81, %fd88;
	fma.rn.f64 	%fd95, %fd94, %fd80, %fd93;
	xor.b32  	%r78, %r97, -2147483648;
	mov.b32 	%r79, 1127219200;
	mov.b64 	%fd96, {%r78, %r79};
	sub.f64 	%fd97, %fd96, %fd1;
	fma.rn.f64 	%fd98, %fd97, 0d3FE62E42FEFA39EF, %fd80;
	fma.rn.f64 	%fd99, %fd97, 0dBFE62E42FEFA39EF, %fd98;
	sub.f64 	%fd100, %fd99, %fd80;
	sub.f64 	%fd101, %fd95, %fd100;
	fma.rn.f64 	%fd102, %fd97, 0d3C7ABC9E3B39803F, %fd101;
	add.f64 	%fd196, %fd98, %fd102;
	bra.uni 	$L__BB3_16;
$L__BB3_15:
	fma.rn.f64 	%fd71, %fd194, 0d7FF0000000000000, 0d7FF0000000000000;
	{
	.reg .b32 %temp; 
	mov.b64 	{%temp, %r70}, %fd194;
	}
	and.b32  	%r71, %r70, 2147483647;
	setp.eq.s32 	%p9, %r71, 0;
	selp.f64 	%fd196, 0dFFF0000000000000, %fd71, %p9;
$L__BB3_16:
	add.f64 	%fd197, %fd12, %fd196;
	add.s32 	%r89, %r89, %r5;
	setp.lt.s32 	%p11, %r89, %r48;
	@%p11 bra 	$L__BB3_2;
$L__BB3_17:
	shl.b32 	%r80, %r1, 3;
	mov.u32 	%r81, _ZZ6reduceILj64ELb1EEvPKdPdiiE5sdata;
	add.s32 	%r29, %r81, %r80;
	st.volatile.shared.f64 	[%r29], %fd197;
	bar.sync 	0;
	setp.gt.u32 	%p13, %r1, 31;
	mov.pred 	%p32, 0;
	@%p13 bra 	$L__BB3_20;
	ld.volatile.shared.f64 	%fd103, [%r29+256];
	add.f64 	%fd104, %fd197, %fd103;
	st.volatile.shared.f64 	[%r29], %fd104;
	ld.volatile.shared.f64 	%fd105, [%r29+128];
	add.f64 	%fd106, %fd104, %fd105;
	st.volatile.shared.f64 	[%r29], %fd106;
	ld.volatile.shared.f64 	%fd107, [%r29+64];
	add.f64 	%fd108, %fd106, %fd107;
	st.volatile.shared.f64 	[%r29], %fd108;
	ld.volatile.shared.f64 	%fd109, [%r29+32];
	add.f64 	%fd110, %fd108, %fd109;
	st.volatile.shared.f64 	[%r29], %fd110;
	ld.volatile.shared.f64 	%fd111, [%r29+16];
	add.f64 	%fd112, %fd110, %fd111;
	st.volatile.shared.f64 	[%r29], %fd112;
	ld.volatile.shared.f64 	%fd113, [%r29+8];
	add.f64 	%fd114, %fd112, %fd113;
	st.volatile.shared.f64 	[%r29], %fd114;
	setp.ne.s32 	%p15, %r1, 0;
	@%p15 bra 	$L__BB3_20;
	ld.shared.f64 	%fd115, [_ZZ6reduceILj64ELb1EEvPKdPdiiE5sdata];
	add.f64 	%fd116, %fd115, %fd115;
	mul.wide.u32 	%rd15, %r3, 8;
	add.s64 	%rd16, %rd2, %rd15;
	st.global.f64 	[%rd16], %fd116;
	mov.pred 	%p32, -1;
$L__BB3_20:
	setp.lt.u32 	%p17, %r2, 2;
	@%p17 bra 	$L__BB3_41;
	membar.gl;
	not.pred 	%p18, %p32;
	@%p18 bra 	$L__BB3_23;
	atom.global.inc.u32 	%r82, [retirementCount], %r2;
	add.s32 	%r83, %r2, -1;
	setp.eq.s32 	%p19, %r82, %r83;
	selp.u16 	%rs1, 1, 0, %p19;
	st.shared.u8 	[_ZZ6reduceILj64ELb1EEvPKdPdiiE6amLast], %rs1;
$L__BB3_23:
	bar.sync 	0;
	ld.shared.u8 	%rs2, [_ZZ6reduceILj64ELb1EEvPKdPdiiE6amLast];
	setp.eq.s16 	%p20, %rs2, 0;
	@%p20 bra 	$L__BB3_41;
	setp.ge.u32 	%p21, %r1, %r2;
	mov.f64 	%fd206, 0d0000000000000000;
	@%p21 bra 	$L__BB3_37;
	not.b32 	%r84, %r1;
	add.s32 	%r85, %r2, %r84;
	shr.u32 	%r86, %r85, 6;
	add.s32 	%r30, %r86, 1;
	and.b32  	%r31, %r30, 15;
	setp.lt.u32 	%p22, %r85, 960;
	mov.f64 	%fd206, 0d0000000000000000;
	mov.u32 	%r100, %r1;
	@%p22 bra 	$L__BB3_28;
	and.b32  	%r87, %r30, 134217712;
	neg.s32 	%r98, %r87;
	mul.wide.u32 	%rd17, %r1, 8;
	add.s64 	%rd18, %rd17, %rd2;
	add.s64 	%rd24, %rd18, 4096;
	mov.f64 	%fd206, 0d0000000000000000;
	mov.u32 	%r100, %r1;
$L__BB3_27:
	.pragma "nounroll";
	ld.global.f64 	%fd121, [%rd24+-4096];
	add.f64 	%fd122, %fd206, %fd121;
	ld.global.f64 	%fd123, [%rd24+-3584];
	add.f64 	%fd124, %fd122, %fd123;
	ld.global.f64 	%fd125, [%rd24+-3072];
	add.f64 	%fd126, %fd124, %fd125;
	ld.global.f64 	%fd127, [%rd24+-2560];
	add.f64 	%fd128, %fd126, %fd127;
	ld.global.f64 	%fd129, [%rd24+-2048];
	add.f64 	%fd130, %fd128, %fd129;
	ld.global.f64 	%fd131, [%rd24+-1536];
	add.f64 	%fd132, %fd130, %fd131;
	ld.global.f64 	%fd133, [%rd24+-1024];
	add.f64 	%fd134, %fd132, %fd133;
	ld.global.f64 	%fd135, [%rd24+-512];
	add.f64 	%fd136, %fd134, %fd135;
	ld.global.f64 	%fd137, [%rd24];
	add.f64 	%fd138, %fd136, %fd137;
	ld.global.f64 	%fd139, [%rd24+512];
	add.f64 	%fd140, %fd138, %fd139;
	ld.global.f64 	%fd141, [%rd24+1024];
	add.f64 	%fd142, %fd140, %fd141;
	ld.global.f64 	%fd143, [%rd24+1536];
	add.f64 	%fd144, %fd142, %fd143;
	ld.global.f64 	%fd145, [%rd24+2048];
	add.f64 	%fd146, %fd144, %fd145;
	ld.global.f64 	%fd147, [%rd24+2560];
	add.f64 	%fd148, %fd146, %fd147;
	ld.global.f64 	%fd149, [%rd24+3072];
	add.f64 	%fd150, %fd148, %fd149;
	ld.global.f64 	%fd151, [%rd24+3584];
	add.f64 	%fd206, %fd150, %fd151;
	add.s32 	%r100, %r100, 1024;
	add.s32 	%r98, %r98, 16;
	add.s64 	%rd24, %rd24, 8192;
	setp.ne.s32 	%p23, %r98, 0;
	@%p23 bra 	$L__BB3_27;
$L__BB3_28:
	setp.eq.s32 	%p24, %r31, 0;
	@%p24 bra 	$L__BB3_37;
	and.b32  	%r38, %r30, 7;
	setp.lt.u32 	%p25, %r31, 8;
	@%p25 bra 	$L__BB3_31;
	mul.wide.u32 	%rd19, %r100, 8;
	add.s64 	%rd20, %rd2, %rd19;
	ld.global.f64 	%fd153, [%rd20];
	add.f64 	%fd154, %fd206, %fd153;
	ld.global.f64 	%fd155, [%rd20+512];
	add.f64 	%fd156, %fd154, %fd155;
	ld.global.f64 	%fd157, [%rd20+1024];
	add.f64 	%fd158, %fd156, %fd157;
	ld.global.f64 	%fd159, [%rd20+1536];
	add.f64 	%fd160, %fd158, %fd159;
	ld.global.f64 	%fd161, [%rd20+2048];
	add.f64 	%fd162, %fd160, %fd161;
	ld.global.f64 	%fd163, [%rd20+2560];
	add.f64 	%fd164, %fd162, %fd163;
	ld.global.f64 	%fd165, [%rd20+3072];
	add.f64 	%fd166, %fd164, %fd165;
	ld.global.f64 	%fd167, [%rd20+3584];
	add.f64 	%fd206, %fd166, %fd167;
	add.s32 	%r100, %r100, 512;
$L__BB3_31:
	setp.eq.s32 	%p26, %r38, 0;
	@%p26 bra 	$L__BB3_37;
	and.b32  	%r41, %r30, 3;
	setp.lt.u32 	%p27, %r38, 4;
	@%p27 bra 	$L__BB3_34;
	mul.wide.u32 	%rd21, %r100, 8;
	add.s64 	%rd22, %rd2, %rd21;
	ld.global.f64 	%fd169, [%rd22];
	add.f64 	%fd170, %fd206, %fd169;
	ld.global.f64 	%fd171, [%rd22+512];
	add.f64 	%fd172, %fd170, %fd171;
	ld.global.f64 	%fd173, [%rd22+1024];
	add.f64 	%fd174, %fd172, %fd173;
	ld.global.f64 	%fd175, [%rd22+1536];
	add.f64 	%fd206, %fd174, %fd175;
	add.s32 	%r100, %r100, 256;
$L__BB3_34:
	setp.eq.s32 	%p28, %r41, 0;
	@%p28 bra 	$L__BB3_37;
	mul.wide.u32 	%rd23, %r100, 8;
	add.s64 	%rd25, %rd2, %rd23;
	neg.s32 	%r103, %r41;
$L__BB3_36:
	.pragma "nounroll";
	ld.global.f64 	%fd176, [%rd25];
	add.f64 	%fd206, %fd206, %fd176;
	add.s64 	%rd25, %rd25, 512;
	add.s32 	%r103, %r103, 1;
	setp.ne.s32 	%p29, %r103, 0;
	@%p29 bra 	$L__BB3_36;
$L__BB3_37:
	setp.gt.u32 	%p30, %r1, 31;
	st.volatile.shared.f64 	[%r29], %fd206;
	bar.sync 	0;
	@%p30 bra 	$L__BB3_39;
	ld.volatile.shared.f64 	%fd177, [%r29+256];
	add.f64 	%fd178, %fd206, %fd177;
	st.volatile.shared.f64 	[%r29], %fd178;
	ld.volatile.shared.f64 	%fd179, [%r29+128];
	add.f64 	%fd180, %fd178, %fd179;
	st.volatile.shared.f64 	[%r29], %fd180;
	ld.volatile.shared.f64 	%fd181, [%r29+64];
	add.f64 	%fd182, %fd180, %fd181;
	st.volatile.shared.f64 	[%r29], %fd182;
	ld.volatile.shared.f64 	%fd183, [%r29+32];
	add.f64 	%fd184, %fd182, %fd183;
	st.volatile.shared.f64 	[%r29], %fd184;
	ld.volatile.shared.f64 	%fd185, [%r29+16];
	add.f64 	%fd186, %fd184, %fd185;
	st.volatile.shared.f64 	[%r29], %fd186;
	ld.volatile.shared.f64 	%fd187, [%r29+8];
	add.f64 	%fd188, %fd186, %fd187;
	st.volatile.shared.f64 	[%r29], %fd188;
$L__BB3_39:
	@%p18 bra 	$L__BB3_41;
	ld.shared.f64 	%fd189, [_ZZ6reduceILj64ELb1EEvPKdPdiiE5sdata];
	st.global.f64 	[%rd2], %fd189;
	mov.b32 	%r88, 0;
	st.global.u32 	[retirementCount], %r88;
$L__BB3_41:
	ret;

}
	// .globl	_Z6reduceILj32ELb1EEvPKdPdii
.visible .entry _Z6reduceILj32ELb1EEvPKdPdii(
	.param .u64 .ptr .align 1 _Z6reduceILj32ELb1EEvPKdPdii_param_0,
	.param .u64 .ptr .align 1 _Z6reduceILj32ELb1EEvPKdPdii_param_1,
	.param .u32 _Z6reduceILj32ELb1EEvPKdPdii_param_2,
	.param .u32 _Z6reduceILj32ELb1EEvPKdPdii_param_3
)
{
	.reg .pred 	%p<33>;
	.reg .b16 	%rs<3>;
	.reg .b32 	%r<104>;
	.reg .b64 	%rd<26>;
	.reg .b64 	%fd<203>;
	// demoted variable
	.shared .align 8 .b8 _ZZ6reduceILj32ELb1EEvPKdPdiiE5sdata[256];
	// demoted variable
	.shared .align 1 .u8 _ZZ6reduceILj32ELb1EEvPKdPdiiE6amLast;
	ld.param.u64 	%rd9, [_Z6reduceILj32ELb1EEvPKdPdii_param_0];
	ld.param.u64 	%rd10, [_Z6reduceILj32ELb1EEvPKdPdii_param_1];
	ld.param.u32 	%r47, [_Z6reduceILj32ELb1EEvPKdPdii_param_2];
	ld.param.u32 	%r48, [_Z6reduceILj32ELb1EEvPKdPdii_param_3];
	cvta.to.global.u64 	%rd1, %rd9;
	cvta.to.global.u64 	%rd2, %rd10;
	mov.u32 	%r1, %tid.x;
	mov.u32 	%r2, %nctaid.x;
	mov.u32 	%r3, %ctaid.x;
	shl.b32 	%r49, %r3, 6;
	add.s32 	%r89, %r49, %r1;
	setp.ge.s32 	%p2, %r89, %r48;
	mov.f64 	%fd193, 0d0000000000000000;
	@%p2 bra 	$L__BB4_17;
	mov.b32 	%r50, 1127219200;
	mov.b32 	%r51, -2147483648;
	mov.b64 	%fd1, {%r51, %r50};
	shl.b32 	%r5, %r2, 6;
	mov.f64 	%fd193, 0d0000000000000000;
$L__BB4_2:
	mul.lo.s32 	%r7, %r89, %r47;
	mul.wide.s32 	%rd11, %r7, 8;
	add.s64 	%rd12, %rd1, %rd11;
	ld.global.f64 	%fd187, [%rd12];
	{
	.reg .b32 %temp; 
	mov.b64 	{%temp, %r90}, %fd187;
	}
	{
	.reg .b32 %temp; 
	mov.b64 	{%r91, %temp}, %fd187;
	}
	setp.gt.s32 	%p3, %r90, 1048575;
	mov.b32 	%r92, -1023;
	@%p3 bra 	$L__BB4_4;
	mul.f64 	%fd187, %fd187, 0d4350000000000000;
	{
	.reg .b32 %temp; 
	mov.b64 	{%temp, %r90}, %fd187;
	}
	{
	.reg .b32 %temp; 
	mov.b64 	{%r91, %temp}, %fd187;
	}
	mov.b32 	%r92, -1077;
$L__BB4_4:
	add.s32 	%r54, %r90, -1;
	setp.gt.u32 	%p4, %r54, 2146435070;
	@%p4 bra 	$L__BB4_8;
	shr.u32 	%r57, %r90, 20;
	add.s32 	%r93, %r92, %r57;
	and.b32  	%r58, %r90, 1048575;
	or.b32  	%r59, %r58, 1072693248;
	mov.b64 	%fd188, {%r91, %r59};
	setp.lt.u32 	%p6, %r59, 1073127583;
	@%p6 bra 	$L__BB4_7;
	{
	.reg .b32 %temp; 
	mov.b64 	{%r60, %temp}, %fd188;
	}
	{
	.reg .b32 %temp; 
	mov.b64 	{%temp, %r61}, %fd188;
	}
	add.s32 	%r62, %r61, -1048576;
	mov.b64 	%fd188, {%r60, %r62};
	add.s32 	%r93, %r93, 1;
$L__BB4_7:
	add.f64 	%fd40, %fd188, 0dBFF0000000000000;
	add.f64 	%fd41, %fd188, 0d3FF0000000000000;
	rcp.approx.ftz.f64 	%fd42, %fd41;
	neg.f64 	%fd43, %fd41;
	fma.rn.f64 	%fd44, %fd43, %fd42, 0d3FF0000000000000;
	fma.rn.f64 	%fd45, %fd44, %fd44, %fd44;
	fma.rn.f64 	%fd46, %fd45, %fd42, %fd42;
	mul.f64 	%fd47, %fd40, %fd46;
	fma.rn.f64 	%fd48, %fd40, %fd46, %fd47;
	mul.f64 	%fd49, %fd48, %fd48;
	fma.rn.f64 	%fd50, %fd49, 0d3EB1380B3AE80F1E, 0d3ED0EE258B7A8B04;
	fma.rn.f64 	%fd51, %fd50, %fd49, 0d3EF3B2669F02676F;
	fma.rn.f64 	%fd52, %fd51, %fd49, 0d3F1745CBA9AB0956;
	fma.rn.f64 	%fd53, %fd52, %fd49, 0d3F3C71C72D1B5154;
	fma.rn.f64 	%fd54, %fd53, %fd49, 0d3F624924923BE72D;
	fma.rn.f64 	%fd55, %fd54, %fd49, 0d3F8999999999A3C4;
	fma.rn.f64 	%fd56, %fd55, %fd49, 0d3FB5555555555554;
	sub.f64 	%fd57, %fd40, %fd48;
	add.f64 	%fd58, %fd57, %fd57;
	neg.f64 	%fd59, %fd48;
	fma.rn.f64 	%fd60, %fd59, %fd40, %fd58;
	mul.f64 	%fd61, %fd46, %fd60;
	mul.f64 	%fd62, %fd49, %fd56;
	fma.rn.f64 	%fd63, %fd62, %fd48, %fd61;
	xor.b32  	%r63, %r93, -2147483648;
	mov.b32 	%r64, 1127219200;
	mov.b64 	%fd64, {%r63, %r64};
	sub.f64 	%fd65, %fd64, %fd1;
	fma.rn.f64 	%fd66, %fd65, 0d3FE62E42FEFA39EF, %fd48;
	fma.rn.f64 	%fd67, %fd65, 0dBFE62E42FEFA39EF, %fd66;
	sub.f64 	%fd68, %fd67, %fd48;
	sub.f64 	%fd69, %fd63, %fd68;
	fma.rn.f64 	%fd70, %fd65, 0d3C7ABC9E3B39803F, %fd69;
	add.f64 	%fd189, %fd66, %fd70;
	bra.uni 	$L__BB4_9;
$L__BB4_8:
	fma.rn.f64 	%fd39, %fd187, 0d7FF0000000000000, 0d7FF0000000000000;
	{
	.reg .b32 %temp; 
	mov.b64 	{%temp, %r55}, %fd187;
	}
	and.b32  	%r56, %r55, 2147483647;
	setp.eq.s32 	%p5, %r56, 0;
	selp.f64 	%fd189, 0dFFF0000000000000, %fd39, %p5;
$L__BB4_9:
	add.f64 	%fd12, %fd193, %fd189;
	shl.b32 	%r66, %r47, 5;
	add.s32 	%r67, %r7, %r66;
	mul.wide.u32 	%rd13, %r67, 8;
	add.s64 	%rd14, %rd1, %rd13;
	ld.global.f64 	%fd190, [%rd14];
	{
	.reg .b32 %temp; 
	mov.b64 	{%temp, %r94}, %fd190;
	}
	{
	.reg .b32 %temp; 
	mov.b64 	{%r95, %temp}, %fd190;
	}
	setp.gt.s32 	%p7, %r94, 1048575;
	mov.b32 	%r96, -1023;
	@%p7 bra 	$L__BB4_11;
	mul.f64 	%fd190, %fd190, 0d4350000000000000;
	{
	.reg .b32 %temp; 
	mov.b64 	{%temp, %r94}, %fd190;
	}
	{
	.reg .b32 %temp; 
	mov.b64 	{%r95, %temp}, %fd190;
	}
	mov.b32 	%r96, -1077;
$L__BB4_11:
	add.s32 	%r69, %r94, -1;
	setp.gt.u32 	%p8, %r69, 2146435070;
	@%p8 bra 	$L__BB4_15;
	shr.u32 	%r72, %r94, 20;
	add.s32 	%r97, %r96, %r72;
	and.b32  	%r73, %r94, 1048575;
	or.b32  	%r74, %r73, 1072693248;
	mov.b64 	%fd191, {%r95, %r74};
	setp.lt.u32 	%p10, %r74, 1073127583;
	@%p10 bra 	$L__BB4_14;
	{
	.reg .b32 %temp; 
	mov.b64 	{%r75, %temp}, %fd191;
	}
	{
	.reg .b32 %temp; 
	mov.b64 	{%temp, %r76}, %fd191;
	}
	add.s32 	%r77, %r76, -1048576;
	mov.b64 	%fd191, {%r75, %r77};
	add.s32 	%r97, %r97, 1;
$L__BB4_14:
	add.f64 	%fd72, %fd191, 0dBFF0000000000000;
	add.f64 	%fd73, %fd191, 0d3FF0000000000000;
	rcp.approx.ftz.f64 	%fd74, %fd73;
	neg.f64 	%fd75, %fd73;
	fma.rn.f64 	%fd76, %fd75, %fd74, 0d3FF0000000000000;
	fma.rn.f64 	%fd77, %fd76, %fd76, %fd76;
	fma.rn.f64 	%fd78, %fd77, %fd74, %fd74;
	mul.f64 	%fd79, %fd72, %fd78;
	fma.rn.f64 	%fd80, %fd72, %fd78, %fd79;
	mul.f64 	%fd81, %fd80, %fd80;
	fma.rn.f64 	%fd82, %fd81, 0d3EB1380B3AE80F1E, 0d3ED0EE258B7A8B04;
	fma.rn.f64 	%fd83, %fd82, %fd81, 0d3EF3B2669F02676F;
	fma.rn.f64 	%fd84, %fd83, %fd81, 0d3F1745CBA9AB0956;
	fma.rn.f64 	%fd85, %fd84, %fd81, 0d3F3C71C72D1B5154;
	fma.rn.f64 	%fd86, %fd85, %fd81, 0d3F624924923BE72D;
	fma.rn.f64 	%fd87, %fd86, %fd81, 0d3F8999999999A3C4;
	fma.rn.f64 	%fd88, %fd87, %fd81, 0d3FB5555555555554;
	sub.f64 	%fd89, %fd72, %fd80;
	add.f64 	%fd90, %fd89, %fd89;
	neg.f64 	%fd91, %fd80;
	fma.rn.f64 	%fd92, %fd91, %fd72, %fd90;
	mul.f64 	%fd93, %fd78, %fd92;
	mul.f64 	%fd94, %fd81, %fd88;
	fma.rn.f64 	%fd95, %fd94, %fd80, %fd93;
	xor.b32  	%r78, %r97, -2147483648;
	mov.b32 	%r79, 1127219200;
	mov.b64 	%fd96, {%r78, %r79};
	sub.f64 	%fd97, %fd96, %fd1;
	fma.rn.f64 	%fd98, %fd97, 0d3FE62E42FEFA39EF, %fd80;
	fma.rn.f64 	%fd99, %fd97, 0dBFE62E42FEFA39EF, %fd98;
	sub.f64 	%fd100, %fd99, %fd80;
	sub.f64 	%fd101, %fd95, %fd100;
	fma.rn.f64 	%fd102, %fd97, 0d3C7ABC9E3B39803F, %fd101;
	add.f64 	%fd192, %fd98, %fd102;
	bra.uni 	$L__BB4_16;
$L__BB4_15:
	fma.rn.f64 	%fd71, %fd190, 0d7FF0000000000000, 0d7FF0000000000000;
	{
	.reg .b32 %temp; 
	mov.b64 	{%temp, %r70}, %fd190;
	}
	and.b32  	%r71, %r70, 2147483647;
	setp.eq.s32 	%p9, %r71, 0;
	selp.f64 	%fd192, 0dFFF0000000000000, %fd71, %p9;
$L__BB4_16:
	add.f64 	%fd193, %fd12, %fd192;
	add.s32 	%r89, %r89, %r5;
	setp.lt.s32 	%p11, %r89, %r48;
	@%p11 bra 	$L__BB4_2;
$L__BB4_17:
	shl.b32 	%r80, %r1, 3;
	mov.u32 	%r81, _ZZ6reduceILj32ELb1EEvPKdPdiiE5sdata;
	add.s32 	%r29, %r81, %r80;
	st.volatile.shared.f64 	[%r29], %fd193;
	bar.sync 	0;
	setp.gt.u32 	%p13, %r1, 31;
	mov.pred 	%p32, 0;
	@%p13 bra 	$L__BB4_20;
	ld.volatile.shared.f64 	%fd103, [%r29+128];
	add.f64 	%fd104, %fd193, %fd103;
	st.volatile.shared.f64 	[%r29], %fd104;
	ld.volatile.shared.f64 	%fd105, [%r29+64];
	add.f64 	%fd106, %fd104, %fd105;
	st.volatile.shared.f64 	[%r29], %fd106;
	ld.volatile.shared.f64 	%fd107, [%r29+32];
	add.f64 	%fd108, %fd106, %fd107;
	st.volatile.shared.f64 	[%r29], %fd108;
	ld.volatile.shared.f64 	%fd109, [%r29+16];
	add.f64 	%fd110, %fd108, %fd109;
	st.volatile.shared.f64 	[%r29], %fd110;
	ld.volatile.shared.f64 	%fd111, [%r29+8];
	add.f64 	%fd112, %fd110, %fd111;
	st.volatile.shared.f64 	[%r29], %fd112;
	setp.ne.s32 	%p15, %r1, 0;
	@%p15 bra 	$L__BB4_20;
	ld.shared.f64 	%fd113, [_ZZ6reduceILj32ELb1EEvPKdPdiiE5sdata];
	add.f64 	%fd114, %fd113, %fd113;
	mul.wide.u32 	%rd15, %r3, 8;
	add.s64 	%rd16, %rd2, %rd15;
	st.global.f64 	[%rd16], %fd114;
	mov.pred 	%p32, -1;
$L__BB4_20:
	setp.lt.u32 	%p17, %r2, 2;
	@%p17 bra 	$L__BB4_41;
	membar.gl;
	not.pred 	%p18, %p32;
	@%p18 bra 	$L__BB4_23;
	atom.global.inc.u32 	%r82, [retirementCount], %r2;
	add.s32 	%r83, %r2, -1;
	setp.eq.s32 	%p19, %r82, %r83;
	selp.u16 	%rs1, 1, 0, %p19;
	st.shared.u8 	[_ZZ6reduceILj32ELb1EEvPKdPdiiE6amLast], %rs1;
$L__BB4_23:
	bar.sync 	0;
	ld.shared.u8 	%rs2, [_ZZ6reduceILj32ELb1EEvPKdPdiiE6amLast];
	setp.eq.s16 	%p20, %rs2, 0;
	@%p20 bra 	$L__BB4_41;
	setp.ge.u32 	%p21, %r1, %r2;
	mov.f64 	%fd202, 0d0000000000000000;
	@%p21 bra 	$L__BB4_37;
	not.b32 	%r84, %r1;
	add.s32 	%r85, %r2, %r84;
	shr.u32 	%r86, %r85, 5;
	add.s32 	%r30, %r86, 1;
	and.b32  	%r31, %r30, 15;
	setp.lt.u32 	%p22, %r85, 480;
	mov.f64 	%fd202, 0d0000000000000000;
	mov.u32 	%r100, %r1;
	@%p22 bra 	$L__BB4_28;
	and.b32  	%r87, %r30, 268435440;
	neg.s32 	%r98, %r87;
	mul.wide.u32 	%rd17, %r1, 8;
	add.s64 	%rd18, %rd17, %rd2;
	add.s64 	%rd24, %rd18, 2048;
	mov.f64 	%fd202, 0d0000000000000000;
	mov.u32 	%r100, %r1;
$L__BB4_27:
	.pragma "nounroll";
	ld.global.f64 	%fd119, [%rd24+-2048];
	add.f64 	%fd120, %fd202, %fd119;
	ld.global.f64 	%fd121, [%rd24+-1792];
	add.f64 	%fd122, %fd120, %fd121;
	ld.global.f64 	%fd123, [%rd24+-1536];
	add.f64 	%fd124, %fd122, %fd123;
	ld.global.f64 	%fd125, [%rd24+-1280];
	add.f64 	%fd126, %fd124, %fd125;
	ld.global.f64 	%fd127, [%rd24+-1024];
	add.f64 	%fd128, %fd126, %fd127;
	ld.global.f64 	%fd129, [%rd24+-768];
	add.f64 	%fd130, %fd128, %fd129;
	ld.global.f64 	%fd131, [%rd24+-512];
	add.f64 	%fd132, %fd130, %fd131;
	ld.global.f64 	%fd133, [%rd24+-256];
	add.f64 	%fd134, %fd132, %fd133;
	ld.global.f64 	%fd135, [%rd24];
	add.f64 	%fd136, %fd134, %fd135;
	ld.global.f64 	%fd137, [%rd24+256];
	add.f64 	%fd138, %fd136, %fd137;
	ld.global.f64 	%fd139, [%rd24+512];
	add.f64 	%fd140, %fd138, %fd139;
	ld.global.f64 	%fd141, [%rd24+768];
	add.f64 	%fd142, %fd140, %fd141;
	ld.global.f64 	%fd143, [%rd24+1024];
	add.f64 	%fd144, %fd142, %fd143;
	ld.global.f64 	%fd145, [%rd24+1280];
	add.f64 	%fd146, %fd144, %fd145;
	ld.global.f64 	%fd147, [%rd24+1536];
	add.f64 	%fd148, %fd146, %fd147;
	ld.global.f64 	%fd149, [%rd24+1792];
	add.f64 	%fd202, %fd148, %fd149;
	add.s32 	%r100, %r100, 512;
	add.s32 	%r98, %r98, 16;
	add.s64 	%rd24, %rd24, 4096;
	setp.ne.s32 	%p23, %r98, 0;
	@%p23 bra 	$L__BB4_27;
$L__BB4_28:
	setp.eq.s32 	%p24, %r31, 0;
	@%p24 bra 	$L__BB4_37;
	and.b32  	%r38, %r30, 7;
	setp.lt.u32 	%p25, %r31, 8;
	@%p25 bra 	$L__BB4_31;
	mul.wide.u32 	%rd19, %r100, 8;
	add.s64 	%rd20, %rd2, %rd19;
	ld.global.f64 	%fd151, [%rd20];
	add.f64 	%fd152, %fd202, %fd151;
	ld.global.f64 	%fd153, [%rd20+256];
	add.f64 	%fd154, %fd152, %fd153;
	ld.global.f64 	%fd155, [%rd20+512];
	add.f64 	%fd156, %fd154, %fd155;
	ld.global.f64 	%fd157, [%rd20+768];
	add.f64 	%fd158, %fd156, %fd157;
	ld.global.f64 	%fd159, [%rd20+1024];
	add.f64 	%fd160, %fd158, %fd159;
	ld.global.f64 	%fd161, [%rd20+1280];
	add.f64 	%fd162, %fd160, %fd161;
	ld.global.f64 	%fd163, [%rd20+1536];
	add.f64 	%fd164, %fd162, %fd163;
	ld.global.f64 	%fd165, [%rd20+1792];
	add.f64 	%fd202, %fd164, %fd165;
	add.s32 	%r100, %r100, 256;
$L__BB4_31:
	setp.eq.s32 	%p26, %r38, 0;
	@%p26 bra 	$L__BB4_37;
	and.b32  	%r41, %r30, 3;
	setp.lt.u32 	%p27, %r38, 4;
	@%p27 bra 	$L__BB4_34;
	mul.wide.u32 	%rd21, %r100, 8;
	add.s64 	%rd22, %rd2, %rd21;
	ld.global.f64 	%fd167, [%rd22];
	add.f64 	%fd168, %fd202, %fd167;
	ld.global.f64 	%fd169, [%rd22+256];
	add.f64 	%fd170, %fd168, %fd169;
	ld.global.f64 	%fd171, [%rd22+512];
	add.f64 	%fd172, %fd170, %fd171;
	ld.global.f64 	%fd173, [%rd22+768];
	add.f64 	%fd202, %fd172, %fd173;
	add.s32 	%r100, %r100, 128;
$L__BB4_34:
	setp.eq.s32 	%p28, %r41, 0;
	@%p28 bra 	$L__BB4_37;
	mul.wide.u32 	%rd23, %r100, 8;
	add.s64 	%rd25, %rd2, %rd23;
	neg.s32 	%r103, %r41;
$L__BB4_36:
	.pragma "nounroll";
	ld.global.f64 	%fd174, [%rd25];
	add.f64 	%fd202, %fd202, %fd174;
	add.s64 	%rd25, %rd25, 256;
	add.s32 	%r103, %r103, 1;
	setp.ne.s32 	%p29, %r103, 0;
	@%p29 bra 	$L__BB4_36;
$L__BB4_37:
	setp.gt.u32 	%p30, %r1, 31;
	st.volatile.shared.f64 	[%r29], %fd202;
	bar.sync 	0;
	@%p30 bra 	$L__BB4_39;
	ld.volatile.shared.f64 	%fd175, [%r29+128];
	add.f64 	%fd176, %fd202, %fd175;
	st.volatile.shared.f64 	[%r29], %fd176;
	ld.volatile.shared.f64 	%fd177, [%r29+64];
	add.f64 	%fd178, %fd176, %fd177;
	st.volatile.shared.f64 	[%r29], %fd178;
	ld.volatile.shared.f64 	%fd179, [%r29+32];
	add.f64 	%fd180, %fd178, %fd179;
	st.volatile.shared.f64 	[%r29], %fd180;
	ld.volatile.shared.f64 	%fd181, [%r29+16];
	add.f64 	%fd182, %fd180, %fd181;
	st.volatile.shared.f64 	[%r29], %fd182;
	ld.volatile.shared.f64 	%fd183, [%r29+8];
	add.f64 	%fd184, %fd182, %fd183;
	st.volatile.shared.f64 	[%r29], %fd184;
$L__BB4_39:
	@%p18 bra 	$L__BB4_41;
	ld.shared.f64 	%fd185, [_ZZ6reduceILj32ELb1EEvPKdPdiiE5sdata];
	st.global.f64 	[%rd2], %fd185;
	mov.b32 	%r88, 0;
	st.global.u32 	[retirementCount], %r88;
$L__BB4_41:
	ret;

}
	// .globl	_Z6reduceILj16ELb1EEvPKdPdii
.visible .entry _Z6reduceILj16ELb1EEvPKdPdii(
	.param .u64 .ptr .align 1 _Z6reduceILj16ELb1EEvPKdPdii_param_0,
	.param .u64 .ptr .align 1 _Z6reduceILj16ELb1EEvPKdPdii_param_1,
	.param .u32 _Z6reduceILj16ELb1EEvPKdPdii_param_2,
	.param .u32 _Z6reduceILj16ELb1EEvPKdPdii_param_3
)
{
	.reg .pred 	%p<33>;
	.reg .b16 	%rs<3>;
	.reg .b32 	%r<104>;
	.reg .b64 	%rd<26>;
	.reg .b64 	%fd<199>;
	// demoted variable
	.shared .align 8 .b8 _ZZ6reduceILj16ELb1EEvPKdPdiiE5sdata[128];
	// demoted variable
	.shared .align 1 .u8 _ZZ6reduceILj16ELb1EEvPKdPdiiE6amLast;
	ld.param.u64 	%rd9, [_Z6reduceILj16ELb1EEvPKdPdii_param_0];
	ld.param.u64 	%rd10, [_Z6reduceILj16ELb1EEvPKdPdii_param_1];
	ld.param.u32 	%r47, [_Z6reduceILj16ELb1EEvPKdPdii_param_2];
	ld.param.u32 	%r48, [_Z6reduceILj16ELb1EEvPKdPdii_param_3];
	cvta.to.global.u64 	%rd1, %rd9;
	cvta.to.global.u64 	%rd2, %rd10;
	mov.u32 	%r1, %tid.x;
	mov.u32 	%r2, %nctaid.x;
	mov.u32 	%r3, %ctaid.x;
	shl.b32 	%r49, %r3, 5;
	add.s32 	%r89, %r49, %r1;
	setp.ge.s32 	%p2, %r89, %r48;
	mov.f64 	%fd189, 0d0000000000000000;
	@%p2 bra 	$L__BB5_17;
	mov.b32 	%r50, 1127219200;
	mov.b32 	%r51, -2147483648;
	mov.b64 	%fd1, {%r51, %r50};
	shl.b32 	%r5, %r2, 5;
	mov.f64 	%fd189, 0d0000000000000000;
$L__BB5_2:
	mul.lo.s32 	%r7, %r89, %r47;
	mul.wide.s32 	%rd11, %r7, 8;
	add.s64 	%rd12, %rd1, %rd11;
	ld.global.f64 	%fd183, [%rd12];
	{
	.reg .b32 %temp; 
	mov.b64 	{%temp, %r90}, %fd183;
	}
	{
	.reg .b32 %temp; 
	mov.b64 	{%r91, %temp}, %fd183;
	}
	setp.gt.s32 	%p3, %r90, 1048575;
	mov.b32 	%r92, -1023;
	@%p3 bra 	$L__BB5_4;
	mul.f64 	%fd183, %fd183, 0d4350000000000000;
	{
	.reg .b32 %temp; 
	mov.b64 	{%temp, %r90}, %fd183;
	}
	{
	.reg .b32 %temp; 
	mov.b64 	{%r91, %temp}, %fd183;
	}
	mov.b32 	%r92, -1077;
$L__BB5_4:
	add.s32 	%r54, %r90, -1;
	setp.gt.u32 	%p4, %r54, 2146435070;
	@%p4 bra 	$L__BB5_8;
	shr.u32 	%r57, %r90, 20;
	add.s32 	%r93, %r92, %r57;
	and.b32  	%r58, %r90, 1048575;
	or.b32  	%r59, %r58, 1072693248;
	mov.b64 	%fd184, {%r91, %r59};
	setp.lt.u32 	%p6, %r59, 1073127583;
	@%p6 bra 	$L__BB5_7;
	{
	.reg .b32 %temp; 
	mov.b64 	{%r60, %temp}, %fd184;
	}
	{
	.reg .b32 %temp; 
	mov.b64 	{%temp, %r61}, %fd184;
	}
	add.s32 	%r62, %r61, -1048576;
	mov.b64 	%fd184, {%r60, %r62};
	add.s32 	%r93, %r93, 1;
$L__BB5_7:
	add.f64 	%fd40, %fd184, 0dBFF0000000000000;
	add.f64 	%fd41, %fd184, 0d3FF0000000000000;
	rcp.approx.ftz.f64 	%fd42, %fd41;
	neg.f64 	%fd43, %fd41;
	fma.rn.f64 	%fd44, %fd43, %fd42, 0d3FF0000000000000;
	fma.rn.f64 	%fd45, %fd44, %fd44, %fd44;
	fma.rn.f64 	%fd46, %fd45, %fd42, %fd42;
	mul.f64 	%fd47, %fd40, %fd46;
	fma.rn.f64 	%fd48, %fd40, %fd46, %fd47;
	mul.f64 	%fd49, %fd48, %fd48;
	fma.rn.f64 	%fd50, %fd49, 0d3EB1380B3AE80F1E, 0d3ED0EE258B7A8B04;
	fma.rn.f64 	%fd51, %fd50, %fd49, 0d3EF3B2669F02676F;
	fma.rn.f64 	%fd52, %fd51, %fd49, 0d3F1745CBA9AB0956;
	fma.rn.f64 	%fd53, %fd52, %fd49, 0d3F3C71C72D1B5154;
	fma.rn.f64 	%fd54, %fd53, %fd49, 0d3F624924923BE72D;
	fma.rn.f64 	%fd55, %fd54, %fd49, 0d3F8999999999A3C4;
	fma.rn.f64 	%fd56, %fd55, %fd49, 0d3FB5555555555554;
	sub.f64 	%fd57, %fd40, %fd48;
	add.f64 	%fd58, %fd57, %fd57;
	neg.f64 	%fd59, %fd48;
	fma.rn.f64 	%fd60, %fd59, %fd40, %fd58;
	mul.f64 	%fd61, %fd46, %fd60;
	mul.f64 	%fd62, %fd49, %fd56;
	fma.rn.f64 	%fd63, %fd62, %fd48, %fd61;
	xor.b32  	%r63, %r93, -2147483648;
	mov.b32 	%r64, 1127219200;
	mov.b64 	%fd64, {%r63, %r64};
	sub.f64 	%fd65, %fd64, %fd1;
	fma.rn.f64 	%fd66, %fd65, 0d3FE62E42FEFA39EF, %fd48;
	fma.rn.f64 	%fd67, %fd65, 0dBFE62E42FEFA39EF, %fd66;
	sub.f64 	%fd68, %fd67, %fd48;
	sub.f64 	%fd69, %fd63, %fd68;
	fma.rn.f64 	%fd70, %fd65, 0d3C7ABC9E3B39803F, %fd69;
	add.f64 	%fd185, %fd66, %fd70;
	bra.uni 	$L__BB5_9;
$L__BB5_8:
	fma.rn.f64 	%fd39, %fd183, 0d7FF0000000000000, 0d7FF0000000000000;
	{
	.reg .b32 %temp; 
	mov.b64 	{%temp, %r55}, %fd183;
	}
	and.b32  	%r56, %r55, 2147483647;
	setp.eq.s32 	%p5, %r56, 0;
	selp.f64 	%fd185, 0dFFF0000000000000, %fd39, %p5;
$L__BB5_9:
	add.f64 	%fd12, %fd189, %fd185;
	shl.b32 	%r66, %r47, 4;
	add.s32 	%r67, %r7, %r66;
	mul.wide.u32 	%rd13, %r67, 8;
	add.s64 	%rd14, %rd1, %rd13;
	ld.global.f64 	%fd186, [%rd14];
	{
	.reg .b32 %temp; 
	mov.b64 	{%temp, %r94}, %fd186;
	}
	{
	.reg .b32 %temp; 
	mov.b64 	{%r95, %temp}, %fd186;
	}
	setp.gt.s32 	%p7, %r94, 1048575;
	mov.b32 	%r96, -1023;
	@%p7 bra 	$L__BB5_11;
	mul.f64 	%fd186, %fd186, 0d4350000000000000;
	{
	.reg .b32 %temp; 
	mov.b64 	{%temp, %r94}, %fd186;
	}
	{
	.reg .b32 %temp; 
	mov.b64 	{%r95, %temp}, %fd186;
	}
	mov.b32 	%r96, -1077;
$L__BB5_11:
	add.s32 	%r69, %r94, -1;
	setp.gt.u32 	%p8, %r69, 2146435070;
	@%p8 bra 	$L__BB5_15;
	shr.u32 	%r72, %r94, 20;
	add.s32 	%r97, %r96, %r72;
	and.b32  	%r73, %r94, 1048575;
	or.b32  	%r74, %r73, 1072693248;
	mov.b64 	%fd187, {%r95, %r74};
	setp.lt.u32 	%p10, %r74, 1073127583;
	@%p10 bra 	$L__BB5_14;
	{
	.reg .b32 %temp; 
	mov.b64 	{%r75, %temp}, %fd187;
	}
	{
	.reg .b32 %temp; 
	mov.b64 	{%temp, %r76}, %fd187;
	}
	add.s32 	%r77, %r76, -1048576;
	mov.b64 	%fd187, {%r75, %r77};
	add.s32 	%r97, %r97, 1;
$L__BB5_14:
	add.f64 	%fd72, %fd187, 0dBFF0000000000000;
	add.f64 	%fd73, %fd187, 0d3FF0000000000000;
	rcp.approx.ftz.f64 	%fd74, %fd73;
	neg.f64 	%fd75, %fd73;
	fma.rn.f64 	%fd76, %fd75, %fd74, 0d3FF0000000000000;
	fma.rn.f64 	%fd77, %fd76, %fd76, %fd76;
	fma.rn.f64 	%fd78, %fd77, %fd74, %fd74;
	mul.f64 	%fd79, %fd72, %fd78;
	fma.rn.f64 	%fd80, %fd72, %fd78, %fd79;
	mul.f64 	%fd81, %fd80, %fd80;
	fma.rn.f64 	%fd82, %fd81, 0d3EB1380B3AE80F1E, 0d3ED0EE258B7A8B04;
	fma.rn.f64 	%fd83, %fd82, %fd81, 0d3EF3B2669F02676F;
	fma.rn.f64 	%fd84, %fd83, %fd81, 0d3F1745CBA9AB0956;
	fma.rn.f64 	%fd85, %fd84, %fd81, 0d3F3C71C72D1B5154;
	fma.rn.f64 	%fd86, %fd85, %fd81, 0d3F624924923BE72D;
	fma.rn.f64 	%fd87, %fd86, %fd81, 0d3F8999999999A3C4;
	fma.rn.f64 	%fd88, %fd87, %fd81, 0d3FB5555555555554;
	sub.f64 	%fd89, %fd72, %fd80;
	add.f64 	%fd90, %fd89, %fd89;
	neg.f64 	%fd91, %fd80;
	fma.rn.f64 	%fd92, %fd91, %fd72, %fd90;
	mul.f64 	%fd93, %fd78, %fd92;
	mul.f64 	%fd94, %fd81, %fd88;
	fma.rn.f64 	%fd95, %fd94, %fd80, %fd93;
	xor.b32  	%r78, %r97, -2147483648;
	mov.b32 	%r79, 1127219200;
	mov.b64 	%fd96, {%r78, %r79};
	sub.f64 	%fd97, %fd96, %fd1;
	fma.rn.f64 	%fd98, %fd97, 0d3FE62E42FEFA39EF, %fd80;
	fma.rn.f64 	%fd99, %fd97, 0dBFE62E42FEFA39EF, %fd98;
	sub.f64 	%fd100, %fd99, %fd80;
	sub.f64 	%fd101, %fd95, %fd100;
	fma.rn.f64 	%fd102, %fd97, 0d3C7ABC9E3B39803F, %fd101;
	add.f64 	%fd188, %fd98, %fd102;
	bra.uni 	$L__BB5_16;
$L__BB5_15:
	fma.rn.f64 	%fd71, %fd186, 0d7FF0000000000000, 0d7FF0000000000000;
	{
	.reg .b32 %temp; 
	mov.b64 	{%temp, %r70}, %fd186;
	}
	and.b32  	%r71, %r70, 2147483647;
	setp.eq.s32 	%p9, %r71, 0;
	selp.f64 	%fd188, 0dFFF0000000000000, %fd71, %p9;
$L__BB5_16:
	add.f64 	%fd189, %fd12, %fd188;
	add.s32 	%r89, %r89, %r5;
	setp.lt.s32 	%p11, %r89, %r48;
	@%p11 bra 	$L__BB5_2;
$L__BB5_17:
	shl.b32 	%r80, %r1, 3;
	mov.u32 	%r81, _ZZ6reduceILj16ELb1EEvPKdPdiiE5sdata;
	add.s32 	%r29, %r81, %r80;
	st.volatile.shared.f64 	[%r29], %fd189;
	bar.sync 	0;
	setp.gt.u32 	%p13, %r1, 31;
	mov.pred 	%p32, 0;
	@%p13 bra 	$L__BB5_20;
	ld.volatile.shared.f64 	%fd103, [%r29+64];
	add.f64 	%fd104, %fd189, %fd103;
	st.volatile.shared.f64 	[%r29], %fd104;
	ld.volatile.shared.f64 	%fd105, [%r29+32];
	add.f64 	%fd106, %fd104, %fd105;
	st.volatile.shared.f64 	[%r29], %fd106;
	ld.volatile.shared.f64 	%fd107, [%r29+16];
	add.f64 	%fd108, %fd106, %fd107;
	st.volatile.shared.f64 	[%r29], %fd108;
	ld.volatile.shared.f64 	%fd109, [%r29+8];
	add.f64 	%fd110, %fd108, %fd109;
	st.volatile.shared.f64 	[%r29], %fd110;
	setp.ne.s32 	%p15, %r1, 0;
	@%p15 bra 	$L__BB5_20;
	ld.shared.f64 	%fd111, [_ZZ6reduceILj16ELb1EEvPKdPdiiE5sdata];
	add.f64 	%fd112, %fd111, %fd111;
	mul.wide.u32 	%rd15, %r3, 8;
	add.s64 	%rd16, %rd2, %rd15;
	st.global.f64 	[%rd16], %fd112;
	mov.pred 	%p32, -1;
$L__BB5_20:
	setp.lt.u32 	%p17, %r2, 2;
	@%p17 bra 	$L__BB5_41;
	membar.gl;
	not.pred 	%p18, %p32;
	@%p18 bra 	$L__BB5_23;
	atom.global.inc.u32 	%r82, [retirementCount], %r2;
	add.s32 	%r83, %r2, -1;
	setp.eq.s32 	%p19, %r82, %r83;
	selp.u16 	%rs1, 1, 0, %p19;
	st.shared.u8 	[_ZZ6reduceILj16ELb1EEvPKdPdiiE6amLast], %rs1;
$L__BB5_23:
	bar.sync 	0;
	ld.shared.u8 	%rs2, [_ZZ6reduceILj16ELb1EEvPKdPdiiE6amLast];
	setp.eq.s16 	%p20, %rs2, 0;
	@%p20 bra 	$L__BB5_41;
	setp.ge.u32 	%p21, %r1, %r2;
	mov.f64 	%fd198, 0d0000000000000000;
	@%p21 bra 	$L__BB5_37;
	not.b32 	%r84, %r1;
	add.s32 	%r85, %r2, %r84;
	shr.u32 	%r86, %r85, 4;
	add.s32 	%r30, %r86, 1;
	and.b32  	%r31, %r30, 15;
	setp.lt.u32 	%p22, %r85, 240;
	mov.f64 	%fd198, 0d0000000000000000;
	mov.u32 	%r100, %r1;
	@%p22 bra 	$L__BB5_28;
	and.b32  	%r87, %r30, 536870896;
	neg.s32 	%r98, %r87;
	mul.wide.u32 	%rd17, %r1, 8;
	add.s64 	%rd18, %rd17, %rd2;
	add.s64 	%rd24, %rd18, 1024;
	mov.f64 	%fd198, 0d0000000000000000;
	mov.u32 	%r100, %r1;
$L__BB5_27:
	.pragma "nounroll";
	ld.global.f64 	%fd117, [%rd24+-1024];
	add.f64 	%fd118, %fd198, %fd117;
	ld.global.f64 	%fd119, [%rd24+-896];
	add.f64 	%fd120, %fd118, %fd119;
	ld.global.f64 	%fd121, [%rd24+-768];
	add.f64 	%fd122, %fd120, %fd121;
	ld.global.f64 	%fd123, [%rd24+-640];
	add.f64 	%fd124, %fd122, %fd123;
	ld.global.f64 	%fd125, [%rd24+-512];
	add.f64 	%fd126, %fd124, %fd125;
	ld.global.f64 	%fd127, [%rd24+-384];
	add.f64 	%fd128, %fd126, %fd127;
	ld.global.f64 	%fd129, [%rd24+-256];
	add.f64 	%fd130, %fd128, %fd129;
	ld.global.f64 	%fd131, [%rd24+-128];
	add.f64 	%fd132, %fd130, %fd131;
	ld.global.f64 	%fd133, [%rd24];
	add.f64 	%fd134, %fd132, %fd133;
	ld.global.f64 	%fd135, [%rd24+128];
	add.f64 	%fd136, %fd134, %fd135;
	ld.global.f64 	%fd137, [%rd24+256];
	add.f64 	%fd138, %fd136, %fd137;
	ld.global.f64 	%fd139, [%rd24+384];
	add.f64 	%fd140, %fd138, %fd139;
	ld.global.f64 	%fd141, [%rd24+512];
	add.f64 	%fd142, %fd140, %fd141;
	ld.global.f64 	%fd143, [%rd24+640];
	add.f64 	%fd144, %fd142, %fd143;
	ld.global.f64 	%fd145, [%rd24+768];
	add.f64 	%fd146, %fd144, %fd145;
	ld.global.f64 	%fd147, [%rd24+896];
	add.f64 	%fd198, %fd146, %fd147;
	add.s32 	%r100, %r100, 256;
	add.s32 	%r98, %r98, 16;
	add.s64 	%rd24, %rd24, 2048;
	setp.ne.s32 	%p23, %r98, 0;
	@%p23 bra 	$L__BB5_27;
$L__BB5_28:
	setp.eq.s32 	%p24, %r31, 0;
	@%p24 bra 	$L__BB5_37;
	and.b32  	%r38, %r30, 7;
	setp.lt.u32 	%p25, %r31, 8;
	@%p25 bra 	$L__BB5_31;
	mul.wide.u32 	%rd19, %r100, 8;
	add.s64 	%rd20, %rd2, %rd19;
	ld.global.f64 	%fd149, [%rd20];
	add.f64 	%fd150, %fd198, %fd149;
	ld.global.f64 	%fd151, [%rd20+128];
	add.f64 	%fd152, %fd150, %fd151;
	ld.global.f64 	%fd153, [%rd20+256];
	add.f64 	%fd154, %fd152, %fd153;
	ld.global.f64 	%fd155, [%rd20+384];
	add.f64 	%fd156, %fd154, %fd155;
	ld.global.f64 	%fd157, [%rd20+512];
	add.f64 	%fd158, %fd156, %fd157;
	ld.global.f64 	%fd159, [%rd20+640];
	add.f64 	%fd160, %fd158, %fd159;
	ld.global.f64 	%fd161, [%rd20+768];
	add.f64 	%fd162, %fd160, %fd161;
	ld.global.f64 	%fd163, [%rd20+896];
	add.f64 	%fd198, %fd162, %fd163;
	add.s32 	%r100, %r100, 128;
$L__BB5_31:
	setp.eq.s32 	%p26, %r38, 0;
	@%p26 bra 	$L__BB5_37;
	and.b32  	%r41, %r30, 3;
	setp.lt.u32 	%p27, %r38, 4;
	@%p27 bra 	$L__BB5_34;
	mul.wide.u32 	%rd21, %r100, 8;
	add.s64 	%rd22, %rd2, %rd21;
	ld.global.f64 	%fd165, [%rd22];
	add.f64 	%fd166, %fd198, %fd165;
	ld.global.f64 	%fd167, [%rd22+128];
	add.f64 	%fd168, %fd166, %fd167;
	ld.global.f64 	%fd169, [%rd22+256];
	add.f64 	%fd170, %fd168, %fd169;
	ld.global.f64 	%fd171, [%rd22+384];
	add.f64 	%fd198, %fd170, %fd171;
	add.s32 	%r100, %r100, 64;
$L__BB5_34:
	setp.eq.s32 	%p28, %r41, 0;
	@%p28 bra 	$L__BB5_37;
	mul.wide.u32 	%rd23, %r100, 8;
	add.s64 	%rd25, %rd2, %rd23;
	neg.s32 	%r103, %r41;
$L__BB5_36:
	.pragma "nounroll";
	ld.global.f64 	%fd172, [%rd25];
	add.f64 	%fd198, %fd198, %fd172;
	add.s64 	%rd25, %rd25, 128;
	add.s32 	%r103, %r103, 1;
	setp.ne.s32 	%p29, %r103, 0;
	@%p29 bra 	$L__BB5_36;
$L__BB5_37:
	setp.gt.u32 	%p30, %r1, 31;
	st.volatile.shared.f64 	[%r29], %fd198;
	bar.sync 	0;
	@%p30 bra 	$L__BB5_39;
	ld.volatile.shared.f64 	%fd173, [%r29+64];
	add.f64 	%fd174, %fd198, %fd173;
	st.volatile.shared.f64 	[%r29], %fd174;
	ld.volatile.shared.f64 	%fd175, [%r29+32];
	add.f64 	%fd176, %fd174, %fd175;
	st.volatile.shared.f64 	[%r29], %fd176;
	ld.volatile.shared.f64 	%fd177, [%r29+16];
	add.f64 	%fd178, %fd176, %fd177;
	st.volatile.shared.f64 	[%r29], %fd178;
	ld.volatile.shared.f64 	%fd179, [%r29+8];
	add.f64 	%fd180, %fd178, %fd179;
	st.volatile.shared.f64 	[%r29], %fd180;
$L__BB5_39:
	@%p18 bra 	$L__BB5_41;
	ld.shared.f64 	%fd181, [_ZZ6reduceILj16ELb1EEvPKdPdiiE5sdata];
	st.global.f64 	[%rd2], %fd181;
	mov.b32 	%r88, 0;
	st.global.u32 	[retirementCount], %r88;
$L__BB5_41:
	ret;

}
	// .globl	_Z6reduceILj8ELb1EEvPKdPdii
.visible .entry _Z6reduceILj8ELb1EEvPKdPdii(
	.param .u64 .ptr .align 1 _Z6reduceILj8ELb1EEvPKdPdii_param_0,
	.param .u64 .ptr .align 1 _Z6reduceILj8ELb1EEvPKdPdii_param_1,
	.param .u32 _Z6reduceILj8ELb1EEvPKdPdii_param_2,
	.param .u32 _Z6reduceILj8ELb1EEvPKdPdii_param_3
)
{
	.reg .pred 	%p<33>;
	.reg .b16 	%rs<3>;
	.reg .b32 	%r<104>;
	.reg .b64 	%rd<26>;
	.reg .b64 	%fd<195>;
	// demoted variable
	.shared .align 8 .b8 _ZZ6reduceILj8ELb1EEvPKdPdiiE5sdata[64];
	// demoted variable
	.shared .align 1 .u8 _ZZ6reduceILj8ELb1EEvPKdPdiiE6amLast;
	ld.param.u64 	%rd9, [_Z6reduceILj8ELb1EEvPKdPdii_param_0];
	ld.param.u64 	%rd10, [_Z6reduceILj8ELb1EEvPKdPdii_param_1];
	ld.param.u32 	%r47, [_Z6reduceILj8ELb1EEvPKdPdii_param_2];
	ld.param.u32 	%r48, [_Z6reduceILj8ELb1EEvPKdPdii_param_3];
	cvta.to.global.u64 	%rd1, %rd9;
	cvta.to.global.u64 	%rd2, %rd10;
	mov.u32 	%r1, %tid.x;
	mov.u32 	%r2, %nctaid.x;
	mov.u32 	%r3, %ctaid.x;
	shl.b32 	%r49, %r3, 4;
	add.s32 	%r89, %r49, %r1;
	setp.ge.s32 	%p2, %r89, %r48;
	mov.f64 	%fd185, 0d0000000000000000;
	@%p2 bra 	$L__BB6_17;
	mov.b32 	%r50, 1127219200;
	mov.b32 	%r51, -2147483648;
	mov.b64 	%fd1, {%r51, %r50};
	shl.b32 	%r5, %r2, 4;
	mov.f64 	%fd185, 0d0000000000000000;
$L__BB6_2:
	mul.lo.s32 	%r7, %r89, %r47;
	mul.wide.s32 	%rd11, %r7, 8;
	add.s64 	%rd12, %rd1, %rd11;
	ld.global.f64 	%fd179, [%rd12];
	{
	.reg .b32 %temp; 
	mov.b64 	{%temp, %r90}, %fd179;
	}
	{
	.reg .b32 %temp; 
	mov.b64 	{%r91, %temp}, %fd179;
	}
	setp.gt.s32 	%p3, %r90, 1048575;
	mov.b32 	%r92, -1023;
	@%p3 bra 	$L__BB6_4;
	mul.f64 	%fd179, %fd179, 0d4350000000000000;
	{
	.reg .b32 %temp; 
	mov.b64 	{%temp, %r90}, %fd179;
	}
	{
	.reg .b32 %temp; 
	mov.b64 	{%r91, %temp}, %fd179;
	}
	mov.b32 	%r92, -1077;
$L__BB6_4:
	add.s32 	%r54, %r90, -1;
	setp.gt.u32 	%p4, %r54, 2146435070;
	@%p4 bra 	$L__BB6_8;
	shr.u32 	%r57, %r90, 20;
	add.s32 	%r93, %r92, %r57;
	and.b32  	%r58, %r90, 1048575;
	or.b32  	%r59, %r58, 1072693248;
	mov.b64 	%fd180, {%r91, %r59};
	setp.lt.u32 	%p6, %r59, 1073127583;
	@%p6 bra 	$L__BB6_7;
	{
	.reg .b32 %temp; 
	mov.b64 	{%r60, %temp}, %fd180;
	}
	{
	.reg .b32 %temp; 
	mov.b64 	{%temp, %r61}, %fd180;
	}
	add.s32 	%r62, %r61, -1048576;
	mov.b64 	%fd180, {%r60, %r62};
	add.s32 	%r93, %r93, 1;
$L__BB6_7:
	add.f64 	%fd40, %fd180, 0dBFF0000000000000;
	add.f64 	%fd41, %fd180, 0d3FF0000000000000;
	rcp.approx.ftz.f64 	%fd42, %fd41;
	neg.f64 	%fd43, %fd41;
	fma.rn.f64 	%fd44, %fd43, %fd42, 0d3FF0000000000000;
	fma.rn.f64 	%fd45, %fd44, %fd44, %fd44;
	fma.rn.f64 	%fd46, %fd45, %fd42, %fd42;
	mul.f64 	%fd47, %fd40, %fd46;
	fma.rn.f64 	%fd48, %fd40, %fd46, %fd47;
	mul.f64 	%fd49, %fd48, %fd48;
	fma.rn.f64 	%fd50, %fd49, 0d3EB1380B3AE80F1E, 0d3ED0EE258B7A8B04;
	fma.rn.f64 	%fd51, %fd50, %fd49, 0d3EF3B2669F02676F;
	fma.rn.f64 	%fd52, %fd51, %fd49, 0d3F1745CBA9AB0956;
	fma.rn.f64 	%fd53, %fd52, %fd49, 0d3F3C71C72D1B5154;
	fma.rn.f64 	%fd54, %fd53, %fd49, 0d3F624924923BE72D;
	fma.rn.f64 	%fd55, %fd54, %fd49, 0d3F8999999999A3C4;
	fma.rn.f64 	%fd56, %fd55, %fd49, 0d3FB5555555555554;
	sub.f64 	%fd57, %fd40, %fd48;
	add.f64 	%fd58, %fd57, %fd57;
	neg.f64 	%fd59, %fd48;
	fma.rn.f64 	%fd60, %fd59, %fd40, %fd58;
	mul.f64 	%fd61, %fd46, %fd60;
	mul.f64 	%fd62, %fd49, %fd56;
	fma.rn.f64 	%fd63, %fd62, %fd48, %fd61;
	xor.b32  	%r63, %r93, -2147483648;
	mov.b32 	%r64, 1127219200;
	mov.b64 	%fd64, {%r63, %r64};
	sub.f64 	%fd65, %fd64, %fd1;
	fma.rn.f64 	%fd66, %fd65, 0d3FE62E42FEFA39EF, %fd48;
	fma.rn.f64 	%fd67, %fd65, 0dBFE62E42FEFA39EF, %fd66;
	sub.f64 	%fd68, %fd67, %fd48;
	sub.f64 	%fd69, %fd63, %fd68;
	fma.rn.f64 	%fd70, %fd65, 0d3C7ABC9E3B39803F, %fd69;
	add.f64 	%fd181, %fd66, %fd70;
	bra.uni 	$L__BB6_9;
$L__BB6_8:
	fma.rn.f64 	%fd39, %fd179, 0d7FF0000000000000, 0d7FF0000000000000;
	{
	.reg .b32 %temp; 
	mov.b64 	{%temp, %r55}, %fd179;
	}
	and.b32  	%r56, %r55, 2147483647;
	setp.eq.s32 	%p5, %r56, 0;
	selp.f64 	%fd181, 0dFFF0000000000000, %fd39, %p5;
$L__BB6_9:
	add.f64 	%fd12, %fd185, %fd181;
	shl.b32 	%r66, %r47, 3;
	add.s32 	%r67, %r7, %r66;
	mul.wide.u32 	%rd13, %r67, 8;
	add.s64 	%rd14, %rd1, %rd13;
	ld.global.f64 	%fd182, [%rd14];
	{
	.reg .b32 %temp; 
	mov.b64 	{%temp, %r94}, %fd182;
	}
	{
	.reg .b32 %temp; 
	mov.b64 	{%r95, %temp}, %fd182;
	}
	setp.gt.s32 	%p7, %r94, 1048575;
	mov.b32 	%r96, -1023;
	@%p7 bra 	$L__BB6_11;
	mul.f64 	%fd182, %fd182, 0d4350000000000000;
	{
	.reg .b32 %temp; 
	mov.b64 	{%temp, %r94}, %fd182;
	}
	{
	.reg .b32 %temp; 
	mov.b64 	{%r95, %temp}, %fd182;
	}
	mov.b32 	%r96, -1077;
$L__BB6_11:
	add.s32 	%r69, %r94, -1;
	setp.gt.u32 	%p8, %r69, 2146435070;
	@%p8 bra 	$L__BB6_15;
	shr.u32 	%r72, %r94, 20;
	add.s32 	%r97, %r96, %r72;
	and.b32  	%r73, %r94, 1048575;
	or.b32  	%r74, %r73, 1072693248;
	mov.b64 	%fd183, {%r95, %r74};
	setp.lt.u32 	%p10, %r74, 1073127583;
	@%p10 bra 	$L__BB6_14;
	{
	.reg .b32 %temp; 
	mov.b64 	{%r75, %temp}, %fd183;
	}
	{
	.reg .b32 %temp; 
	mov.b64 	{%temp, %r76}, %fd183;
	}
	add.s32 	%r77, %r76, -1048576;
	mov.b64 	%fd183, {%r75, %r77};
	add.s32 	%r97, %r97, 1;
$L__BB6_14:
	add.f64 	%fd72, %fd183, 0dBFF0000000000000;
	add.f64 	%fd73, %fd183, 0d3FF0000000000000;
	rcp.approx.ftz.f64 	%fd74, %fd73;
	neg.f64 	%fd75, %fd73;
	fma.rn.f64 	%fd76, %fd75, %fd74, 0d3FF0000000000000;
	fma.rn.f64 	%fd77, %fd76, %fd76, %fd76;
	fma.rn.f64 	%fd78, %fd77, %fd74, %fd74;
	mul.f64 	%fd79, %fd72, %fd78;
	fma.rn.f64 	%fd80, %fd72, %fd78, %fd79;
	mul.f64 	%fd81, %fd80, %fd80;
	fma.rn.f64 	%fd82, %fd81, 0d3EB1380B3AE80F1E, 0d3ED0EE258B7A8B04;
	fma.rn.f64 	%fd83, %fd82, %fd81, 0d3EF3B2669F02676F;
	fma.rn.f64 	%fd84, %fd83, %fd81, 0d3F1745CBA9AB0956;
	fma.rn.f64 	%fd85, %fd84, %fd81, 0d3F3C71C72D1B5154;
	fma.rn.f64 	%fd86, %fd85, %fd81, 0d3F624924923BE72D;
	fma.rn.f64 	%fd87, %fd86, %fd81, 0d3F8999999999A3C4;
	fma.rn.f64 	%fd88, %fd87, %fd81, 0d3FB5555555555554;
	sub.f64 	%fd89, %fd72, %fd80;
	add.f64 	%fd90, %fd89, %fd89;
	neg.f64 	%fd91, %fd80;
	fma.rn.f64 	%fd92, %fd91, %fd72, %fd90;
	mul.f64 	%fd93, %fd78, %fd92;
	mul.f64 	%fd94, %fd81, %fd88;
	fma.rn.f64 	%fd95, %fd94, %fd80, %fd93;
	xor.b32  	%r78, %r97, -2147483648;
	mov.b32 	%r79, 1127219200;
	mov.b64 	%fd96, {%r78, %r79};
	sub.f64 	%fd97, %fd96, %fd1;
	fma.rn.f64 	%fd98, %fd97, 0d3FE62E42FEFA39EF, %fd80;
	fma.rn.f64 	%fd99, %fd97, 0dBFE62E42FEFA39EF, %fd98;
	sub.f64 	%fd100, %fd99, %fd80;
	sub.f64 	%fd101, %fd95, %fd100;
	fma.rn.f64 	%fd102, %fd97, 0d3C7ABC9E3B39803F, %fd101;
	add.f64 	%fd184, %fd98, %fd102;
	bra.uni 	$L__BB6_16;
$L__BB6_15:
	fma.rn.f64 	%fd71, %fd182, 0d7FF0000000000000, 0d7FF0000000000000;
	{
	.reg .b32 %temp; 
	mov.b64 	{%temp, %r70}, %fd182;
	}
	and.b32  	%r71, %r70, 2147483647;
	setp.eq.s32 	%p9, %r71, 0;
	selp.f64 	%fd184, 0dFFF0000000000000, %fd71, %p9;
$L__BB6_16:
	add.f64 	%fd185, %fd12, %fd184;
	add.s32 	%r89, %r89, %r5;
	setp.lt.s32 	%p11, %r89, %r48;
	@%p11 bra 	$L__BB6_2;
$L__BB6_17:
	shl.b32 	%r80, %r1, 3;
	mov.u32 	%r81, _ZZ6reduceILj8ELb1EEvPKdPdiiE5sdata;
	add.s32 	%r29, %r81, %r80;
	st.volatile.shared.f64 	[%r29], %fd185;
	bar.sync 	0;
	setp.gt.u32 	%p13, %r1, 31;
	mov.pred 	%p32, 0;
	@%p13 bra 	$L__BB6_20;
	ld.volatile.shared.f64 	%fd103, [%r29+32];
	add.f64 	%fd104, %fd185, %fd103;
	st.volatile.shared.f64 	[%r29], %fd104;
	ld.volatile.shared.f64 	%fd105, [%r29+16];
	add.f64 	%fd106, %fd104, %fd105;
	st.volatile.shared.f64 	[%r29], %fd106;
	ld.volatile.shared.f64 	%fd107, [%r29+8];
	add.f64 	%fd108, %fd106, %fd107;
	st.volatile.shared.f64 	[%r29], %fd108;
	setp.ne.s32 	%p15, %r1, 0;
	@%p15 bra 	$L__BB6_20;
	ld.shared.f64 	%fd109, [_ZZ6reduceILj8ELb1EEvPKdPdiiE5sdata];
	add.f64 	%fd110, %fd109, %fd109;
	mul.wide.u32 	%rd15, %r3, 8;
	add.s64 	%rd16, %rd2, %rd15;
	st.global.f64 	[%rd16], %fd110;
	mov.pred 	%p32, -1;
$L__BB6_20:
	setp.lt.u32 	%p17, %r2, 2;
	@%p17 bra 	$L__BB6_41;
	membar.gl;
	not.pred 	%p18, %p32;
	@%p18 bra 	$L__BB6_23;
	atom.global.inc.u32 	%r82, [retirementCount], %r2;
	add.s32 	%r83, %r2, -1;
	setp.eq.s32 	%p19, %r82, %r83;
	selp.u16 	%rs1, 1, 0, %p19;
	st.shared.u8 	[_ZZ6reduceILj8ELb1EEvPKdPdiiE6amLast], %rs1;
$L__BB6_23:
	bar.sync 	0;
	ld.shared.u8 	%rs2, [_ZZ6reduceILj8ELb1EEvPKdPdiiE6amLast];
	setp.eq.s16 	%p20, %rs2, 0;
	@%p20 bra 	$L__BB6_41;
	setp.ge.u32 	%p21, %r1, %r2;
	mov.f64 	%fd194, 0d0000000000000000;
	@%p21 bra 	$L__BB6_37;
	not.b32 	%r84, %r1;
	add.s32 	%r85, %r2, %r84;
	shr.u32 	%r86, %r85, 3;
	add.s32 	%r30, %r86, 1;
	and.b32  	%r31, %r30, 15;
	setp.lt.u32 	%p22, %r85, 120;
	mov.f64 	%fd194, 0d0000000000000000;
	mov.u32 	%r100, %r1;
	@%p22 bra 	$L__BB6_28;
	and.b32  	%r87, %r30, 1073741808;
	neg.s32 	%r98, %r87;
	mul.wide.u32 	%rd17, %r1, 8;
	add.s64 	%rd18, %rd17, %rd2;
	add.s64 	%rd24, %rd18, 512;
	mov.f64 	%fd194, 0d0000000000000000;
	mov.u32 	%r100, %r1;
$L__BB6_27:
	.pragma "nounroll";
	ld.global.f64 	%fd115, [%rd24+-512];
	add.f64 	%fd116, %fd194, %fd115;
	ld.global.f64 	%fd117, [%rd24+-448];
	add.f64 	%fd118, %fd116, %fd117;
	ld.global.f64 	%fd119, [%rd24+-384];
	add.f64 	%fd120, %fd118, %fd119;
	ld.global.f64 	%fd121, [%rd24+-320];
	add.f64 	%fd122, %fd120, %fd121;
	ld.global.f64 	%fd123, [%rd24+-256];
	add.f64 	%fd124, %fd122, %fd123;
	ld.global.f64 	%fd125, [%rd24+-192];
	add.f64 	%fd126, %fd124, %fd125;
	ld.global.f64 	%fd127, [%rd24+-128];
	add.f64 	%fd128, %fd126, %fd127;
	ld.global.f64 	%fd129, [%rd24+-64];
	add.f64 	%fd130, %fd128, %fd129;
	ld.global.f64 	%fd131, [%rd24];
	add.f64 	%fd132, %fd130, %fd131;
	ld.global.f64 	%fd133, [%rd24+64];
	add.f64 	%fd134, %fd132, %fd133;
	ld.global.f64 	%fd135, [%rd24+128];
	add.f64 	%fd136, %fd134, %fd135;
	ld.global.f64 	%fd137, [%rd24+192];
	add.f64 	%fd138, %fd136, %fd137;
	ld.global.f64 	%fd139, [%rd24+256];
	add.f64 	%fd140, %fd138, %fd139;
	ld.global.f64 	%fd141, [%rd24+320];
	add.f64 	%fd142, %fd140, %fd141;
	ld.global.f64 	%fd143, [%rd24+384];
	add.f64 	%fd144, %fd142, %fd143;
	ld.global.f64 	%fd145, [%rd24+448];
	add.f64 	%fd194, %fd144, %fd145;
	add.s32 	%r100, %r100, 128;
	add.s32 	%r98, %r98, 16;
	add.s64 	%rd24, %rd24, 1024;
	setp.ne.s32 	%p23, %r98, 0;
	@%p23 bra 	$L__BB6_27;
$L__BB6_28:
	setp.eq.s32 	%p24, %r31, 0;
	@%p24 bra 	$L__BB6_37;
	and.b32  	%r38, %r30, 7;
	setp.lt.u32 	%p25, %r31, 8;
	@%p25 bra 	$L__BB6_31;
	mul.wide.u32 	%rd19, %r100, 8;
	add.s64 	%rd20, %rd2, %rd19;
	ld.global.f64 	%fd147, [%rd20];
	add.f64 	%fd148, %fd194, %fd147;
	ld.global.f64 	%fd149, [%rd20+64];
	add.f64 	%fd150, %fd148, %fd149;
	ld.global.f64 	%fd151, [%rd20+128];
	add.f64 	%fd152, %fd150, %fd151;
	ld.global.f64 	%fd153, [%rd20+192];
	add.f64 	%fd154, %fd152, %fd153;
	ld.global.f64 	%fd155, [%rd20+256];
	add.f64 	%fd156, %fd154, %fd155;
	ld.global.f64 	%fd157, [%rd20+320];
	add.f64 	%fd158, %fd156, %fd157;
	ld.global.f64 	%fd159, [%rd20+384];
	add.f64 	%fd160, %fd158, %fd159;
	ld.global.f64 	%fd161, [%rd20+448];
	add.f64 	%fd194, %fd160, %fd161;
	add.s32 	%r100, %r100, 64;
$L__BB6_31:
	setp.eq.s32 	%p26, %r38, 0;
	@%p26 bra 	$L__BB6_37;
	and.b32  	%r41, %r30, 3;
	setp.lt.u32 	%p27, %r38, 4;
	@%p27 bra 	$L__BB6_34;
	mul.wide.u32 	%rd21, %r100, 8;
	add.s64 	%rd22, %rd2, %rd21;
	ld.global.f64 	%fd163, [%rd22];
	add.f64 	%fd164, %fd194, %fd163;
	ld.global.f64 	%fd165, [%rd22+64];
	add.f64 	%fd166, %fd164, %fd165;
	ld.global.f64 	%fd167, [%rd22+128];
	add.f64 	%fd168, %fd166, %fd167;
	ld.global.f64 	%fd169, [%rd22+192];
	add.f64 	%fd194, %fd168, %fd169;
	add.s32 	%r100, %r100, 32;
$L__BB6_34:
	setp.eq.s32 	%p28, %r41, 0;
	@%p28 bra 	$L__BB6_37;
	mul.wide.u32 	%rd23, %r100, 8;
	add.s64 	%rd25, %rd2, %rd23;
	neg.s32 	%r103, %r41;
$L__BB6_36:
	.pragma "nounroll";
	ld.global.f64 	%fd170, [%rd25];
	add.f64 	%fd194, %fd194, %fd170;
	add.s64 	%rd25, %rd25, 64;
	add.s32 	%r103, %r103, 1;
	setp.ne.s32 	%p29, %r103, 0;
	@%p29 bra 	$L__BB6_36;
$L__BB6_37:
	setp.gt.u32 	%p30, %r1, 31;
	st.volatile.shared.f64 	[%r29], %fd194;
	bar.sync 	0;
	@%p30 bra 	$L__BB6_39;
	ld.volatile.shared.f64 	%fd171, [%r29+32];
	add.f64 	%fd172, %fd194, %fd171;
	st.volatile.shared.f64 	[%r29], %fd172;
	ld.volatile.shared.f64 	%fd173, [%r29+16];
	add.f64 	%fd174, %fd172, %fd173;
	st.volatile.shared.f64 	[%r29], %fd174;
	ld.volatile.shared.f64 	%fd175, [%r29+8];
	add.f64 	%fd176, %fd174, %fd175;
	st.volatile.shared.f64 	[%r29], %fd176;
$L__BB6_39:
	@%p18 bra 	$L__BB6_41;
	ld.shared.f64 	%fd177, [_ZZ6reduceILj8ELb1EEvPKdPdiiE5sdata];
	st.global.f64 	[%rd2], %fd177;
	mov.b32 	%r88, 0;
	st.global.u32 	[retirementCount], %r88;
$L__BB6_41:
	ret;

}
	// .globl	_Z6reduceILj4ELb1EEvPKdPdii
.visible .entry _Z6reduceILj4ELb1EEvPKdPdii(
	.param .u64 .ptr .align 1 _Z6reduceILj4ELb1EEvPKdPdii_param_0,
	.param .u64 .ptr .align 1 _Z6reduceILj4ELb1EEvPKdPdii_param_1,
	.param .u32 _Z6reduceILj4ELb1EEvPKdPdii_param_2,
	.param .u32 _Z6reduceILj4ELb1EEvPKdPdii_param_3
)
{
	.reg .pred 	%p<33>;
	.reg .b16 	%rs<3>;
	.reg .b32 	%r<104>;
	.reg .b64 	%rd<26>;
	.reg .b64 	%fd<191>;
	// demoted variable
	.shared .align 8 .b8 _ZZ6reduceILj4ELb1EEvPKdPdiiE5sdata[32];
	// demoted variable
	.shared .align 1 .u8 _ZZ6reduceILj4ELb1EEvPKdPdiiE6amLast;
	ld.param.u64 	%rd9, [_Z6reduceILj4ELb1EEvPKdPdii_param_0];
	ld.param.u64 	%rd10, [_Z6reduceILj4ELb1EEvPKdPdii_param_1];
	ld.param.u32 	%r47, [_Z6reduceILj4ELb1EEvPKdPdii_param_2];
	ld.param.u32 	%r48, [_Z6reduceILj4ELb1EEvPKdPdii_param_3];
	cvta.to.global.u64 	%rd1, %rd9;
	cvta.to.global.u64 	%rd2, %rd10;
	mov.u32 	%r1, %tid.x;
	mov.u32 	%r2, %nctaid.x;
	mov.u32 	%r3, %ctaid.x;
	shl.b32 	%r49, %r3, 3;
	add.s32 	%r89, %r49, %r1;
	setp.ge.s32 	%p2, %r89, %r48;
	mov.f64 	%fd181, 0d0000000000000000;
	@%p2 bra 	$L__BB7_17;
	mov.b32 	%r50, 1127219200;
	mov.b32 	%r51, -2147483648;
	mov.b64 	%fd1, {%r51, %r50};
	shl.b32 	%r5, %r2, 3;
	mov.f64 	%fd181, 0d0000000000000000;
$L__BB7_2:
	mul.lo.s32 	%r7, %r89, %r47;
	mul.wide.s32 	%rd11, %r7, 8;
	add.s64 	%rd12, %rd1, %rd11;
	ld.global.f64 	%fd175, [%rd12];
	{
	.reg .b32 %temp; 
	mov.b64 	{%temp, %r90}, %fd175;
	}
	{
	.reg .b32 %temp; 
	mov.b64 	{%r91, %temp}, %fd175;
	}
	setp.gt.s32 	%p3, %r90, 1048575;
	mov.b32 	%r92, -1023;
	@%p3 bra 	$L__BB7_4;
	mul.f64 	%fd175, %fd175, 0d4350000000000000;
	{
	.reg .b32 %temp; 
	mov.b64 	{%temp, %r90}, %fd175;
	}
	{
	.reg .b32 %temp; 
	mov.b64 	{%r91, %temp}, %fd175;
	}
	mov.b32 	%r92, -1077;
$L__BB7_4:
	add.s32 	%r54, %r90, -1;
	setp.gt.u32 	%p4, %r54, 2146435070;
	@%p4 bra 	$L__BB7_8;
	shr.u32 	%r57, %r90, 20;
	add.s32 	%r93, %r92, %r57;
	and.b32  	%r58, %r90, 1048575;
	or.b32  	%r59, %r58, 1072693248;
	mov.b64 	%fd176, {%r91, %r59};
	setp.lt.u32 	%p6, %r59, 1073127583;
	@%p6 bra 	$L__BB7_7;
	{
	.reg .b32 %temp; 
	mov.b64 	{%r60, %temp}, %fd176;
	}
	{
	.reg .b32 %temp; 
	mov.b64 	{%temp, %r61}, %fd176;
	}
	add.s32 	%r62, %r61, -1048576;
	mov.b64 	%fd176, {%r60, %r62};
	add.s32 	%r93, %r93, 1;
$L__BB7_7:
	add.f64 	%fd40, %fd176, 0dBFF0000000000000;
	add.f64 	%fd41, %fd176, 0d3FF0000000000000;
	rcp.approx.ftz.f64 	%fd42, %fd41;
	neg.f64 	%fd43, %fd41;
	fma.rn.f64 	%fd44, %fd43, %fd42, 0d3FF0000000000000;
	fma.rn.f64 	%fd45, %fd44, %fd44, %fd44;
	fma.rn.f64 	%fd46, %fd45, %fd42, %fd42;
	mul.f64 	%fd47, %fd40, %fd46;
	fma.rn.f64 	%fd48, %fd40, %fd46, %fd47;
	mul.f64 	%fd49, %fd48, %fd48;
	fma.rn.f64 	%fd50, %fd49, 0d3EB1380B3AE80F1E, 0d3ED0EE258B7A8B04;
	fma.rn.f64 	%fd51, %fd50, %fd49, 0d3EF3B2669F02676F;
	fma.rn.f64 	%fd52, %fd51, %fd49, 0d3F1745CBA9AB0956;
	fma.rn.f64 	%fd53, %fd52, %fd49, 0d3F3C71C72D1B5154;
	fma.rn.f64 	%fd54, %fd53, %fd49, 0d3F624924923BE72D;
	fma.rn.f64 	%fd55, %fd54, %fd49, 0d3F8999999999A3C4;
	fma.rn.f64 	%fd56, %fd55, %fd49, 0d3FB5555555555554;
	sub.f64 	%fd57, %fd40, %fd48;
	add.f64 	%fd58, %fd57, %fd57;
	neg.f64 	%fd59, %fd48;
	fma.rn.f64 	%fd60, %fd59, %fd40, %fd58;
	mul.f64 	%fd61, %fd46, %fd60;
	mul.f64 	%fd62, %fd49, %fd56;
	fma.rn.f64 	%fd63, %fd62, %fd48, %fd61;
	xor.b32  	%r63, %r93, -2147483648;
	mov.b32 	%r64, 1127219200;
	mov.b64 	%fd64, {%r63, %r64};
	sub.f64 	%fd65, %fd64, %fd1;
	fma.rn.f64 	%fd66, %fd65, 0d3FE62E42FEFA39EF, %fd48;
	fma.rn.f64 	%fd67, %fd65, 0dBFE62E42FEFA39EF, %fd66;
	sub.f64 	%fd68, %fd67, %fd48;
	sub.f64 	%fd69, %fd63, %fd68;
	fma.rn.f64 	%fd70, %fd65, 0d3C7ABC9E3B39803F, %fd69;
	add.f64 	%fd177, %fd66, %fd70;
	bra.uni 	$L__BB7_9;
$L__BB7_8:
	fma.rn.f64 	%fd39, %fd175, 0d7FF0000000000000, 0d7FF0000000000000;
	{
	.reg .b32 %temp; 
	mov.b64 	{%temp, %r55}, %fd175;
	}
	and.b32  	%r56, %r55, 2147483647;
	setp.eq.s32 	%p5, %r56, 0;
	selp.f64 	%fd177, 0dFFF0000000000000, %fd39, %p5;
$L__BB7_9:
	add.f64 	%fd12, %fd181, %fd177;
	shl.b32 	%r66, %r47, 2;
	add.s32 	%r67, %r7, %r66;
	mul.wide.u32 	%rd13, %r67, 8;
	add.s64 	%rd14, %rd1, %rd13;
	ld.global.f64 	%fd178, [%rd14];
	{
	.reg .b32 %temp; 
	mov.b64 	{%temp, %r94}, %fd178;
	}
	{
	.reg .b32 %temp; 
	mov.b64 	{%r95, %temp}, %fd178;
	}
	setp.gt.s32 	%p7, %r94, 1048575;
	mov.b32 	%r96, -1023;
	@%p7 bra 	$L__BB7_11;
	mul.f64 	%fd178, %fd178, 0d4350000000000000;
	{
	.reg .b32 %temp; 
	mov.b64 	{%temp, %r94}, %fd178;
	}
	{
	.reg .b32 %temp; 
	mov.b64 	{%r95, %temp}, %fd178;
	}
	mov.b32 	%r96, -1077;
$L__BB7_11:
	add.s32 	%r69, %r94, -1;
	setp.gt.u32 	%p8, %r69, 2146435070;
	@%p8 bra 	$L__BB7_15;
	shr.u32 	%r72, %r94, 20;
	add.s32 	%r97, %r96, %r72;
	and.b32  	%r73, %r94, 1048575;
	or.b32  	%r74, %r73, 1072693248;
	mov.b64 	%fd179, {%r95, %r74};
	setp.lt.u32 	%p10, %r74, 1073127583;
	@%p10 bra 	$L__BB7_14;
	{
	.reg .b32 %temp; 
	mov.b64 	{%r75, %temp}, %fd179;
	}
	{
	.reg .b32 %temp; 
	mov.b64 	{%temp, %r76}, %fd179;
	}
	add.s32 	%r77, %r76, -1048576;
	mov.b64 	%fd179, {%r75, %r77};
	add.s32 	%r97, %r97, 1;
$L__BB7_14:
	add.f64 	%fd72, %fd179, 0dBFF0000000000000;
	add.f64 	%fd73, %fd179, 0d3FF0000000000000;
	rcp.approx.ftz.f64 	%fd74, %fd73;
	neg.f64 	%fd75, %fd73;
	fma.rn.f64 	%fd76, %fd75, %fd74, 0d3FF0000000000000;
	fma.rn.f64 	%fd77, %fd76, %fd76, %fd76;
	fma.rn.f64 	%fd78, %fd77, %fd74, %fd74;
	mul.f64 	%fd79, %fd72, %fd78;
	fma.rn.f64 	%fd80, %fd72, %fd78, %fd79;
	mul.f64 	%fd81, %fd80, %fd80;
	fma.rn.f64 	%fd82, %fd81, 0d3EB1380B3AE80F1E, 0d3ED0EE258B7A8B04;
	fma.rn.f64 	%fd83, %fd82, %fd81, 0d3EF3B2669F02676F;
	fma.rn.f64 	%fd84, %fd83, %fd81, 0d3F1745CBA9AB0956;
	fma.rn.f64 	%fd85, %fd84, %fd81, 0d3F3C71C72D1B5154;
	fma.rn.f64 	%fd86, %fd85, %fd81, 0d3F624924923BE72D;
	fma.rn.f64 	%fd87, %fd86, %fd81, 0d3F8999999999A3C4;
	fma.rn.f64 	%fd88, %fd87, %fd81, 0d3FB5555555555554;
	sub.f64 	%fd89, %fd72, %fd80;
	add.f64 	%fd90, %fd89, %fd89;
	neg.f64 	%fd91, %fd80;
	fma.rn.f64 	%fd92, %fd91, %fd72, %fd90;
	mul.f64 	%fd93, %fd78, %fd92;
	mul.f64 	%fd94, %fd81, %fd88;
	fma.rn.f64 	%fd95, %fd94, %fd80, %fd93;
	xor.b32  	%r78, %r97, -2147483648;
	mov.b32 	%r79, 1127219200;
	mov.b64 	%fd96, {%r78, %r79};
	sub.f64 	%fd97, %fd96, %fd1;
	fma.rn.f64 	%fd98, %fd97, 0d3FE62E42FEFA39EF, %fd80;
	fma.rn.f64 	%fd99, %fd97, 0dBFE62E42FEFA39EF, %fd98;
	sub.f64 	%fd100, %fd99, %fd80;
	sub.f64 	%fd101, %fd95, %fd100;
	fma.rn.f64 	%fd102, %fd97, 0d3C7ABC9E3B39803F, %fd101;
	add.f64 	%fd180, %fd98, %fd102;
	bra.uni 	$L__BB7_16;
$L__BB7_15:
	fma.rn.f64 	%fd71, %fd178, 0d7FF0000000000000, 0d7FF0000000000000;
	{
	.reg .b32 %temp; 
	mov.b64 	{%temp, %r70}, %fd178;
	}
	and.b32  	%r71, %r70, 2147483647;
	setp.eq.s32 	%p9, %r71, 0;
	selp.f64 	%fd180, 0dFFF0000000000000, %fd71, %p9;
$L__BB7_16:
	add.f64 	%fd181, %fd12, %fd180;
	add.s32 	%r89, %r89, %r5;
	setp.lt.s32 	%p11, %r89, %r48;
	@%p11 bra 	$L__BB7_2;
$L__BB7_17:
	shl.b32 	%r80, %r1, 3;
	mov.u32 	%r81, _ZZ6reduceILj4ELb1EEvPKdPdiiE5sdata;
	add.s32 	%r29, %r81, %r80;
	st.volatile.shared.f64 	[%r29], %fd181;
	bar.sync 	0;
	setp.gt.u32 	%p13, %r1, 31;
	mov.pred 	%p32, 0;
	@%p13 bra 	$L__BB7_20;
	ld.volatile.shared.f64 	%fd103, [%r29+16];
	add.f64 	%fd104, %fd181, %fd103;
	st.volatile.shared.f64 	[%r29], %fd104;
	ld.volatile.shared.f64 	%fd105, [%r29+8];
	add.f64 	%fd106, %fd104, %fd105;
	st.volatile.shared.f64 	[%r29], %fd106;
	setp.ne.s32 	%p15, %r1, 0;
	@%p15 bra 	$L__BB7_20;
	ld.shared.f64 	%fd107, [_ZZ6reduceILj4ELb1EEvPKdPdiiE5sdata];
	add.f64 	%fd108, %fd107, %fd107;
	mul.wide.u32 	%rd15, %r3, 8;
	add.s64 	%rd16, %rd2, %rd15;
	st.global.f64 	[%rd16], %fd108;
	mov.pred 	%p32, -1;
$L__BB7_20:
	setp.lt.u32 	%p17, %r2, 2;
	@%p17 bra 	$L__BB7_41;
	membar.gl;
	not.pred 	%p18, %p32;
	@%p18 bra 	$L__BB7_23;
	atom.global.inc.u32 	%r82, [retirementCount], %r2;
	add.s32 	%r83, %r2, -1;
	setp.eq.s32 	%p19, %r82, %r83;
	selp.u16 	%rs1, 1, 0, %p19;
	st.shared.u8 	[_ZZ6reduceILj4ELb1EEvPKdPdiiE6amLast], %rs1;
$L__BB7_23:
	bar.sync 	0;
	ld.shared.u8 	%rs2, [_ZZ6reduceILj4ELb1EEvPKdPdiiE6amLast];
	setp.eq.s16 	%p20, %rs2, 0;
	@%p20 bra 	$L__BB7_41;
	setp.ge.u32 	%p21, %r1, %r2;
	mov.f64 	%fd190, 0d0000000000000000;
	@%p21 bra 	$L__BB7_37;
	not.b32 	%r84, %r1;
	add.s32 	%r85, %r2, %r84;
	shr.u32 	%r86, %r85, 2;
	add.s32 	%r30, %r86, 1;
	and.b32  	%r31, %r30, 15;
	setp.lt.u32 	%p22, %r85, 60;
	mov.f64 	%fd190, 0d0000000000000000;
	mov.u32 	%r100, %r1;
	@%p22 bra 	$L__BB7_28;
	and.b32  	%r87, %r30, 2147483632;
	neg.s32 	%r98, %r87;
	mul.wide.u32 	%rd17, %r1, 8;
	add.s64 	%rd18, %rd17, %rd2;
	add.s64 	%rd24, %rd18, 256;
	mov.f64 	%fd190, 0d0000000000000000;
	mov.u32 	%r100, %r1;
$L__BB7_27:
	.pragma "nounroll";
	ld.global.f64 	%fd113, [%rd24+-256];
	add.f64 	%fd114, %fd190, %fd113;
	ld.global.f64 	%fd115, [%rd24+-224];
	add.f64 	%fd116, %fd114, %fd115;
	ld.global.f64 	%fd117, [%rd24+-192];
	add.f64 	%fd118, %fd116, %fd117;
	ld.global.f64 	%fd119, [%rd24+-160];
	add.f64 	%fd120, %fd118, %fd119;
	ld.global.f64 	%fd121, [%rd24+-128];
	add.f64 	%fd122, %fd120, %fd121;
	ld.global.f64 	%fd123, [%rd24+-96];
	add.f64 	%fd124, %fd122, %fd123;
	ld.global.f64 	%fd125, [%rd24+-64];
	add.f64 	%fd126, %fd124, %fd125;
	ld.global.f64 	%fd127, [%rd24+-32];
	add.f64 	%fd128, %fd126, %fd127;
	ld.global.f64 	%fd129, [%rd24];
	add.f64 	%fd130, %fd128, %fd129;
	ld.global.f64 	%fd131, [%rd24+32];
	add.f64 	%fd132, %fd130, %fd131;
	ld.global.f64 	%fd133, [%rd24+64];
	add.f64 	%fd134, %fd132, %fd133;
	ld.global.f64 	%fd135, [%rd24+96];
	add.f64 	%fd136, %fd134, %fd135;
	ld.global.f64 	%fd137, [%rd24+128];
	add.f64 	%fd138, %fd136, %fd137;
	ld.global.f64 	%fd139, [%rd24+160];
	add.f64 	%fd140, %fd138, %fd139;
	ld.global.f64 	%fd141, [%rd24+192];
	add.f64 	%fd142, %fd140, %fd141;
	ld.global.f64 	%fd143, [%rd24+224];
	add.f64 	%fd190, %fd142, %fd143;
	add.s32 	%r100, %r100, 64;
	add.s32 	%r98, %r98, 16;
	add.s64 	%rd24, %rd24, 512;
	setp.ne.s32 	%p23, %r98, 0;
	@%p23 bra 	$L__BB7_27;
$L__BB7_28:
	setp.eq.s32 	%p24, %r31, 0;
	@%p24 bra 	$L__BB7_37;
	and.b32  	%r38, %r30, 7;
	setp.lt.u32 	%p25, %r31, 8;
	@%p25 bra 	$L__BB7_31;
	mul.wide.u32 	%rd19, %r100, 8;
	add.s64 	%rd20, %rd2, %rd19;
	ld.global.f64 	%fd145, [%rd20];
	add.f64 	%fd146, %fd190, %fd145;
	ld.global.f64 	%fd147, [%rd20+32];
	add.f64 	%fd148, %fd146, %fd147;
	ld.global.f64 	%fd149, [%rd20+64];
	add.f64 	%fd150, %fd148, %fd149;
	ld.global.f64 	%fd151, [%rd20+96];
	add.f64 	%fd152, %fd150, %fd151;
	ld.global.f64 	%fd153, [%rd20+128];
	add.f64 	%fd154, %fd152, %fd153;
	ld.global.f64 	%fd155, [%rd20+160];
	add.f64 	%fd156, %fd154, %fd155;
	ld.global.f64 	%fd157, [%rd20+192];
	add.f64 	%fd158, %fd156, %fd157;
	ld.global.f64 	%fd159, [%rd20+224];
	add.f64 	%fd190, %fd158, %fd159;
	add.s32 	%r100, %r100, 32;
$L__BB7_31:
	setp.eq.s32 	%p26, %r38, 0;
	@%p26 bra 	$L__BB7_37;
	and.b32  	%r41, %r30, 3;
	setp.lt.u32 	%p27, %r38, 4;
	@%p27 bra 	$L__BB7_34;
	mul.wide.u32 	%rd21, %r100, 8;
	add.s64 	%rd22, %rd2, %rd21;
	ld.global.f64 	%fd161, [%rd22];
	add.f64 	%fd162, %fd190, %fd161;
	ld.global.f64 	%fd163, [%rd22+32];
	add.f64 	%fd164, %fd162, %fd163;
	ld.global.f64 	%fd165, [%rd22+64];
	add.f64 	%fd166, %fd164, %fd165;
	ld.global.f64 	%fd167, [%rd22+96];
	add.f64 	%fd190, %fd166, %fd167;
	add.s32 	%r100, %r100, 16;
$L__BB7_34:
	setp.eq.s32 	%p28, %r41, 0;
	@%p28 bra 	$L__BB7_37;
	mul.wide.u32 	%rd23, %r100, 8;
	add.s64 	%rd25, %rd2, %rd23;
	neg.s32 	%r103, %r41;
$L__BB7_36:
	.pragma "nounroll";
	ld.global.f64 	%fd168, [%rd25];
	add.f64 	%fd190, %fd190, %fd168;
	add.s64 	%rd25, %rd25, 32;
	add.s32 	%r103, %r103, 1;
	setp.ne.s32 	%p29, %r103, 0;
	@%p29 bra 	$L__BB7_36;
$L__BB7_37:
	setp.gt.u32 	%p30, %r1, 31;
	st.volatile.shared.f64 	[%r29], %fd190;
	bar.sync 	0;
	@%p30 bra 	$L__BB7_39;
	ld.volatile.shared.f64 	%fd169, [%r29+16];
	add.f64 	%fd170, %fd190, %fd169;
	st.volatile.shared.f64 	[%r29], %fd170;
	ld.volatile.shared.f64 	%fd171, [%r29+8];
	add.f64 	%fd172, %fd170, %fd171;
	st.volatile.shared.f64 	[%r29], %fd172;
$L__BB7_39:
	@%p18 bra 	$L__BB7_41;
	ld.shared.f64 	%fd173, [_ZZ6reduceILj4ELb1EEvPKdPdiiE5sdata];
	st.global.f64 	[%rd2], %fd173;
	mov.b32 	%r88, 0;
	st.global.u32 	[retirementCount], %r88;
$L__BB7_41:
	ret;

}
	// .globl	_Z6reduceILj2ELb1EEvPKdPdii
.visible .entry _Z6reduceILj2ELb1EEvPKdPdii(
	.param .u64 .ptr .align 1 _Z6reduceILj2ELb1EEvPKdPdii_param_0,
	.param .u64 .ptr .align 1 _Z6reduceILj2ELb1EEvPKdPdii_param_1,
	.param .u32 _Z6reduceILj2ELb1EEvPKdPdii_param_2,
	.param .u32 _Z6reduceILj2ELb1EEvPKdPdii_param_3
)
{
	.reg .pred 	%p<33>;
	.reg .b16 	%rs<3>;
	.reg .b32 	%r<104>;
	.reg .b64 	%rd<26>;
	.reg .b64 	%fd<187>;
	// demoted variable
	.shared .align 8 .b8 _ZZ6reduceILj2ELb1EEvPKdPdiiE5sdata[16];
	// demoted variable
	.shared .align 1 .u8 _ZZ6reduceILj2ELb1EEvPKdPdiiE6amLast;
	ld.param.u64 	%rd9, [_Z6reduceILj2ELb1EEvPKdPdii_param_0];
	ld.param.u64 	%rd10, [_Z6reduceILj2ELb1EEvPKdPdii_param_1];
	ld.param.u32 	%r47, [_Z6reduceILj2ELb1EEvPKdPdii_param_2];
	ld.param.u32 	%r48, [_Z6reduceILj2ELb1EEvPKdPdii_param_3];
	cvta.to.global.u64 	%rd1, %rd9;
	cvta.to.global.u64 	%rd2, %rd10;
	mov.u32 	%r1, %tid.x;
	mov.u32 	%r2, %nctaid.x;
	mov.u32 	%r3, %ctaid.x;
	shl.b32 	%r49, %r3, 2;
	add.s32 	%r89, %r49, %r1;
	setp.ge.s32 	%p2, %r89, %r48;
	mov.f64 	%fd177, 0d0000000000000000;
	@%p2 bra 	$L__BB8_17;
	mov.b32 	%r50, 1127219200;
	mov.b32 	%r51, -2147483648;
	mov.b64 	%fd1, {%r51, %r50};
	shl.b32 	%r5, %r2, 2;
	mov.f64 	%fd177, 0d0000000000000000;
$L__BB8_2:
	mul.lo.s32 	%r7, %r89, %r47;
	mul.wide.s32 	%rd11, %r7, 8;
	add.s64 	%rd12, %rd1, %rd11;
	ld.global.f64 	%fd171, [%rd12];
	{
	.reg .b32 %temp; 
	mov.b64 	{%temp, %r90}, %fd171;
	}
	{
	.reg .b32 %temp; 
	mov.b64 	{%r91, %temp}, %fd171;
	}
	setp.gt.s32 	%p3, %r90, 1048575;
	mov.b32 	%r92, -1023;
	@%p3 bra 	$L__BB8_4;
	mul.f64 	%fd171, %fd171, 0d4350000000000000;
	{
	.reg .b32 %temp; 
	mov.b64 	{%temp, %r90}, %fd171;
	}
	{
	.reg .b32 %temp; 
	mov.b64 	{%r91, %temp}, %fd171;
	}
	mov.b32 	%r92, -1077;
$L__BB8_4:
	add.s32 	%r54, %r90, -1;
	setp.gt.u32 	%p4, %r54, 2146435070;
	@%p4 bra 	$L__BB8_8;
	shr.u32 	%r57, %r90, 20;
	add.s32 	%r93, %r92, %r57;
	and.b32  	%r58, %r90, 1048575;
	or.b32  	%r59, %r58, 1072693248;
	mov.b64 	%fd172, {%r91, %r59};
	setp.lt.u32 	%p6, %r59, 1073127583;
	@%p6 bra 	$L__BB8_7;
	{
	.reg .b32 %temp; 
	mov.b64 	{%r60, %temp}, %fd172;
	}
	{
	.reg .b32 %temp; 
	mov.b64 	{%temp, %r61}, %fd172;
	}
	add.s32 	%r62, %r61, -1048576;
	mov.b64 	%fd172, {%r60, %r62};
	add.s32 	%r93, %r93, 1;
$L__BB8_7:
	add.f64 	%fd40, %fd172, 0dBFF0000000000000;
	add.f64 	%fd41, %fd172, 0d3FF0000000000000;
	rcp.approx.ftz.f64 	%fd42, %fd41;
	neg.f64 	%fd43, %fd41;
	fma.rn.f64 	%fd44, %fd43, %fd42, 0d3FF0000000000000;
	fma.rn.f64 	%fd45, %fd44, %fd44, %fd44;
	fma.rn.f64 	%fd46, %fd45, %fd42, %fd42;
	mul.f64 	%fd47, %fd40, %fd46;
	fma.rn.f64 	%fd48, %fd40, %fd46, %fd47;
	mul.f64 	%fd49, %fd48, %fd48;
	fma.rn.f64 	%fd50, %fd49, 0d3EB1380B3AE80F1E, 0d3ED0EE258B7A8B04;
	fma.rn.f64 	%fd51, %fd50, %fd49, 0d3EF3B2669F02676F;
	fma.rn.f64 	%fd52, %fd51, %fd49, 0d3F1745CBA9AB0956;
	fma.rn.f64 	%fd53, %fd52, %fd49, 0d3F3C71C72D1B5154;
	fma.rn.f64 	%fd54, %fd53, %fd49, 0d3F624924923BE72D;
	fma.rn.f64 	%fd55, %fd54, %fd49, 0d3F8999999999A3C4;
	fma.rn.f64 	%fd56, %fd55, %fd49, 0d3FB5555555555554;
	sub.f64 	%fd57, %fd40, %fd48;
	add.f64 	%fd58, %fd57, %fd57;
	neg.f64 	%fd59, %fd48;
	fma.rn.f64 	%fd60, %fd59, %fd40, %fd58;
	mul.f64 	%fd61, %fd46, %fd60;
	mul.f64 	%fd62, %fd49, %fd56;
	fma.rn.f64 	%fd63, %fd62, %fd48, %fd61;
	xor.b32  	%r63, %r93, -2147483648;
	mov.b32 	%r64, 1127219200;
	mov.b64 	%fd64, {%r63, %r64};
	sub.f64 	%fd65, %fd64, %fd1;
	fma.rn.f64 	%fd66, %fd65, 0d3FE62E42FEFA39EF, %fd48;
	fma.rn.f64 	%fd67, %fd65, 0dBFE62E42FEFA39EF, %fd66;
	sub.f64 	%fd68, %fd67, %fd48;
	sub.f64 	%fd69, %fd63, %fd68;
	fma.rn.f64 	%fd70, %fd65, 0d3C7ABC9E3B39803F, %fd69;
	add.f64 	%fd173, %fd66, %fd70;
	bra.uni 	$L__BB8_9;
$L__BB8_8:
	fma.rn.f64 	%fd39, %fd171, 0d7FF0000000000000, 0d7FF0000000000000;
	{
	.reg .b32 %temp; 
	mov.b64 	{%temp, %r55}, %fd171;
	}
	and.b32  	%r56, %r55, 2147483647;
	setp.eq.s32 	%p5, %r56, 0;
	selp.f64 	%fd173, 0dFFF0000000000000, %fd39, %p5;
$L__BB8_9:
	add.f64 	%fd12, %fd177, %fd173;
	shl.b32 	%r66, %r47, 1;
	add.s32 	%r67, %r7, %r66;
	mul.wide.u32 	%rd13, %r67, 8;
	add.s64 	%rd14, %rd1, %rd13;
	ld.global.f64 	%fd174, [%rd14];
	{
	.reg .b32 %temp; 
	mov.b64 	{%temp, %r94}, %fd174;
	}
	{
	.reg .b32 %temp; 
	mov.b64 	{%r95, %temp}, %fd174;
	}
	setp.gt.s32 	%p7, %r94, 1048575;
	mov.b32 	%r96, -1023;
	@%p7 bra 	$L__BB8_11;
	mul.f64 	%fd174, %fd174, 0d4350000000000000;
	{
	.reg .b32 %temp; 
	mov.b64 	{%temp, %r94}, %fd174;
	}
	{
	.reg .b32 %temp; 
	mov.b64 	{%r95, %temp}, %fd174;
	}
	mov.b32 	%r96, -1077;
$L__BB8_11:
	add.s32 	%r69, %r94, -1;
	setp.gt.u32 	%p8, %r69, 2146435070;
	@%p8 bra 	$L__BB8_15;
	shr.u32 	%r72, %r94, 20;
	add.s32 	%r97, %r96, %r72;
	and.b32  	%r73, %r94, 1048575;
	or.b32  	%r74, %r73, 1072693248;
	mov.b64 	%fd175, {%r95, %r74};
	setp.lt.u32 	%p10, %r74, 1073127583;
	@%p10 bra 	$L__BB8_14;
	{
	.reg .b32 %temp; 
	mov.b64 	{%r75, %temp}, %fd175;
	}
	{
	.reg .b32 %temp; 
	mov.b64 	{%temp, %r76}, %fd175;
	}
	add.s32 	%r77, %r76, -1048576;
	mov.b64 	%fd175, {%r75, %r77};
	add.s32 	%r97, %r97, 1;
$L__BB8_14:
	add.f64 	%fd72, %fd175, 0dBFF0000000000000;
	add.f64 	%fd73, %fd175, 0d3FF0000000000000;
	rcp.approx.ftz.f64 	%fd74, %fd73;
	neg.f64 	%fd75, %fd73;
	fma.rn.f64 	%fd76, %fd75, %fd74, 0d3FF0000000000000;
	fma.rn.f64 	%fd77, %fd76, %fd76, %fd76;
	fma.rn.f64 	%fd78, %fd77, %fd74, %fd74;
	mul.f64 	%fd79, %fd72, %fd78;
	fma.rn.f64 	%fd80, %fd72, %fd78, %fd79;
	mul.f64 	%fd81, %fd80, %fd80;
	fma.rn.f64 	%fd82, %fd81, 0d3EB1380B3AE80F1E, 0d3ED0EE258B7A8B04;
	fma.rn.f64 	%fd83, %fd82, %fd81, 0d3EF3B2669F02676F;
	fma.rn.f64 	%fd84, %fd83, %fd81, 0d3F1745CBA9AB0956;
	fma.rn.f64 	%fd85, %fd84, %fd81, 0d3F3C71C72D1B5154;
	fma.rn.f64 	%fd86, %fd85, %fd81, 0d3F624924923BE72D;
	fma.rn.f64 	%fd87, %fd86, %fd81, 0d3F8999999999A3C4;
	fma.rn.f64 	%fd88, %fd87, %fd81, 0d3FB5555555555554;
	sub.f64 	%fd89, %fd72, %fd80;
	add.f64 	%fd90, %fd89, %fd89;
	neg.f64 	%fd91, %fd80;
	fma.rn.f64 	%fd92, %fd91, %fd72, %fd90;
	mul.f64 	%fd93, %fd78, %fd92;
	mul.f64 	%fd94, %fd81, %fd88;
	fma.rn.f64 	%fd95, %fd94, %fd80, %fd93;
	xor.b32  	%r78, %r97, -2147483648;
	mov.b32 	%r79, 1127219200;
	mov.b64 	%fd96, {%r78, %r79};
	sub.f64 	%fd97, %fd96, %fd1;
	fma.rn.f64 	%fd98, %fd97, 0d3FE62E42FEFA39EF, %fd80;
	fma.rn.f64 	%fd99, %fd97, 0dBFE62E42FEFA39EF, %fd98;
	sub.f64 	%fd100, %fd99, %fd80;
	sub.f64 	%fd101, %fd95, %fd100;
	fma.rn.f64 	%fd102, %fd97, 0d3C7ABC9E3B39803F, %fd101;
	add.f64 	%fd176, %fd98, %fd102;
	bra.uni 	$L__BB8_16;
$L__BB8_15:
	fma.rn.f64 	%fd71, %fd174, 0d7FF0000000000000, 0d7FF0000000000000;
	{
	.reg .b32 %temp; 
	mov.b64 	{%temp, %r70}, %fd174;
	}
	and.b32  	%r71, %r70, 2147483647;
	setp.eq.s32 	%p9, %r71, 0;
	selp.f64 	%fd176, 0dFFF0000000000000, %fd71, %p9;
$L__BB8_16:
	add.f64 	%fd177, %fd12, %fd176;
	add.s32 	%r89, %r89, %r5;
	setp.lt.s32 	%p11, %r89, %r48;
	@%p11 bra 	$L__BB8_2;
$L__BB8_17:
	shl.b32 	%r80, %r1, 3;
	mov.u32 	%r81, _ZZ6reduceILj2ELb1EEvPKdPdiiE5sdata;
	add.s32 	%r29, %r81, %r80;
	st.volatile.shared.f64 	[%r29], %fd177;
	bar.sync 	0;
	setp.gt.u32 	%p13, %r1, 31;
	mov.pred 	%p32, 0;
	@%p13 bra 	$L__BB8_20;
	ld.volatile.shared.f64 	%fd103, [%r29+8];
	add.f64 	%fd104, %fd177, %fd103;
	st.volatile.shared.f64 	[%r29], %fd104;
	setp.ne.s32 	%p15, %r1, 0;
	@%p15 bra 	$L__BB8_20;
	ld.shared.f64 	%fd105, [_ZZ6reduceILj2ELb1EEvPKdPdiiE5sdata];
	add.f64 	%fd106, %fd105, %fd105;
	mul.wide.u32 	%rd15, %r3, 8;
	add.s64 	%rd16, %rd2, %rd15;
	st.global.f64 	[%rd16], %fd106;
	mov.pred 	%p32, -1;
$L__BB8_20:
	setp.lt.u32 	%p17, %r2, 2;
	@%p17 bra 	$L__BB8_41;
	membar.gl;
	not.pred 	%p18, %p32;
	@%p18 bra 	$L__BB8_23;
	atom.global.inc.u32 	%r82, [retirementCount], %r2;
	add.s32 	%r83, %r2, -1;
	setp.eq.s32 	%p19, %r82, %r83;
	selp.u16 	%rs1, 1, 0, %p19;
	st.shared.u8 	[_ZZ6reduceILj2ELb1EEvPKdPdiiE6amLast], %rs1;
$L__BB8_23:
	bar.sync 	0;
	ld.shared.u8 	%rs2, [_ZZ6reduceILj2ELb1EEvPKdPdiiE6amLast];
	setp.eq.s16 	%p20, %rs2, 0;
	@%p20 bra 	$L__BB8_41;
	setp.ge.u32 	%p21, %r1, %r2;
	mov.f64 	%fd186, 0d0000000000000000;
	@%p21 bra 	$L__BB8_37;
	not.b32 	%r84, %r1;
	add.s32 	%r85, %r2, %r84;
	shr.u32 	%r86, %r85, 1;
	add.s32 	%r30, %r86, 1;
	and.b32  	%r31, %r30, 15;
	setp.lt.u32 	%p22, %r85, 30;
	mov.f64 	%fd186, 0d0000000000000000;
	mov.u32 	%r100, %r1;
	@%p22 bra 	$L__BB8_28;
	and.b32  	%r87, %r30, -16;
	neg.s32 	%r98, %r87;
	mul.wide.u32 	%rd17, %r1, 8;
	add.s64 	%rd18, %rd17, %rd2;
	add.s64 	%rd24, %rd18, 128;
	mov.f64 	%fd186, 0d0000000000000000;
	mov.u32 	%r100, %r1;
$L__BB8_27:
	.pragma "nounroll";
	ld.global.f64 	%fd111, [%rd24+-128];
	add.f64 	%fd112, %fd186, %fd111;
	ld.global.f64 	%fd113, [%rd24+-112];
	add.f64 	%fd114, %fd112, %fd113;
	ld.global.f64 	%fd115, [%rd24+-96];
	add.f64 	%fd116, %fd114, %fd115;
	ld.global.f64 	%fd117, [%rd24+-80];
	add.f64 	%fd118, %fd116, %fd117;
	ld.global.f64 	%fd119, [%rd24+-64];
	add.f64 	%fd120, %fd118, %fd119;
	ld.global.f64 	%fd121, [%rd24+-48];
	add.f64 	%fd122, %fd120, %fd121;
	ld.global.f64 	%fd123, [%rd24+-32];
	add.f64 	%fd124, %fd122, %fd123;
	ld.global.f64 	%fd125, [%rd24+-16];
	add.f64 	%fd126, %fd124, %fd125;
	ld.global.f64 	%fd127, [%rd24];
	add.f64 	%fd128, %fd126, %fd127;
	ld.global.f64 	%fd129, [%rd24+16];
	add.f64 	%fd130, %fd128, %fd129;
	ld.global.f64 	%fd131, [%rd24+32];
	add.f64 	%fd132, %fd130, %fd131;
	ld.global.f64 	%fd133, [%rd24+48];
	add.f64 	%fd134, %fd132, %fd133;
	ld.global.f64 	%fd135, [%rd24+64];
	add.f64 	%fd136, %fd134, %fd135;
	ld.global.f64 	%fd137, [%rd24+80];
	add.f64 	%fd138, %fd136, %fd137;
	ld.global.f64 	%fd139, [%rd24+96];
	add.f64 	%fd140, %fd138, %fd139;
	ld.global.f64 	%fd141, [%rd24+112];
	add.f64 	%fd186, %fd140, %fd141;
	add.s32 	%r100, %r100, 32;
	add.s32 	%r98, %r98, 16;
	add.s64 	%rd24, %rd24, 256;
	setp.ne.s32 	%p23, %r98, 0;
	@%p23 bra 	$L__BB8_27;
$L__BB8_28:
	setp.eq.s32 	%p24, %r31, 0;
	@%p24 bra 	$L__BB8_37;
	and.b32  	%r38, %r30, 7;
	setp.lt.u32 	%p25, %r31, 8;
	@%p25 bra 	$L__BB8_31;
	mul.wide.u32 	%rd19, %r100, 8;
	add.s64 	%rd20, %rd2, %rd19;
	ld.global.f64 	%fd143, [%rd20];
	add.f64 	%fd144, %fd186, %fd143;
	ld.global.f64 	%fd145, [%rd20+16];
	add.f64 	%fd146, %fd144, %fd145;
	ld.global.f64 	%fd147, [%rd20+32];
	add.f64 	%fd148, %fd146, %fd147;
	ld.global.f64 	%fd149, [%rd20+48];
	add.f64 	%fd150, %fd148, %fd149;
	ld.global.f64 	%fd151, [%rd20+64];
	add.f64 	%fd152, %fd150, %fd151;
	ld.global.f64 	%fd153, [%rd20+80];
	add.f64 	%fd154, %fd152, %fd153;
	ld.global.f64 	%fd155, [%rd20+96];
	add.f64 	%fd156, %fd154, %fd155;
	ld.global.f64 	%fd157, [%rd20+112];
	add.f64 	%fd186, %fd156, %fd157;
	add.s32 	%r100, %r100, 16;
$L__BB8_31:
	setp.eq.s32 	%p26, %r38, 0;
	@%p26 bra 	$L__BB8_37;
	and.b32  	%r41, %r30, 3;
	setp.lt.u32 	%p27, %r38, 4;
	@%p27 bra 	$L__BB8_34;
	mul.wide.u32 	%rd21, %r100, 8;
	add.s64 	%rd22, %rd2, %rd21;
	ld.global.f64 	%fd159, [%rd22];
	add.f64 	%fd160, %fd186, %fd159;
	ld.global.f64 	%fd161, [%rd22+16];
	add.f64 	%fd162, %fd160, %fd161;
	ld.global.f64 	%fd163, [%rd22+32];
	add.f64 	%fd164, %fd162, %fd163;
	ld.global.f64 	%fd165, [%rd22+48];
	add.f64 	%fd186, %fd164, %fd165;
	add.s32 	%r100, %r100, 8;
$L__BB8_34:
	setp.eq.s32 	%p28, %r41, 0;
	@%p28 bra 	$L__BB8_37;
	mul.wide.u32 	%rd23, %r100, 8;
	add.s64 	%rd25, %rd2, %rd23;
	neg.s32 	%r103, %r41;
$L__BB8_36:
	.pragma "nounroll";
	ld.global.f64 	%fd166, [%rd25];
	add.f64 	%fd186, %fd186, %fd166;
	add.s64 	%rd25, %rd25, 16;
	add.s32 	%r103, %r103, 1;
	setp.ne.s32 	%p29, %r103, 0;
	@%p29 bra 	$L__BB8_36;
$L__BB8_37:
	setp.gt.u32 	%p30, %r1, 31;
	st.volatile.shared.f64 	[%r29], %fd186;
	bar.sync 	0;
	@%p30 bra 	$L__BB8_39;
	ld.volatile.shared.f64 	%fd167, [%r29+8];
	add.f64 	%fd168, %fd186, %fd167;
	st.volatile.shared.f64 	[%r29], %fd168;
$L__BB8_39:
	@%p18 bra 	$L__BB8_41;
	ld.shared.f64 	%fd169, [_ZZ6reduceILj2ELb1EEvPKdPdiiE5sdata];
	st.global.f64 	[%rd2], %fd169;
	mov.b32 	%r88, 0;
	st.global.u32 	[retirementCount], %r88;
$L__BB8_41:
	ret;

}
	// .globl	_Z6reduceILj1ELb1EEvPKdPdii
.visible .entry _Z6reduceILj1ELb1EEvPKdPdii(
	.param .u64 .ptr .align 1 _Z6reduceILj1ELb1EEvPKdPdii_param_0,
	.param .u64 .ptr .align 1 _Z6reduceILj1ELb1EEvPKdPdii_param_1,
	.param .u32 _Z6reduceILj1ELb1EEvPKdPdii_param_2,
	.param .u32 _Z6reduceILj1ELb1EEvPKdPdii_param_3
)
{
	.reg .pred 	%p<26>;
	.reg .b16 	%rs<3>;
	.reg .b32 	%r<101>;
	.reg .b64 	%rd<26>;
	.reg .b64 	%fd<183>;
	// demoted variable
	.shared .align 8 .b8 _ZZ6reduceILj1ELb1EEvPKdPdiiE5sdata[8];
	// demoted variable
	.shared .align 1 .u8 _ZZ6reduceILj1ELb1EEvPKdPdiiE6amLast;
	ld.param.u64 	%rd9, [_Z6reduceILj1ELb1EEvPKdPdii_param_0];
	ld.param.u64 	%rd10, [_Z6reduceILj1ELb1EEvPKdPdii_param_1];
	ld.param.u32 	%r47, [_Z6reduceILj1ELb1EEvPKdPdii_param_2];
	ld.param.u32 	%r48, [_Z6reduceILj1ELb1EEvPKdPdii_param_3];
	cvta.to.global.u64 	%rd1, %rd9;
	cvta.to.global.u64 	%rd2, %rd10;
	mov.u32 	%r1, %tid.x;
	mov.u32 	%r2, %nctaid.x;
	mov.u32 	%r3, %ctaid.x;
	shl.b32 	%r49, %r3, 1;
	add.s32 	%r86, %r49, %r1;
	setp.ge.s32 	%p1, %r86, %r48;
	mov.f64 	%fd173, 0d0000000000000000;
	@%p1 bra 	$L__BB9_17;
	mov.b32 	%r50, 1127219200;
	mov.b32 	%r51, -2147483648;
	mov.b64 	%fd1, {%r51, %r50};
	shl.b32 	%r5, %r2, 1;
	mov.f64 	%fd173, 0d0000000000000000;
$L__BB9_2:
	mul.lo.s32 	%r7, %r86, %r47;
	mul.wide.s32 	%rd11, %r7, 8;
	add.s64 	%rd12, %rd1, %rd11;
	ld.global.f64 	%fd167, [%rd12];
	{
	.reg .b32 %temp; 
	mov.b64 	{%temp, %r87}, %fd167;
	}
	{
	.reg .b32 %temp; 
	mov.b64 	{%r88, %temp}, %fd167;
	}
	setp.gt.s32 	%p2, %r87, 1048575;
	mov.b32 	%r89, -1023;
	@%p2 bra 	$L__BB9_4;
	mul.f64 	%fd167, %fd167, 0d4350000000000000;
	{
	.reg .b32 %temp; 
	mov.b64 	{%temp, %r87}, %fd167;
	}
	{
	.reg .b32 %temp; 
	mov.b64 	{%r88, %temp}, %fd167;
	}
	mov.b32 	%r89, -1077;
$L__BB9_4:
	add.s32 	%r54, %r87, -1;
	setp.gt.u32 	%p3, %r54, 2146435070;
	@%p3 bra 	$L__BB9_8;
	shr.u32 	%r57, %r87, 20;
	add.s32 	%r90, %r89, %r57;
	and.b32  	%r58, %r87, 1048575;
	or.b32  	%r59, %r58, 1072693248;
	mov.b64 	%fd168, {%r88, %r59};
	setp.lt.u32 	%p5, %r59, 1073127583;
	@%p5 bra 	$L__BB9_7;
	{
	.reg .b32 %temp; 
	mov.b64 	{%r60, %temp}, %fd168;
	}
	{
	.reg .b32 %temp; 
	mov.b64 	{%temp, %r61}, %fd168;
	}
	add.s32 	%r62, %r61, -1048576;
	mov.b64 	%fd168, {%r60, %r62};
	add.s32 	%r90, %r90, 1;
$L__BB9_7:
	add.f64 	%fd40, %fd168, 0dBFF0000000000000;
	add.f64 	%fd41, %fd168, 0d3FF0000000000000;
	rcp.approx.ftz.f64 	%fd42, %fd41;
	neg.f64 	%fd43, %fd41;
	fma.rn.f64 	%fd44, %fd43, %fd42, 0d3FF0000000000000;
	fma.rn.f64 	%fd45, %fd44, %fd44, %fd44;
	fma.rn.f64 	%fd46, %fd45, %fd42, %fd42;
	mul.f64 	%fd47, %fd40, %fd46;
	fma.rn.f64 	%fd48, %fd40, %fd46, %fd47;
	mul.f64 	%fd49, %fd48, %fd48;
	fma.rn.f64 	%fd50, %fd49, 0d3EB1380B3AE80F1E, 0d3ED0EE258B7A8B04;
	fma.rn.f64 	%fd51, %fd50, %fd49, 0d3EF3B2669F02676F;
	fma.rn.f64 	%fd52, %fd51, %fd49, 0d3F1745CBA9AB0956;
	fma.rn.f64 	%fd53, %fd52, %fd49, 0d3F3C71C72D1B5154;
	fma.rn.f64 	%fd54, %fd53, %fd49, 0d3F624924923BE72D;
	fma.rn.f64 	%fd55, %fd54, %fd49, 0d3F8999999999A3C4;
	fma.rn.f64 	%fd56, %fd55, %fd49, 0d3FB5555555555554;
	sub.f64 	%fd57, %fd40, %fd48;
	add.f64 	%fd58, %fd57, %fd57;
	neg.f64 	%fd59, %fd48;
	fma.rn.f64 	%fd60, %fd59, %fd40, %fd58;
	mul.f64 	%fd61, %fd46, %fd60;
	mul.f64 	%fd62, %fd49, %fd56;
	fma.rn.f64 	%fd63, %fd62, %fd48, %fd61;
	xor.b32  	%r63, %r90, -2147483648;
	mov.b32 	%r64, 1127219200;
	mov.b64 	%fd64, {%r63, %r64};
	sub.f64 	%fd65, %fd64, %fd1;
	fma.rn.f64 	%fd66, %fd65, 0d3FE62E42FEFA39EF, %fd48;
	fma.rn.f64 	%fd67, %fd65, 0dBFE62E42FEFA39EF, %fd66;
	sub.f64 	%fd68, %fd67, %fd48;
	sub.f64 	%fd69, %fd63, %fd68;
	fma.rn.f64 	%fd70, %fd65, 0d3C7ABC9E3B39803F, %fd69;
	add.f64 	%fd169, %fd66, %fd70;
	bra.uni 	$L__BB9_9;
$L__BB9_8:
	fma.rn.f64 	%fd39, %fd167, 0d7FF0000000000000, 0d7FF0000000000000;
	{
	.reg .b32 %temp; 
	mov.b64 	{%temp, %r55}, %fd167;
	}
	and.b32  	%r56, %r55, 2147483647;
	setp.eq.s32 	%p4, %r56, 0;
	selp.f64 	%fd169, 0dFFF0000000000000, %fd39, %p4;
$L__BB9_9:
	add.f64 	%fd12, %fd173, %fd169;
	add.s32 	%r66, %r7, %r47;
	mul.wide.u32 	%rd13, %r66, 8;
	add.s64 	%rd14, %rd1, %rd13;
	ld.global.f64 	%fd170, [%rd14];
	{
	.reg .b32 %temp; 
	mov.b64 	{%temp, %r91}, %fd170;
	}
	{
	.reg .b32 %temp; 
	mov.b64 	{%r92, %temp}, %fd170;
	}
	setp.gt.s32 	%p6, %r91, 1048575;
	mov.b32 	%r93, -1023;
	@%p6 bra 	$L__BB9_11;
	mul.f64 	%fd170, %fd170, 0d4350000000000000;
	{
	.reg .b32 %temp; 
	mov.b64 	{%temp, %r91}, %fd170;
	}
	{
	.reg .b32 %temp; 
	mov.b64 	{%r92, %temp}, %fd170;
	}
	mov.b32 	%r93, -1077;
$L__BB9_11:
	add.s32 	%r68, %r91, -1;
	setp.gt.u32 	%p7, %r68, 2146435070;
	@%p7 bra 	$L__BB9_15;
	shr.u32 	%r71, %r91, 20;
	add.s32 	%r94, %r93, %r71;
	and.b32  	%r72, %r91, 1048575;
	or.b32  	%r73, %r72, 1072693248;
	mov.b64 	%fd171, {%r92, %r73};
	setp.lt.u32 	%p9, %r73, 1073127583;
	@%p9 bra 	$L__BB9_14;
	{
	.reg .b32 %temp; 
	mov.b64 	{%r74, %temp}, %fd171;
	}
	{
	.reg .b32 %temp; 
	mov.b64 	{%temp, %r75}, %fd171;
	}
	add.s32 	%r76, %r75, -1048576;
	mov.b64 	%fd171, {%r74, %r76};
	add.s32 	%r94, %r94, 1;
$L__BB9_14:
	add.f64 	%fd72, %fd171, 0dBFF0000000000000;
	add.f64 	%fd73, %fd171, 0d3FF0000000000000;
	rcp.approx.ftz.f64 	%fd74, %fd73;
	neg.f64 	%fd75, %fd73;
	fma.rn.f64 	%fd76, %fd75, %fd74, 0d3FF0000000000000;
	fma.rn.f64 	%fd77, %fd76, %fd76, %fd76;
	fma.rn.f64 	%fd78, %fd77, %fd74, %fd74;
	mul.f64 	%fd79, %fd72, %fd78;
	fma.rn.f64 	%fd80, %fd72, %fd78, %fd79;
	mul.f64 	%fd81, %fd80, %fd80;
	fma.rn.f64 	%fd82, %fd81, 0d3EB1380B3AE80F1E, 0d3ED0EE258B7A8B04;
	fma.rn.f64 	%fd83, %fd82, %fd81, 0d3EF3B2669F02676F;
	fma.rn.f64 	%fd84, %fd83, %fd81, 0d3F1745CBA9AB0956;
	fma.rn.f64 	%fd85, %fd84, %fd81, 0d3F3C71C72D1B5154;
	fma.rn.f64 	%fd86, %fd85, %fd81, 0d3F624924923BE72D;
	fma.rn.f64 	%fd87, %fd86, %fd81, 0d3F8999999999A3C4;
	fma.rn.f64 	%fd88, %fd87, %fd81, 0d3FB5555555555554;
	sub.f64 	%fd89, %fd72, %fd80;
	add.f64 	%fd90, %fd89, %fd89;
	neg.f64 	%fd91, %fd80;
	fma.rn.f64 	%fd92, %fd91, %fd72, %fd90;
	mul.f64 	%fd93, %fd78, %fd92;
	mul.f64 	%fd94, %fd81, %fd88;
	fma.rn.f64 	%fd95, %fd94, %fd80, %fd93;
	xor.b32  	%r77, %r94, -2147483648;
	mov.b32 	%r78, 1127219200;
	mov.b64 	%fd96, {%r77, %r78};
	sub.f64 	%fd97, %fd96, %fd1;
	fma.rn.f64 	%fd98, %fd97, 0d3FE62E42FEFA39EF, %fd80;
	fma.rn.f64 	%fd99, %fd97, 0dBFE62E42FEFA39EF, %fd98;
	sub.f64 	%fd100, %fd99, %fd80;
	sub.f64 	%fd101, %fd95, %fd100;
	fma.rn.f64 	%fd102, %fd97, 0d3C7ABC9E3B39803F, %fd101;
	add.f64 	%fd172, %fd98, %fd102;
	bra.uni 	$L__BB9_16;
$L__BB9_15:
	fma.rn.f64 	%fd71, %fd170, 0d7FF0000000000000, 0d7FF0000000000000;
	{
	.reg .b32 %temp; 
	mov.b64 	{%temp, %r69}, %fd170;
	}
	and.b32  	%r70, %r69, 2147483647;
	setp.eq.s32 	%p8, %r70, 0;
	selp.f64 	%fd172, 0dFFF0000000000000, %fd71, %p8;
$L__BB9_16:
	add.f64 	%fd173, %fd12, %fd172;
	add.s32 	%r86, %r86, %r5;
	setp.lt.s32 	%p10, %r86, %r48;
	@%p10 bra 	$L__BB9_2;
$L__BB9_17:
	shl.b32 	%r79, %r1, 3;
	mov.u32 	%r80, _ZZ6reduceILj1ELb1EEvPKdPdiiE5sdata;
	add.s32 	%r29, %r80, %r79;
	st.volatile.shared.f64 	[%r29], %fd173;
	bar.sync 	0;
	setp.ne.s32 	%p11, %r1, 0;
	@%p11 bra 	$L__BB9_19;
	ld.shared.f64 	%fd103, [_ZZ6reduceILj1ELb1EEvPKdPdiiE5sdata];
	add.f64 	%fd104, %fd103, %fd103;
	mul.wide.u32 	%rd15, %r3, 8;
	add.s64 	%rd16, %rd2, %rd15;
	st.global.f64 	[%rd16], %fd104;
$L__BB9_19:
	setp.lt.u32 	%p12, %r2, 2;
	@%p12 bra 	$L__BB9_38;
	setp.ne.s32 	%p13, %r1, 0;
	membar.gl;
	@%p13 bra 	$L__BB9_22;
	atom.global.inc.u32 	%r81, [retirementCount], %r2;
	add.s32 	%r82, %r2, -1;
	setp.eq.s32 	%p14, %r81, %r82;
	selp.u16 	%rs1, 1, 0, %p14;
	st.shared.u8 	[_ZZ6reduceILj1ELb1EEvPKdPdiiE6amLast], %rs1;
$L__BB9_22:
	bar.sync 	0;
	ld.shared.u8 	%rs2, [_ZZ6reduceILj1ELb1EEvPKdPdiiE6amLast];
	setp.eq.s16 	%p15, %rs2, 0;
	@%p15 bra 	$L__BB9_38;
	setp.ge.u32 	%p16, %r1, %r2;
	mov.f64 	%fd182, 0d0000000000000000;
	@%p16 bra 	$L__BB9_36;
	sub.s32 	%r30, %r2, %r1;
	and.b32  	%r31, %r30, 15;
	sub.s32 	%r83, %r1, %r2;
	setp.gt.u32 	%p17, %r83, -16;
	mov.f64 	%fd182, 0d0000000000000000;
	mov.u32 	%r97, %r1;
	@%p17 bra 	$L__BB9_27;
	and.b32  	%r84, %r30, 2147483632;
	neg.s32 	%r95, %r84;
	mul.wide.u32 	%rd17, %r1, 8;
	add.s64 	%rd18, %rd17, %rd2;
	add.s64 	%rd24, %rd18, 64;
	mov.f64 	%fd182, 0d0000000000000000;
	mov.u32 	%r97, %r1;
$L__BB9_26:
	.pragma "nounroll";
	ld.global.f64 	%fd109, [%rd24+-64];
	add.f64 	%fd110, %fd182, %fd109;
	ld.global.f64 	%fd111, [%rd24+-56];
	add.f64 	%fd112, %fd110, %fd111;
	ld.global.f64 	%fd113, [%rd24+-48];
	add.f64 	%fd114, %fd112, %fd113;
	ld.global.f64 	%fd115, [%rd24+-40];
	add.f64 	%fd116, %fd114, %fd115;
	ld.global.f64 	%fd117, [%rd24+-32];
	add.f64 	%fd118, %fd116, %fd117;
	ld.global.f64 	%fd119, [%rd24+-24];
	add.f64 	%fd120, %fd118, %fd119;
	ld.global.f64 	%fd121, [%rd24+-16];
	add.f64 	%fd122, %fd120, %fd121;
	ld.global.f64 	%fd123, [%rd24+-8];
	add.f64 	%fd124, %fd122, %fd123;
	ld.global.f64 	%fd125, [%rd24];
	add.f64 	%fd126, %fd124, %fd125;
	ld.global.f64 	%fd127, [%rd24+8];
	add.f64 	%fd128, %fd126, %fd127;
	ld.global.f64 	%fd129, [%rd24+16];
	add.f64 	%fd130, %fd128, %fd129;
	ld.global.f64 	%fd131, [%rd24+24];
	add.f64 	%fd132, %fd130, %fd131;
	ld.global.f64 	%fd133, [%rd24+32];
	add.f64 	%fd134, %fd132, %fd133;
	ld.global.f64 	%fd135, [%rd24+40];
	add.f64 	%fd136, %fd134, %fd135;
	ld.global.f64 	%fd137, [%rd24+48];
	add.f64 	%fd138, %fd136, %fd137;
	ld.global.f64 	%fd139, [%rd24+56];
	add.f64 	%fd182, %fd138, %fd139;
	add.s32 	%r97, %r97, 16;
	add.s32 	%r95, %r95, 16;
	add.s64 	%rd24, %rd24, 128;
	setp.ne.s32 	%p18, %r95, 0;
	@%p18 bra 	$L__BB9_26;
$L__BB9_27:
	setp.eq.s32 	%p19, %r31, 0;
	@%p19 bra 	$L__BB9_36;
	and.b32  	%r38, %r30, 7;
	setp.lt.u32 	%p20, %r31, 8;
	@%p20 bra 	$L__BB9_30;
	mul.wide.u32 	%rd19, %r97, 8;
	add.s64 	%rd20, %rd2, %rd19;
	ld.global.f64 	%fd141, [%rd20];
	add.f64 	%fd142, %fd182, %fd141;
	ld.global.f64 	%fd143, [%rd20+8];
	add.f64 	%fd144, %fd142, %fd143;
	ld.global.f64 	%fd145, [%rd20+16];
	add.f64 	%fd146, %fd144, %fd145;
	ld.global.f64 	%fd147, [%rd20+24];
	add.f64 	%fd148, %fd146, %fd147;
	ld.global.f64 	%fd149, [%rd20+32];
	add.f64 	%fd150, %fd148, %fd149;
	ld.global.f64 	%fd151, [%rd20+40];
	add.f64 	%fd152, %fd150, %fd151;
	ld.global.f64 	%fd153, [%rd20+48];
	add.f64 	%fd154, %fd152, %fd153;
	ld.global.f64 	%fd155, [%rd20+56];
	add.f64 	%fd182, %fd154, %fd155;
	add.s32 	%r97, %r97, 8;
$L__BB9_30:
	setp.eq.s32 	%p21, %r38, 0;
	@%p21 bra 	$L__BB9_36;
	and.b32  	%r41, %r30, 3;
	setp.lt.u32 	%p22, %r38, 4;
	@%p22 bra 	$L__BB9_33;
	mul.wide.u32 	%rd21, %r97, 8;
	add.s64 	%rd22, %rd2, %rd21;
	ld.global.f64 	%fd157, [%rd22];
	add.f64 	%fd158, %fd182, %fd157;
	ld.global.f64 	%fd159, [%rd22+8];
	add.f64 	%fd160, %fd158, %fd159;
	ld.global.f64 	%fd161, [%rd22+16];
	add.f64 	%fd162, %fd160, %fd161;
	ld.global.f64 	%fd163, [%rd22+24];
	add.f64 	%fd182, %fd162, %fd163;
	add.s32 	%r97, %r97, 4;
$L__BB9_33:
	setp.eq.s32 	%p23, %r41, 0;
	@%p23 bra 	$L__BB9_36;
	mul.wide.u32 	%rd23, %r97, 8;
	add.s64 	%rd25, %rd2, %rd23;
	neg.s32 	%r100, %r41;
$L__BB9_35:
	.pragma "nounroll";
	ld.global.f64 	%fd164, [%rd25];
	add.f64 	%fd182, %fd182, %fd164;
	add.s64 	%rd25, %rd25, 8;
	add.s32 	%r100, %r100, 1;
	setp.ne.s32 	%p24, %r100, 0;
	@%p24 bra 	$L__BB9_35;
$L__BB9_36:
	setp.ne.s32 	%p25, %r1, 0;
	st.volatile.shared.f64 	[%r29], %fd182;
	bar.sync 	0;
	@%p25 bra 	$L__BB9_38;
	ld.shared.f64 	%fd165, [_ZZ6reduceILj1ELb1EEvPKdPdiiE5sdata];
	st.global.f64 	[%rd2], %fd165;
	mov.b32 	%r85, 0;
	st.global.u32 	[retirementCount], %r85;
$L__BB9_38:
	ret;

}
	// .globl	_Z6reduceILj512ELb0EEvPKdPdii
.visible .entry _Z6reduceILj512ELb0EEvPKdPdii(
	.param .u64 .ptr .align 1 _Z6reduceILj512ELb0EEvPKdPdii_param_0,
	.param .u64 .ptr .align 1 _Z6reduceILj512ELb0EEvPKdPdii_param_1,
	.param .u32 _Z6reduceILj512ELb0EEvPKdPdii_param_2,
	.param .u32 _Z6reduceILj512ELb0EEvPKdPdii_param_3
)
{
	.reg .pred 	%p<40>;
	.reg .b16 	%rs<3>;
	.reg .b32 	%r<105>;
	.reg .b64 	%rd<26>;
	.reg .b64 	%fd<233>;
	// demoted variable
	.shared .align 8 .b8 _ZZ6reduceILj512ELb0EEvPKdPdiiE5sdata[4096];
	// demoted variable
	.shared .align 1 .u8 _ZZ6reduceILj512ELb0EEvPKdPdiiE6amLast;
	ld.param.u64 	%rd9, [_Z6reduceILj512ELb0EEvPKdPdii_param_0];
	ld.param.u64 	%rd10, [_Z6reduceILj512ELb0EEvPKdPdii_param_1];
	ld.param.u32 	%r47, [_Z6reduceILj512ELb0EEvPKdPdii_param_2];
	ld.param.u32 	%r48, [_Z6reduceILj512ELb0EEvPKdPdii_param_3];
	cvta.to.global.u64 	%rd1, %rd9;
	cvta.to.global.u64 	%rd2, %rd10;
	mov.u32 	%r1, %tid.x;
	mov.u32 	%r2, %nctaid.x;
	mov.u32 	%r3, %ctaid.x;
	shl.b32 	%r49, %r3, 10;
	or.b32  	%r90, %r49, %r1;
	setp.ge.s32 	%p2, %r90, %r48;
	mov.f64 	%fd209, 0d0000000000000000;
	@%p2 bra 	$L__BB10_19;
	mov.b32 	%r50, 1127219200;
	mov.b32 	%r51, -2147483648;
	mov.b64 	%fd1, {%r51, %r50};
	shl.b32 	%r5, %r2, 10;
	mov.f64 	%fd209, 0d0000000000000000;
$L__BB10_2:
	mul.lo.s32 	%r7, %r90, %r47;
	mul.wide.s32 	%rd11, %r7, 8;
	add.s64 	%rd12, %rd1, %rd11;
	ld.global.f64 	%fd210, [%rd12];
	{
	.reg .b32 %temp; 
	mov.b64 	{%temp, %r91}, %fd210;
	}
	{
	.reg .b32 %temp; 
	mov.b64 	{%r92, %temp}, %fd210;
	}
	setp.gt.s32 	%p3, %r91, 1048575;
	mov.b32 	%r93, -1023;
	@%p3 bra 	$L__BB10_4;
	mul.f64 	%fd210, %fd210, 0d4350000000000000;
	{
	.reg .b32 %temp; 
	mov.b64 	{%temp, %r91}, %fd210;
	}
	{
	.reg .b32 %temp; 
	mov.b64 	{%r92, %temp}, %fd210;
	}
	mov.b32 	%r93, -1077;
$L__BB10_4:
	add.s32 	%r54, %r91, -1;
	setp.gt.u32 	%p4, %r54, 2146435070;
	@%p4 bra 	$L__BB10_8;
	shr.u32 	%r57, %r91, 20;
	add.s32 	%r94, %r93, %r57;
	and.b32  	%r58, %r91, 1048575;
	or.b32  	%r59, %r58, 1072693248;
	mov.b64 	%fd211, {%r92, %r59};
	setp.lt.u32 	%p6, %r59, 1073127583;
	@%p6 bra 	$L__BB10_7;
	{
	.reg .b32 %temp; 
	mov.b64 	{%r60, %temp}, %fd211;
	}
	{
	.reg .b32 %temp; 
	mov.b64 	{%temp, %r61}, %fd211;
	}
	add.s32 	%r62, %r61, -1048576;
	mov.b64 	%fd211, {%r60, %r62};
	add.s32 	%r94, %r94, 1;
$L__BB10_7:
	add.f64 	%fd53, %fd211, 0dBFF0000000000000;
	add.f64 	%fd54, %fd211, 0d3FF0000000000000;
	rcp.approx.ftz.f64 	%fd55, %fd54;
	neg.f64 	%fd56, %fd54;
	fma.rn.f64 	%fd57, %fd56, %fd55, 0d3FF0000000000000;
	fma.rn.f64 	%fd58, %fd57, %fd57, %fd57;
	fma.rn.f64 	%fd59, %fd58, %fd55, %fd55;
	mul.f64 	%fd60, %fd53, %fd59;
	fma.rn.f64 	%fd61, %fd53, %fd59, %fd60;
	mul.f64 	%fd62, %fd61, %fd61;
	fma.rn.f64 	%fd63, %fd62, 0d3EB1380B3AE80F1E, 0d3ED0EE258B7A8B04;
	fma.rn.f64 	%fd64, %fd63, %fd62, 0d3EF3B2669F02676F;
	fma.rn.f64 	%fd65, %fd64, %fd62, 0d3F1745CBA9AB0956;
	fma.rn.f64 	%fd66, %fd65, %fd62, 0d3F3C71C72D1B5154;
	fma.rn.f64 	%fd67, %fd66, %fd62, 0d3F624924923BE72D;
	fma.rn.f64 	%fd68, %fd67, %fd62, 0d3F8999999999A3C4;
	fma.rn.f64 	%fd69, %fd68, %fd62, 0d3FB5555555555554;
	sub.f64 	%fd70, %fd53, %fd61;
	add.f64 	%fd71, %fd70, %fd70;
	neg.f64 	%fd72, %fd61;
	fma.rn.f64 	%fd73, %fd72, %fd53, %fd71;
	mul.f64 	%fd74, %fd59, %fd73;
	mul.f64 	%fd75, %fd62, %fd69;
	fma.rn.f64 	%fd76, %fd75, %fd61, %fd74;
	xor.b32  	%r63, %r94, -2147483648;
	mov.b32 	%r64, 1127219200;
	mov.b64 	%fd77, {%r63, %r64};
	sub.f64 	%fd78, %fd77, %fd1;
	fma.rn.f64 	%fd79, %fd78, 0d3FE62E42FEFA39EF, %fd61;
	fma.rn.f64 	%fd80, %fd78, 0dBFE62E42FEFA39EF, %fd79;
	sub.f64 	%fd81, %fd80, %fd61;
	sub.f64 	%fd82, %fd76, %fd81;
	fma.rn.f64 	%fd83, %fd78, 0d3C7ABC9E3B39803F, %fd82;
	add.f64 	%fd212, %fd79, %fd83;
	bra.uni 	$L__BB10_9;
$L__BB10_8:
	fma.rn.f64 	%fd52, %fd210, 0d7FF0000000000000, 0d7FF0000000000000;
	{
	.reg .b32 %temp; 
	mov.b64 	{%temp, %r55}, %fd210;
	}
	and.b32  	%r56, %r55, 2147483647;
	setp.eq.s32 	%p5, %r56, 0;
	selp.f64 	%fd212, 0dFFF0000000000000, %fd52, %p5;
$L__BB10_9:
	add.f64 	%fd209, %fd209, %fd212;
	add.s32 	%r65, %r90, 512;
	setp.ge.u32 	%p7, %r65, %r48;
	@%p7 bra 	$L__BB10_18;
	shl.b32 	%r67, %r47, 9;
	add.s32 	%r68, %r7, %r67;
	mul.wide.u32 	%rd13, %r68, 8;
	add.s64 	%rd14, %rd1, %rd13;
	ld.global.f64 	%fd213, [%rd14];
	{
	.reg .b32 %temp; 
	mov.b64 	{%temp, %r95}, %fd213;
	}
	{
	.reg .b32 %temp; 
	mov.b64 	{%r96, %temp}, %fd213;
	}
	setp.gt.s32 	%p8, %r95, 1048575;
	mov.b32 	%r97, -1023;
	@%p8 bra 	$L__BB10_12;
	mul.f64 	%fd213, %fd213, 0d4350000000000000;
	{
	.reg .b32 %temp; 
	mov.b64 	{%temp, %r95}, %fd213;
	}
	{
	.reg .b32 %temp; 
	mov.b64 	{%r96, %temp}, %fd213;
	}
	mov.b32 	%r97, -1077;
$L__BB10_12:
	add.s32 	%r70, %r95, -1;
	setp.gt.u32 	%p9, %r70, 2146435070;
	@%p9 bra 	$L__BB10_16;
	shr.u32 	%r73, %r95, 20;
	add.s32 	%r98, %r97, %r73;
	and.b32  	%r74, %r95, 1048575;
	or.b32  	%r75, %r74, 1072693248;
	mov.b64 	%fd214, {%r96, %r75};
	setp.lt.u32 	%p11, %r75, 1073127583;
	@%p11 bra 	$L__BB10_15;
	{
	.reg .b32 %temp; 
	mov.b64 	{%r76, %temp}, %fd214;
	}
	{
	.reg .b32 %temp; 
	mov.b64 	{%temp, %r77}, %fd214;
	}
	add.s32 	%r78, %r77, -1048576;
	mov.b64 	%fd214, {%r76, %r78};
	add.s32 	%r98, %r98, 1;
$L__BB10_15:
	add.f64 	%fd85, %fd214, 0dBFF0000000000000;
	add.f64 	%fd86, %fd214, 0d3FF0000000000000;
	rcp.approx.ftz.f64 	%fd87, %fd86;
	neg.f64 	%fd88, %fd86;
	fma.rn.f64 	%fd89, %fd88, %fd87, 0d3FF0000000000000;
	fma.rn.f64 	%fd90, %fd89, %fd89, %fd89;
	fma.rn.f64 	%fd91, %fd90, %fd87, %fd87;
	mul.f64 	%fd92, %fd85, %fd91;
	fma.rn.f64 	%fd93, %fd85, %fd91, %fd92;
	mul.f64 	%fd94, %fd93, %fd93;
	fma.rn.f64 	%fd95, %fd94, 0d3EB1380B3AE80F1E, 0d3ED0EE258B7A8B04;
	fma.rn.f64 	%fd96, %fd95, %fd94, 0d3EF3B2669F02676F;
	fma.rn.f64 	%fd97, %fd96, %fd94, 0d3F1745CBA9AB0956;
	fma.rn.f64 	%fd98, %fd97, %fd94, 0d3F3C71C72D1B5154;
	fma.rn.f64 	%fd99, %fd98, %fd94, 0d3F624924923BE72D;
	fma.rn.f64 	%fd100, %fd99, %fd94, 0d3F8999999999A3C4;
	fma.rn.f64 	%fd101, %fd100, %fd94, 0d3FB5555555555554;
	sub.f64 	%fd102, %fd85, %fd93;
	add.f64 	%fd103, %fd102, %fd102;
	neg.f64 	%fd104, %fd93;
	fma.rn.f64 	%fd105, %fd104, %fd85, %fd103;
	mul.f64 	%fd106, %fd91, %fd105;
	mul.f64 	%fd107, %fd94, %fd101;
	fma.rn.f64 	%fd108, %fd107, %fd93, %fd106;
	xor.b32  	%r79, %r98, -2147483648;
	mov.b32 	%r80, 1127219200;
	mov.b64 	%fd109, {%r79, %r80};
	sub.f64 	%fd110, %fd109, %fd1;
	fma.rn.f64 	%fd111, %fd110, 0d3FE62E42FEFA39EF, %fd93;
	fma.rn.f64 	%fd112, %fd110, 0dBFE62E42FEFA39EF, %fd111;
	sub.f64 	%fd113, %fd112, %fd93;
	sub.f64 	%fd114, %fd108, %fd113;
	fma.rn.f64 	%fd115, %fd110, 0d3C7ABC9E3B39803F, %fd114;
	add.f64 	%fd215, %fd111, %fd115;
	bra.uni 	$L__BB10_17;
$L__BB10_16:
	fma.rn.f64 	%fd84, %fd213, 0d7FF0000000000000, 0d7FF0000000000000;
	{
	.reg .b32 %temp; 
	mov.b64 	{%temp, %r71}, %fd213;
	}
	and.b32  	%r72, %r71, 2147483647;
	setp.eq.s32 	%p10, %r72, 0;
	selp.f64 	%fd215, 0dFFF0000000000000, %fd84, %p10;
$L__BB10_17:
	add.f64 	%fd209, %fd209, %fd215;
$L__BB10_18:
	add.s32 	%r90, %r90, %r5;
	setp.lt.s32 	%p12, %r90, %r48;
	@%p12 bra 	$L__BB10_2;
$L__BB10_19:
	shl.b32 	%r81, %r1, 3;
	mov.u32 	%r82, _ZZ6reduceILj512ELb0EEvPKdPdiiE5sdata;
	add.s32 	%r29, %r82, %r81;
	st.volatile.shared.f64 	[%r29], %fd209;
	bar.sync 	0;
	setp.gt.u32 	%p13, %r1, 255;
	@%p13 bra 	$L__BB10_21;
	ld.volatile.shared.f64 	%fd116, [%r29+2048];
	add.f64 	%fd209, %fd209, %fd116;
	st.volatile.shared.f64 	[%r29], %fd209;
$L__BB10_21:
	bar.sync 	0;
	setp.gt.u32 	%p14, %r1, 127;
	@%p14 bra 	$L__BB10_23;
	ld.volatile.shared.f64 	%fd117, [%r29+1024];
	add.f64 	%fd209, %fd209, %fd117;
	st.volatile.shared.f64 	[%r29], %fd209;
$L__BB10_23:
	bar.sync 	0;
	setp.gt.u32 	%p15, %r1, 63;
	@%p15 bra 	$L__BB10_25;
	ld.volatile.shared.f64 	%fd118, [%r29+512];
	add.f64 	%fd209, %fd209, %fd118;
	st.volatile.shared.f64 	[%r29], %fd209;
$L__BB10_25:
	bar.sync 	0;
	setp.gt.u32 	%p17, %r1, 31;
	mov.pred 	%p39, 0;
	@%p17 bra 	$L__BB10_28;
	ld.volatile.shared.f64 	%fd119, [%r29+256];
	add.f64 	%fd120, %fd209, %fd119;
	st.volatile.shared.f64 	[%r29], %fd120;
	ld.volatile.shared.f64 	%fd121, [%r29+128];
	add.f64 	%fd122, %fd120, %fd121;
	st.volatile.shared.f64 	[%r29], %fd122;
	ld.volatile.shared.f64 	%fd123, [%r29+64];
	add.f64 	%fd124, %fd122, %fd123;
	st.volatile.shared.f64 	[%r29], %fd124;
	ld.volatile.shared.f64 	%fd125, [%r29+32];
	add.f64 	%fd126, %fd124, %fd125;
	st.volatile.shared.f64 	[%r29], %fd126;
	ld.volatile.shared.f64 	%fd127, [%r29+16];
	add.f64 	%fd128, %fd126, %fd127;
	st.volatile.shared.f64 	[%r29], %fd128;
	ld.volatile.shared.f64 	%fd129, [%r29+8];
	add.f64 	%fd130, %fd128, %fd129;
	st.volatile.shared.f64 	[%r29], %fd130;
	setp.ne.s32 	%p19, %r1, 0;
	@%p19 bra 	$L__BB10_28;
	ld.shared.f64 	%fd131, [_ZZ6reduceILj512ELb0EEvPKdPdiiE5sdata];
	add.f64 	%fd132, %fd131, %fd131;
	mul.wide.u32 	%rd15, %r3, 8;
	add.s64 	%rd16, %rd2, %rd15;
	st.global.f64 	[%rd16], %fd132;
	mov.pred 	%p39, -1;
$L__BB10_28:
	setp.lt.u32 	%p21, %r2, 2;
	@%p21 bra 	$L__BB10_55;
	membar.gl;
	not.pred 	%p22, %p39;
	@%p22 bra 	$L__BB10_31;
	atom.global.inc.u32 	%r83, [retirementCount], %r2;
	add.s32 	%r84, %r2, -1;
	setp.eq.s32 	%p23, %r83, %r84;
	selp.u16 	%rs1, 1, 0, %p23;
	st.shared.u8 	[_ZZ6reduceILj512ELb0EEvPKdPdiiE6amLast], %rs1;
$L__BB10_31:
	bar.sync 	0;
	ld.shared.u8 	%rs2, [_ZZ6reduceILj512ELb0EEvPKdPdiiE6amLast];
	setp.eq.s16 	%p24, %rs2, 0;
	@%p24 bra 	$L__BB10_55;
	setp.ge.u32 	%p25, %r1, %r2;
	mov.f64 	%fd229, 0d0000000000000000;
	@%p25 bra 	$L__BB10_45;
	not.b32 	%r85, %r1;
	add.s32 	%r86, %r2, %r85;
	shr.u32 	%r87, %r86, 9;
	add.s32 	%r30, %r87, 1;
	and.b32  	%r31, %r30, 15;
	setp.lt.u32 	%p26, %r86, 7680;
	mov.f64 	%fd229, 0d0000000000000000;
	mov.u32 	%r101, %r1;
	@%p26 bra 	$L__BB10_36;
	and.b32  	%r88, %r30, 16777200;
	neg.s32 	%r99, %r88;
	mul.wide.u32 	%rd17, %r1, 8;
	add.s64 	%rd18, %rd17, %rd2;
	add.s64 	%rd24, %rd18, 32768;
	mov.f64 	%fd229, 0d0000000000000000;
	mov.u32 	%r101, %r1;
$L__BB10_35:
	.pragma "nounroll";
	ld.global.f64 	%fd137, [%rd24+-32768];
	add.f64 	%fd138, %fd229, %fd137;
	ld.global.f64 	%fd139, [%rd24+-28672];
	add.f64 	%fd140, %fd138, %fd139;
	ld.global.f64 	%fd141, [%rd24+-24576];
	add.f64 	%fd142, %fd140, %fd141;
	ld.global.f64 	%fd143, [%rd24+-20480];
	add.f64 	%fd144, %fd142, %fd143;
	ld.global.f64 	%fd145, [%rd24+-16384];
	add.f64 	%fd146, %fd144, %fd145;
	ld.global.f64 	%fd147, [%rd24+-12288];
	add.f64 	%fd148, %fd146, %fd147;
	ld.global.f64 	%fd149, [%rd24+-8192];
	add.f64 	%fd150, %fd148, %fd149;
	ld.global.f64 	%fd151, [%rd24+-4096];
	add.f64 	%fd152, %fd150, %fd151;
	ld.global.f64 	%fd153, [%rd24];
	add.f64 	%fd154, %fd152, %fd153;
	ld.global.f64 	%fd155, [%rd24+4096];
	add.f64 	%fd156, %fd154, %fd155;
	ld.global.f64 	%fd157, [%rd24+8192];
	add.f64 	%fd158, %fd156, %fd157;
	ld.global.f64 	%fd159, [%rd24+12288];
	add.f64 	%fd160, %fd158, %fd159;
	ld.global.f64 	%fd161, [%rd24+16384];
	add.f64 	%fd162, %fd160, %fd161;
	ld.global.f64 	%fd163, [%rd24+20480];
	add.f64 	%fd164, %fd162, %fd163;
	ld.global.f64 	%fd165, [%rd24+24576];
	add.f64 	%fd166, %fd164, %fd165;
	ld.global.f64 	%fd167, [%rd24+28672];
	add.f64 	%fd229, %fd166, %fd167;
	add.s32 	%r101, %r101, 8192;
	add.s32 	%r99, %r99, 16;
	add.s64 	%rd24, %rd24, 65536;
	setp.ne.s32 	%p27, %r99, 0;
	@%p27 bra 	$L__BB10_35;
$L__BB10_36:
	setp.eq.s32 	%p28, %r31, 0;
	@%p28 bra 	$L__BB10_45;
	and.b32  	%r38, %r30, 7;
	setp.lt.u32 	%p29, %r31, 8;
	@%p29 bra 	$L__BB10_39;
	mul.wide.u32 	%rd19, %r101, 8;
	add.s64 	%rd20, %rd2, %rd19;
	ld.global.f64 	%fd169, [%rd20];
	add.f64 	%fd170, %fd229, %fd169;
	ld.global.f64 	%fd171, [%rd20+4096];
	add.f64 	%fd172, %fd170, %fd171;
	ld.global.f64 	%fd173, [%rd20+8192];
	add.f64 	%fd174, %fd172, %fd173;
	ld.global.f64 	%fd175, [%rd20+12288];
	add.f64 	%fd176, %fd174, %fd175;
	ld.global.f64 	%fd177, [%rd20+16384];
	add.f64 	%fd178, %fd176, %fd177;
	ld.global.f64 	%fd179, [%rd20+20480];
	add.f64 	%fd180, %fd178, %fd179;
	ld.global.f64 	%fd181, [%rd20+24576];
	add.f64 	%fd182, %fd180, %fd181;
	ld.global.f64 	%fd183, [%rd20+28672];
	add.f64 	%fd229, %fd182, %fd183;
	add.s32 	%r101, %r101, 4096;
$L__BB10_39:
	setp.eq.s32 	%p30, %r38, 0;
	@%p30 bra 	$L__BB10_45;
	and.b32  	%r41, %r30, 3;
	setp.lt.u32 	%p31, %r38, 4;
	@%p31 bra 	$L__BB10_42;
	mul.wide.u32 	%rd21, %r101, 8;
	add.s64 	%rd22, %rd2, %rd21;
	ld.global.f64 	%fd185, [%rd22];
	add.f64 	%fd186, %fd229, %fd185;
	ld.global.f64 	%fd187, [%rd22+4096];
	add.f64 	%fd188, %fd186, %fd187;
	ld.global.f64 	%fd189, [%rd22+8192];
	add.f64 	%fd190, %fd188, %fd189;
	ld.global.f64 	%fd191, [%rd22+12288];
	add.f64 	%fd229, %fd190, %fd191;
	add.s32 	%r101, %r101, 2048;
$L__BB10_42:
	setp.eq.s32 	%p32, %r41, 0;
	@%p32 bra 	$L__BB10_45;
	mul.wide.u32 	%rd23, %r101, 8;
	add.s64 	%rd25, %rd2, %rd23;
	neg.s32 	%r104, %r41;
$L__BB10_44:
	.pragma "nounroll";
	ld.global.f64 	%fd192, [%rd25];
	add.f64 	%fd229, %fd229, %fd192;
	add.s64 	%rd25, %rd25, 4096;
	add.s32 	%r104, %r104, 1;
	setp.ne.s32 	%p33, %r104, 0;
	@%p33 bra 	$L__BB10_44;
$L__BB10_45:
	setp.gt.u32 	%p34, %r1, 255;
	st.volatile.shared.f64 	[%r29], %fd229;
	bar.sync 	0;
	@%p34 bra 	$L__BB10_47;
	ld.volatile.shared.f64 	%fd193, [%r29+2048];
	add.f64 	%fd229, %fd229, %fd193;
	st.volatile.shared.f64 	[%r29], %fd229;
$L__BB10_47:
	setp.gt.u32 	%p35, %r1, 127;
	bar.sync 	0;
	@%p35 bra 	$L__BB10_49;
	ld.volatile.shared.f64 	%fd194, [%r29+1024];
	add.f64 	%fd229, %fd229, %fd194;
	st.volatile.shared.f64 	[%r29], %fd229;
$L__BB10_49:
	setp.gt.u32 	%p36, %r1, 63;
	bar.sync 	0;
	@%p36 bra 	$L__BB10_51;
	ld.volatile.shared.f64 	%fd195, [%r29+512];
	add.f64 	%fd229, %fd229, %fd195;
	st.volatile.shared.f64 	[%r29], %fd229;
$L__BB10_51:
	setp.gt.u32 	%p37, %r1, 31;
	bar.sync 	0;
	@%p37 bra 	$L__BB10_53;
	ld.volatile.shared.f64 	%fd196, [%r29+256];
	add.f64 	%fd197, %fd229, %fd196;
	st.volatile.shared.f64 	[%r29], %fd197;
	ld.volatile.shared.f64 	%fd198, [%r29+128];
	add.f64 	%fd199, %fd197, %fd198;
	st.volatile.shared.f64 	[%r29], %fd199;
	ld.volatile.shared.f64 	%fd200, [%r29+64];
	add.f64 	%fd201, %fd199, %fd200;
	st.volatile.shared.f64 	[%r29], %fd201;
	ld.volatile.shared.f64 	%fd202, [%r29+32];
	add.f64 	%fd203, %fd201, %fd202;
	st.volatile.shared.f64 	[%r29], %fd203;
	ld.volatile.shared.f64 	%fd204, [%r29+16];
	add.f64 	%fd205, %fd203, %fd204;
	st.volatile.shared.f64 	[%r29], %fd205;
	ld.volatile.shared.f64 	%fd206, [%r29+8];
	add.f64 	%fd207, %fd205, %fd206;
	st.volatile.shared.f64 	[%r29], %fd207;
$L__BB10_53:
	@%p22 bra 	$L__BB10_55;
	ld.shared.f64 	%fd208, [_ZZ6reduceILj512ELb0EEvPKdPdiiE5sdata];
	st.global.f64 	[%rd2], %fd208;
	mov.b32 	%r89, 0;
	st.global.u32 	[retirementCount], %r89;
$L__BB10_55:
	ret;

}
	// .globl	_Z6reduceILj256ELb0EEvPKdPdii
.visible .entry _Z6reduceILj256ELb0EEvPKdPdii(
	.param .u64 .ptr .align 1 _Z6reduceILj256ELb0EEvPKdPdii_param_0,
	.param .u64 .ptr .align 1 _Z6reduceILj256ELb0EEvPKdPdii_param_1,
	.param .u32 _Z6reduceILj256ELb0EEvPKdPdii_param_2,
	.param .u32 _Z6reduceILj256ELb0EEvPKdPdii_param_3
)
{
	.reg .pred 	%p<38>;
	.reg .b16 	%rs<3>;
	.reg .b32 	%r<105>;
	.reg .b64 	%rd<26>;
	.reg .b64 	%fd<225>;
	// demoted variable
	.shared .align 8 .b8 _ZZ6reduceILj256ELb0EEvPKdPdiiE5sdata[2048];
	// demoted variable
	.shared .align 1 .u8 _ZZ6reduceILj256ELb0EEvPKdPdiiE6amLast;
	ld.param.u64 	%rd9, [_Z6reduceILj256ELb0EEvPKdPdii_param_0];
	ld.param.u64 	%rd10, [_Z6reduceILj256ELb0EEvPKdPdii_param_1];
	ld.param.u32 	%r47, [_Z6reduceILj256ELb0EEvPKdPdii_param_2];
	ld.param.u32 	%r48, [_Z6reduceILj256ELb0EEvPKdPdii_param_3];
	cvta.to.global.u64 	%rd1, %rd9;
	cvta.to.global.u64 	%rd2, %rd10;
	mov.u32 	%r1, %tid.x;
	mov.u32 	%r2, %nctaid.x;
	mov.u32 	%r3, %ctaid.x;
	shl.b32 	%r49, %r3, 9;
	add.s32 	%r90, %r49, %r1;
	setp.ge.s32 	%p2, %r90, %r48;
	mov.f64 	%fd203, 0d0000000000000000;
	@%p2 bra 	$L__BB11_19;
	mov.b32 	%r50, 1127219200;
	mov.b32 	%r51, -2147483648;
	mov.b64 	%fd1, {%r51, %r50};
	shl.b32 	%r5, %r2, 9;
	mov.f64 	%fd203, 0d0000000000000000;
$L__BB11_2:
	mul.lo.s32 	%r7, %r90, %r47;
	mul.wide.s32 	%rd11, %r7, 8;
	add.s64 	%rd12, %rd1, %rd11;
	ld.global.f64 	%fd204, [%rd12];
	{
	.reg .b32 %temp; 
	mov.b64 	{%temp, %r91}, %fd204;
	}
	{
	.reg .b32 %temp; 
	mov.b64 	{%r92, %temp}, %fd204;
	}
	setp.gt.s32 	%p3, %r91, 1048575;
	mov.b32 	%r93, -1023;
	@%p3 bra 	$L__BB11_4;
	mul.f64 	%fd204, %fd204, 0d4350000000000000;
	{
	.reg .b32 %temp; 
	mov.b64 	{%temp, %r91}, %fd204;
	}
	{
	.reg .b32 %temp; 
	mov.b64 	{%r92, %temp}, %fd204;
	}
	mov.b32 	%r93, -1077;
$L__BB11_4:
	add.s32 	%r54, %r91, -1;
	setp.gt.u32 	%p4, %r54, 2146435070;
	@%p4 bra 	$L__BB11_8;
	shr.u32 	%r57, %r91, 20;
	add.s32 	%r94, %r93, %r57;
	and.b32  	%r58, %r91, 1048575;
	or.b32  	%r59, %r58, 1072693248;
	mov.b64 	%fd205, {%r92, %r59};
	setp.lt.u32 	%p6, %r59, 1073127583;
	@%p6 bra 	$L__BB11_7;
	{
	.reg .b32 %temp; 
	mov.b64 	{%r60, %temp}, %fd205;
	}
	{
	.reg .b32 %temp; 
	mov.b64 	{%temp, %r61}, %fd205;
	}
	add.s32 	%r62, %r61, -1048576;
	mov.b64 	%fd205, {%r60, %r62};
	add.s32 	%r94, %r94, 1;
$L__BB11_7:
	add.f64 	%fd49, %fd205, 0dBFF0000000000000;
	add.f64 	%fd50, %fd205, 0d3FF0000000000000;
	rcp.approx.ftz.f64 	%fd51, %fd50;
	neg.f64 	%fd52, %fd50;
	fma.rn.f64 	%fd53, %fd52, %fd51, 0d3FF0000000000000;
	fma.rn.f64 	%fd54, %fd53, %fd53, %fd53;
	fma.rn.f64 	%fd55, %fd54, %fd51, %fd51;
	mul.f64 	%fd56, %fd49, %fd55;
	fma.rn.f64 	%fd57, %fd49, %fd55, %fd56;
	mul.f64 	%fd58, %fd57, %fd57;
	fma.rn.f64 	%fd59, %fd58, 0d3EB1380B3AE80F1E, 0d3ED0EE258B7A8B04;
	fma.rn.f64 	%fd60, %fd59, %fd58, 0d3EF3B2669F02676F;
	fma.rn.f64 	%fd61, %fd60, %fd58, 0d3F1745CBA9AB0956;
	fma.rn.f64 	%fd62, %fd61, %fd58, 0d3F3C71C72D1B5154;
	fma.rn.f64 	%fd63, %fd62, %fd58, 0d3F624924923BE72D;
	fma.rn.f64 	%fd64, %fd63, %fd58, 0d3F8999999999A3C4;
	fma.rn.f64 	%fd65, %fd64, %fd58, 0d3FB5555555555554;
	sub.f64 	%fd66, %fd49, %fd57;
	add.f64 	%fd67, %fd66, %fd66;
	neg.f64 	%fd68, %fd57;
	fma.rn.f64 	%fd69, %fd68, %fd49, %fd67;
	mul.f64 	%fd70, %fd55, %fd69;
	mul.f64 	%fd71, %fd58, %fd65;
	fma.rn.f64 	%fd72, %fd71, %fd57, %fd70;
	xor.b32  	%r63, %r94, -2147483648;
	mov.b32 	%r64, 1127219200;
	mov.b64 	%fd73, {%r63, %r64};
	sub.f64 	%fd74, %fd73, %fd1;
	fma.rn.f64 	%fd75, %fd74, 0d3FE62E42FEFA39EF, %fd57;
	fma.rn.f64 	%fd76, %fd74, 0dBFE62E42FEFA39EF, %fd75;
	sub.f64 	%fd77, %fd76, %fd57;
	sub.f64 	%fd78, %fd72, %fd77;
	fma.rn.f64 	%fd79, %fd74, 0d3C7ABC9E3B39803F, %fd78;
	add.f64 	%fd206, %fd75, %fd79;
	bra.uni 	$L__BB11_9;
$L__BB11_8:
	fma.rn.f64 	%fd48, %fd204, 0d7FF0000000000000, 0d7FF0000000000000;
	{
	.reg .b32 %temp; 
	mov.b64 	{%temp, %r55}, %fd204;
	}
	and.b32  	%r56, %r55, 2147483647;
	setp.eq.s32 	%p5, %r56, 0;
	selp.f64 	%fd206, 0dFFF0000000000000, %fd48, %p5;
$L__BB11_9:
	add.f64 	%fd203, %fd203, %fd206;
	add.s32 	%r65, %r90, 256;
	setp.ge.u32 	%p7, %r65, %r48;
	@%p7 bra 	$L__BB11_18;
	shl.b32 	%r67, %r47, 8;
	add.s32 	%r68, %r7, %r67;
	mul.wide.u32 	%rd13, %r68, 8;
	add.s64 	%rd14, %rd1, %rd13;
	ld.global.f64 	%fd207, [%rd14];
	{
	.reg .b32 %temp; 
	mov.b64 	{%temp, %r95}, %fd207;
	}
	{
	.reg .b32 %temp; 
	mov.b64 	{%r96, %temp}, %fd207;
	}
	setp.gt.s32 	%p8, %r95, 1048575;
	mov.b32 	%r97, -1023;
	@%p8 bra 	$L__BB11_12;
	mul.f64 	%fd207, %fd207, 0d4350000000000000;
	{
	.reg .b32 %temp; 
	mov.b64 	{%temp, %r95}, %fd207;
	}
	{
	.reg .b32 %temp; 
	mov.b64 	{%r96, %temp}, %fd207;
	}
	mov.b32 	%r97, -1077;
$L__BB11_12:
	add.s32 	%r70, %r95, -1;
	setp.gt.u32 	%p9, %r70, 2146435070;
	@%p9 bra 	$L__BB11_16;
	shr.u32 	%r73, %r95, 20;
	add.s32 	%r98, %r97, %r73;
	and.b32  	%r74, %r95, 1048575;
	or.b32  	%r75, %r74, 1072693248;
	mov.b64 	%fd208, {%r96, %r75};
	setp.lt.u32 	%p11, %r75, 1073127583;
	@%p11 bra 	$L__BB11_15;
	{
	.reg .b32 %temp; 
	mov.b64 	{%r76, %temp}, %fd208;
	}
	{
	.reg .b32 %temp; 
	mov.b64 	{%temp, %r77}, %fd208;
	}
	add.s32 	%r78, %r77, -1048576;
	mov.b64 	%fd208, {%r76, %r78};
	add.s32 	%r98, %r98, 1;
$L__BB11_15:
	add.f64 	%fd81, %fd208, 0dBFF0000000000000;
	add.f64 	%fd82, %fd208, 0d3FF0000000000000;
	rcp.approx.ftz.f64 	%fd83, %fd82;
	neg.f64 	%fd84, %fd82;
	fma.rn.f64 	%fd85, %fd84, %fd83, 0d3FF0000000000000;
	fma.rn.f64 	%fd86, %fd85, %fd85, %fd85;
	fma.rn.f64 	%fd87, %fd86, %fd83, %fd83;
	mul.f64 	%fd88, %fd81, %fd87;
	fma.rn.f64 	%fd89, %fd81, %fd87, %fd88;
	mul.f64 	%fd90, %fd89, %fd89;
	fma.rn.f64 	%fd91, %fd90, 0d3EB1380B3AE80F1E, 0d3ED0EE258B7A8B04;
	fma.rn.f64 	%fd92, %fd91, %fd90, 0d3EF3B2669F02676F;
	fma.rn.f64 	%fd93, %fd92, %fd90, 0d3F1745CBA9AB0956;
	fma.rn.f64 	%fd94, %fd93, %fd90, 0d3F3C71C72D1B5154;
	fma.rn.f64 	%fd95, %fd94, %fd90, 0d3F624924923BE72D;
	fma.rn.f64 	%fd96, %fd95, %fd90, 0d3F8999999999A3C4;
	fma.rn.f64 	%fd97, %fd96, %fd90, 0d3FB5555555555554;
	sub.f64 	%fd98, %fd81, %fd89;
	add.f64 	%fd99, %fd98, %fd98;
	neg.f64 	%fd100, %fd89;
	fma.rn.f64 	%fd101, %fd100, %fd81, %fd99;
	mul.f64 	%fd102, %fd87, %fd101;
	mul.f64 	%fd103, %fd90, %fd97;
	fma.rn.f64 	%fd104, %fd103, %fd89, %fd102;
	xor.b32  	%r79, %r98, -2147483648;
	mov.b32 	%r80, 1127219200;
	mov.b64 	%fd105, {%r79, %r80};
	sub.f64 	%fd106, %fd105, %fd1;
	fma.rn.f64 	%fd107, %fd106, 0d3FE62E42FEFA39EF, %fd89;
	fma.rn.f64 	%fd108, %fd106, 0dBFE62E42FEFA39EF, %fd107;
	sub.f64 	%fd109, %fd108, %fd89;
	sub.f64 	%fd110, %fd104, %fd109;
	fma.rn.f64 	%fd111, %fd106, 0d3C7ABC9E3B39803F, %fd110;
	add.f64 	%fd209, %fd107, %fd111;
	bra.uni 	$L__BB11_17;
$L__BB11_16:
	fma.rn.f64 	%fd80, %fd207, 0d7FF0000000000000, 0d7FF0000000000000;
	{
	.reg .b32 %temp; 
	mov.b64 	{%temp, %r71}, %fd207;
	}
	and.b32  	%r72, %r71, 2147483647;
	setp.eq.s32 	%p10, %r72, 0;
	selp.f64 	%fd209, 0dFFF0000000000000, %fd80, %p10;
$L__BB11_17:
	add.f64 	%fd203, %fd203, %fd209;
$L__BB11_18:
	add.s32 	%r90, %r90, %r5;
	setp.lt.s32 	%p12, %r90, %r48;
	@%p12 bra 	$L__BB11_2;
$L__BB11_19:
	shl.b32 	%r81, %r1, 3;
	mov.u32 	%r82, _ZZ6reduceILj256ELb0EEvPKdPdiiE5sdata;
	add.s32 	%r29, %r82, %r81;
	st.volatile.shared.f64 	[%r29], %fd203;
	bar.sync 	0;
	setp.gt.u32 	%p13, %r1, 127;
	@%p13 bra 	$L__BB11_21;
	ld.volatile.shared.f64 	%fd112, [%r29+1024];
	add.f64 	%fd203, %fd203, %fd112;
	st.volatile.shared.f64 	[%r29], %fd203;
$L__BB11_21:
	bar.sync 	0;
	setp.gt.u32 	%p14, %r1, 63;
	@%p14 bra 	$L__BB11_23;
	ld.volatile.shared.f64 	%fd113, [%r29+512];
	add.f64 	%fd203, %fd203, %fd113;
	st.volatile.shared.f64 	[%r29], %fd203;
$L__BB11_23:
	bar.sync 	0;
	setp.gt.u32 	%p16, %r1, 31;
	mov.pred 	%p37, 0;
	@%p16 bra 	$L__BB11_26;
	ld.volatile.shared.f64 	%fd114, [%r29+256];
	add.f64 	%fd115, %fd203, %fd114;
	st.volatile.shared.f64 	[%r29], %fd115;
	ld.volatile.shared.f64 	%fd116, [%r29+128];
	add.f64 	%fd117, %fd115, %fd116;
	st.volatile.shared.f64 	[%r29], %fd117;
	ld.volatile.shared.f64 	%fd118, [%r29+64];
	add.f64 	%fd119, %fd117, %fd118;
	st.volatile.shared.f64 	[%r29], %fd119;
	ld.volatile.shared.f64 	%fd120, [%r29+32];
	add.f64 	%fd121, %fd119, %fd120;
	st.volatile.shared.f64 	[%r29], %fd121;
	ld.volatile.shared.f64 	%fd122, [%r29+16];
	add.f64 	%fd123, %fd121, %fd122;
	st.volatile.shared.f64 	[%r29], %fd123;
	ld.volatile.shared.f64 	%fd124, [%r29+8];
	add.f64 	%fd125, %fd123, %fd124;
	st.volatile.shared.f64 	[%r29], %fd125;
	setp.ne.s32 	%p18, %r1, 0;
	@%p18 bra 	$L__BB11_26;
	ld.shared.f64 	%fd126, [_ZZ6reduceILj256ELb0EEvPKdPdiiE5sdata];
	add.f64 	%fd127, %fd126, %fd126;
	mul.wide.u32 	%rd15, %r3, 8;
	add.s64 	%rd16, %rd2, %rd15;
	st.global.f64 	[%rd16], %fd127;
	mov.pred 	%p37, -1;
$L__BB11_26:
	setp.lt.u32 	%p20, %r2, 2;
	@%p20 bra 	$L__BB11_51;
	membar.gl;
	not.pred 	%p21, %p37;
	@%p21 bra 	$L__BB11_29;
	atom.global.inc.u32 	%r83, [retirementCount], %r2;
	add.s32 	%r84, %r2, -1;
	setp.eq.s32 	%p22, %r83, %r84;
	selp.u16 	%rs1, 1, 0, %p22;
	st.shared.u8 	[_ZZ6reduceILj256ELb0EEvPKdPdiiE6amLast], %rs1;
$L__BB11_29:
	bar.sync 	0;
	ld.shared.u8 	%rs2, [_ZZ6reduceILj256ELb0EEvPKdPdiiE6amLast];
	setp.eq.s16 	%p23, %rs2, 0;
	@%p23 bra 	$L__BB11_51;
	setp.ge.u32 	%p24, %r1, %r2;
	mov.f64 	%fd222, 0d0000000000000000;
	@%p24 bra 	$L__BB11_43;
	not.b32 	%r85, %r1;
	add.s32 	%r86, %r2, %r85;
	shr.u32 	%r87, %r86, 8;
	add.s32 	%r30, %r87, 1;
	and.b32  	%r31, %r30, 15;
	setp.lt.u32 	%p25, %r86, 3840;
	mov.f64 	%fd222, 0d0000000000000000;
	mov.u32 	%r101, %r1;
	@%p25 bra 	$L__BB11_34;
	and.b32  	%r88, %r30, 33554416;
	neg.s32 	%r99, %r88;
	mul.wide.u32 	%rd17, %r1, 8;
	add.s64 	%rd18, %rd17, %rd2;
	add.s64 	%rd24, %rd18, 16384;
	mov.f64 	%fd222, 0d0000000000000000;
	mov.u32 	%r101, %r1;
$L__BB11_33:
	.pragma "nounroll";
	ld.global.f64 	%fd132, [%rd24+-16384];
	add.f64 	%fd133, %fd222, %fd132;
	ld.global.f64 	%fd134, [%rd24+-14336];
	add.f64 	%fd135, %fd133, %fd134;
	ld.global.f64 	%fd136, [%rd24+-12288];
	add.f64 	%fd137, %fd135, %fd136;
	ld.global.f64 	%fd138, [%rd24+-10240];
	add.f64 	%fd139, %fd137, %fd138;
	ld.global.f64 	%fd140, [%rd24+-8192];
	add.f64 	%fd141, %fd139, %fd140;
	ld.global.f64 	%fd142, [%rd24+-6144];
	add.f64 	%fd143, %fd141, %fd142;
	ld.global.f64 	%fd144, [%rd24+-4096];
	add.f64 	%fd145, %fd143, %fd144;
	ld.global.f64 	%fd146, [%rd24+-2048];
	add.f64 	%fd147, %fd145, %fd146;
	ld.global.f64 	%fd148, [%rd24];
	add.f64 	%fd149, %fd147, %fd148;
	ld.global.f64 	%fd150, [%rd24+2048];
	add.f64 	%fd151, %fd149, %fd150;
	ld.global.f64 	%fd152, [%rd24+4096];
	add.f64 	%fd153, %fd151, %fd152;
	ld.global.f64 	%fd154, [%rd24+6144];
	add.f64 	%fd155, %fd153, %fd154;
	ld.global.f64 	%fd156, [%rd24+8192];
	add.f64 	%fd157, %fd155, %fd156;
	ld.global.f64 	%fd158, [%rd24+10240];
	add.f64 	%fd159, %fd157, %fd158;
	ld.global.f64 	%fd160, [%rd24+12288];
	add.f64 	%fd161, %fd159, %fd160;
	ld.global.f64 	%fd162, [%rd24+14336];
	add.f64 	%fd222, %fd161, %fd162;
	add.s32 	%r101, %r101, 4096;
	add.s32 	%r99, %r99, 16;
	add.s64 	%rd24, %rd24, 32768;
	setp.ne.s32 	%p26, %r99, 0;
	@%p26 bra 	$L__BB11_33;
$L__BB11_34:
	setp.eq.s32 	%p27, %r31, 0;
	@%p27 bra 	$L__BB11_43;
	and.b32  	%r38, %r30, 7;
	setp.lt.u32 	%p28, %r31, 8;
	@%p28 bra 	$L__BB11_37;
	mul.wide.u32 	%rd19, %r101, 8;
	add.s64 	%rd20, %rd2, %rd19;
	ld.global.f64 	%fd164, [%rd20];
	add.f64 	%fd165, %fd222, %fd164;
	ld.global.f64 	%fd166, [%rd20+2048];
	add.f64 	%fd167, %fd165, %fd166;
	ld.global.f64 	%fd168, [%rd20+4096];
	add.f64 	%fd169, %fd167, %fd168;
	ld.global.f64 	%fd170, [%rd20+6144];
	add.f64 	%fd171, %fd169, %fd170;
	ld.global.f64 	%fd172, [%rd20+8192];
	add.f64 	%fd173, %fd171, %fd172;
	ld.global.f64 	%fd174, [%rd20+10240];
	add.f64 	%fd175, %fd173, %fd174;
	ld.global.f64 	%fd176, [%rd20+12288];
	add.f64 	%fd177, %fd175, %fd176;
	ld.global.f64 	%fd178, [%rd20+14336];
	add.f64 	%fd222, %fd177, %fd178;
	add.s32 	%r101, %r101, 2048;
$L__BB11_37:
	setp.eq.s32 	%p29, %r38, 0;
	@%p29 bra 	$L__BB11_43;
	and.b32  	%r41, %r30, 3;
	setp.lt.u32 	%p30, %r38, 4;
	@%p30 bra 	$L__BB11_40;
	mul.wide.u32 	%rd21, %r101, 8;
	add.s64 	%rd22, %rd2, %rd21;
	ld.global.f64 	%fd180, [%rd22];
	add.f64 	%fd181, %fd222, %fd180;
	ld.global.f64 	%fd182, [%rd22+2048];
	add.f64 	%fd183, %fd181, %fd182;
	ld.global.f64 	%fd184, [%rd22+4096];
	add.f64 	%fd185, %fd183, %fd184;
	ld.global.f64 	%fd186, [%rd22+6144];
	add.f64 	%fd222, %fd185, %fd186;
	add.s32 	%r101, %r101, 1024;
$L__BB11_40:
	setp.eq.s32 	%p31, %r41, 0;
	@%p31 bra 	$L__BB11_43;
	mul.wide.u32 	%rd23, %r101, 8;
	add.s64 	%rd25, %rd2, %rd23;
	neg.s32 	%r104, %r41;
$L__BB11_42:
	.pragma "nounroll";
	ld.global.f64 	%fd187, [%rd25];
	add.f64 	%fd222, %fd222, %fd187;
	add.s64 	%rd25, %rd25, 2048;
	add.s32 	%r104, %r104, 1;
	setp.ne.s32 	%p32, %r104, 0;
	@%p32 bra 	$L__BB11_42;
$L__BB11_43:
	setp.gt.u32 	%p33, %r1, 127;
	st.volatile.shared.f64 	[%r29], %fd222;
	bar.sync 	0;
	@%p33 bra 	$L__BB11_45;
	ld.volatile.shared.f64 	%fd188, [%r29+1024];
	add.f64 	%fd222, %fd222, %fd188;
	st.volatile.shared.f64 	[%r29], %fd222;
$L__BB11_45:
	setp.gt.u32 	%p34, %r1, 63;
	bar.sync 	0;
	@%p34 bra 	$L__BB11_47;
	ld.volatile.shared.f64 	%fd189, [%r29+512];
	add.f64 	%fd222, %fd222, %fd189;
	st.volatile.shared.f64 	[%r29], %fd222;
$L__BB11_47:
	setp.gt.u32 	%p35, %r1, 31;
	bar.sync 	0;
	@%p35 bra 	$L__BB11_49;
	ld.volatile.shared.f64 	%fd190, [%r29+256];
	add.f64 	%fd191, %fd222, %fd190;
	st.volatile.shared.f64 	[%r29], %fd191;
	ld.volatile.shared.f64 	%fd192, [%r29+128];
	add.f64 	%fd193, %fd191, %fd192;
	st.volatile.shared.f64 	[%r29], %fd193;
	ld.volatile.shared.f64 	%fd194, [%r29+64];
	add.f64 	%fd195, %fd193, %fd194;
	st.volatile.shared.f64 	[%r29], %fd195;
	ld.volatile.shared.f64 	%fd196, [%r29+32];
	add.f64 	%fd197, %fd195, %fd196;
	st.volatile.shared.f64 	[%r29], %fd197;
	ld.volatile.shared.f64 	%fd198, [%r29+16];
	add.f64 	%fd199, %fd197, %fd198;
	st.volatile.shared.f64 	[%r29], %fd199;
	ld.volatile.shared.f64 	%fd200, [%r29+8];
	add.f64 	%fd201, %fd199, %fd200;
	st.volatile.shared.f64 	[%r29], %fd201;
$L__BB11_49:
	@%p21 bra 	$L__BB11_51;
	ld.shared.f64 	%fd202, [_ZZ6reduceILj256ELb0EEvPKdPdiiE5sdata];
	st.global.f64 	[%rd2], %fd202;
	mov.b32 	%r89, 0;
	st.global.u32 	[retirementCount], %r89;
$L__BB11_51:
	ret;

}
	// .globl	_Z6reduceILj128ELb0EEvPKdPdii
.visible .entry _Z6reduceILj128ELb0EEvPKdPdii(
	.param .u64 .ptr .align 1 _Z6reduceILj128ELb0EEvPKdPdii_param_0,
	.param .u64 .ptr .align 1 _Z6reduceILj128ELb0EEvPKdPdii_param_1,
	.param .u32 _Z6reduceILj128ELb0EEvPKdPdii_param_2,
	.param .u32 _Z6reduceILj128ELb0EEvPKdPdii_param_3
)
{
	.reg .pred 	%p<36>;
	.reg .b16 	%rs<3>;
	.reg .b32 	%r<105>;
	.reg .b64 	%rd<26>;
	.reg .b64 	%fd<217>;
	// demoted variable
	.shared .align 8 .b8 _ZZ6reduceILj128ELb0EEvPKdPdiiE5sdata[1024];
	// demoted variable
	.shared .align 1 .u8 _ZZ6reduceILj128ELb0EEvPKdPdiiE6amLast;
	ld.param.u64 	%rd9, [_Z6reduceILj128ELb0EEvPKdPdii_param_0];
	ld.param.u64 	%rd10, [_Z6reduceILj128ELb0EEvPKdPdii_param_1];
	ld.param.u32 	%r47, [_Z6reduceILj128ELb0EEvPKdPdii_param_2];
	ld.param.u32 	%r48, [_Z6reduceILj128ELb0EEvPKdPdii_param_3];
	cvta.to.global.u64 	%rd1, %rd9;
	cvta.to.global.u64 	%rd2, %rd10;
	mov.u32 	%r1, %tid.x;
	mov.u32 	%r2, %nctaid.x;
	mov.u32 	%r3, %ctaid.x;
	shl.b32 	%r49, %r3, 8;
	add.s32 	%r90, %r49, %r1;
	setp.ge.s32 	%p2, %r90, %r48;
	mov.f64 	%fd197, 0d0000000000000000;
	@%p2 bra 	$L__BB12_19;
	mov.b32 	%r50, 1127219200;
	mov.b32 	%r51, -2147483648;
	mov.b64 	%fd1, {%r51, %r50};
	shl.b32 	%r5, %r2, 8;
	mov.f64 	%fd197, 0d0000000000000000;
$L__BB12_2:
	mul.lo.s32 	%r7, %r90, %r47;
	mul.wide.s32 	%rd11, %r7, 8;
	add.s64 	%rd12, %rd1, %rd11;
	ld.global.f64 	%fd198, [%rd12];
	{
	.reg .b32 %temp; 
	mov.b64 	{%temp, %r91}, %fd198;
	}
	{
	.reg .b32 %temp; 
	mov.b64 	{%r92, %temp}, %fd198;
	}
	setp.gt.s32 	%p3, %r91, 1048575;
	mov.b32 	%r93, -1023;
	@%p3 bra 	$L__BB12_4;
	mul.f64 	%fd198, %fd198, 0d4350000000000000;
	{
	.reg .b32 %temp; 
	mov.b64 	{%temp, %r91}, %fd198;
	}
	{
	.reg .b32 %temp; 
	mov.b64 	{%r92, %temp}, %fd198;
	}
	mov.b32 	%r93, -1077;
$L__BB12_4:
	add.s32 	%r54, %r91, -1;
	setp.gt.u32 	%p4, %r54, 2146435070;
	@%p4 bra 	$L__BB12_8;
	shr.u32 	%r57, %r91, 20;
	add.s32 	%r94, %r93, %r57;
	and.b32  	%r58, %r91, 1048575;
	or.b32  	%r59, %r58, 1072693248;
	mov.b64 	%fd199, {%r92, %r59};
	setp.lt.u32 	%p6, %r59, 1073127583;
	@%p6 bra 	$L__BB12_7;
	{
	.reg .b32 %temp; 
	mov.b64 	{%r60, %temp}, %fd199;
	}
	{
	.reg .b32 %temp; 
	mov.b64 	{%temp, %r61}, %fd199;
	}
	add.s32 	%r62, %r61, -1048576;
	mov.b64 	%fd199, {%r60, %r62};
	add.s32 	%r94, %r94, 1;
$L__BB12_7:
	add.f64 	%fd45, %fd199, 0dBFF0000000000000;
	add.f64 	%fd46, %fd199, 0d3FF0000000000000;
	rcp.approx.ftz.f64 	%fd47, %fd46;
	neg.f64 	%fd48, %fd46;
	fma.rn.f64 	%fd49, %fd48, %fd47, 0d3FF0000000000000;
	fma.rn.f64 	%fd50, %fd49, %fd49, %fd49;
	fma.rn.f64 	%fd51, %fd50, %fd47, %fd47;
	mul.f64 	%fd52, %fd45, %fd51;
	fma.rn.f64 	%fd53, %fd45, %fd51, %fd52;
	mul.f64 	%fd54, %fd53, %fd53;
	fma.rn.f64 	%fd55, %fd54, 0d3EB1380B3AE80F1E, 0d3ED0EE258B7A8B04;
	fma.rn.f64 	%fd56, %fd55, %fd54, 0d3EF3B2669F02676F;
	fma.rn.f64 	%fd57, %fd56, %fd54, 0d3F1745CBA9AB0956;
	fma.rn.f64 	%fd58, %fd57, %fd54, 0d3F3C71C72D1B5154;
	fma.rn.f64 	%fd59, %fd58, %fd54, 0d3F624924923BE72D;
	fma.rn.f64 	%fd60, %fd59, %fd54, 0d3F8999999999A3C4;
	fma.rn.f64 	%fd61, %fd60, %fd54, 0d3FB5555555555554;
	sub.f64 	%fd62, %fd45, %fd53;
	add.f64 	%fd63, %fd62, %fd62;
	neg.f64 	%fd64, %fd53;
	fma.rn.f64 	%fd65, %fd64, %fd45, %fd63;
	mul.f64 	%fd66, %fd51, %fd65;
	mul.f64 	%fd67, %fd54, %fd61;
	fma.rn.f64 	%fd68, %fd67, %fd53, %fd66;
	xor.b32  	%r63, %r94, -2147483648;
	mov.b32 	%r64, 1127219200;
	mov.b64 	%fd69, {%r63, %r64};
	sub.f64 	%fd70, %fd69, %fd1;
	fma.rn.f64 	%fd71, %fd70, 0d3FE62E42FEFA39EF, %fd53;
	fma.rn.f64 	%fd72, %fd70, 0dBFE62E42FEFA39EF, %fd71;
	sub.f64 	%fd73, %fd72, %fd53;
	sub.f64 	%fd74, %fd68, %fd73;
	fma.rn.f64 	%fd75, %fd70, 0d3C7ABC9E3B39803F, %fd74;
	add.f64 	%fd200, %fd71, %fd75;
	bra.uni 	$L__BB12_9;
$L__BB12_8:
	fma.rn.f64 	%fd44, %fd198, 0d7FF0000000000000, 0d7FF0000000000000;
	{
	.reg .b32 %temp; 
	mov.b64 	{%temp, %r55}, %fd198;
	}
	and.b32  	%r56, %r55, 2147483647;
	setp.eq.s32 	%p5, %r56, 0;
	selp.f64 	%fd200, 0dFFF0000000000000, %fd44, %p5;
$L__BB12_9:
	add.f64 	%fd197, %fd197, %fd200;
	add.s32 	%r65, %r90, 128;
	setp.ge.u32 	%p7, %r65, %r48;
	@%p7 bra 	$L__BB12_18;
	shl.b32 	%r67, %r47, 7;
	add.s32 	%r68, %r7, %r67;
	mul.wide.u32 	%rd13, %r68, 8;
	add.s64 	%rd14, %rd1, %rd13;
	ld.global.f64 	%fd201, [%rd14];
	{
	.reg .b32 %temp; 
	mov.b64 	{%temp, %r95}, %fd201;
	}
	{
	.reg .b32 %temp; 
	mov.b64 	{%r96, %temp}, %fd201;
	}
	setp.gt.s32 	%p8, %r95, 1048575;
	mov.b32 	%r97, -1023;
	@%p8 bra 	$L__BB12_12;
	mul.f64 	%fd201, %fd201, 0d4350000000000000;
	{
	.reg .b32 %temp; 
	mov.b64 	{%temp, %r95}, %fd201;
	}
	{
	.reg .b32 %temp; 
	mov.b64 	{%r96, %temp}, %fd201;
	}
	mov.b32 	%r97, -1077;
$L__BB12_12:
	add.s32 	%r70, %r95, -1;
	setp.gt.u32 	%p9, %r70, 2146435070;
	@%p9 bra 	$L__BB12_16;
	shr.u32 	%r73, %r95, 20;
	add.s32 	%r98, %r97, %r73;
	and.b32  	%r74, %r95, 1048575;
	or.b32  	%r75, %r74, 1072693248;
	mov.b64 	%fd202, {%r96, %r75};
	setp.lt.u32 	%p11, %r75, 1073127583;
	@%p11 bra 	$L__BB12_15;
	{
	.reg .b32 %temp; 
	mov.b64 	{%r76, %temp}, %fd202;
	}
	{
	.reg .b32 %temp; 
	mov.b64 	{%temp, %r77}, %fd202;
	}
	add.s32 	%r78, %r77, -1048576;
	mov.b64 	%fd202, {%r76, %r78};
	add.s32 	%r98, %r98, 1;
$L__BB12_15:
	add.f64 	%fd77, %fd202, 0dBFF0000000000000;
	add.f64 	%fd78, %fd202, 0d3FF0000000000000;
	rcp.approx.ftz.f64 	%fd79, %fd78;
	neg.f64 	%fd80, %fd78;
	fma.rn.f64 	%fd81, %fd80, %fd79, 0d3FF0000000000000;
	fma.rn.f64 	%fd82, %fd81, %fd81, %fd81;
	fma.rn.f64 	%fd83, %fd82, %fd79, %fd79;
	mul.f64 	%fd84, %fd77, %fd83;
	fma.rn.f64 	%fd85, %fd77, %fd83, %fd84;
	mul.f64 	%fd86, %fd85, %fd85;
	fma.rn.f64 	%fd87, %fd86, 0d3EB1380B3AE80F1E, 0d3ED0EE258B7A8B04;
	fma.rn.f64 	%fd88, %fd87, %fd86, 0d3EF3B2669F02676F;
	fma.rn.f64 	%fd89, %fd88, %fd86, 0d3F1745CBA9AB0956;
	fma.rn.f64 	%fd90, %fd89, %fd86, 0d3F3C71C72D1B5154;
	fma.rn.f64 	%fd91, %fd90, %fd86, 0d3F624924923BE72D;
	fma.rn.f64 	%fd92, %fd91, %fd86, 0d3F8999999999A3C4;
	fma.rn.f64 	%fd93, %fd92, %fd86, 0d3FB5555555555554;
	sub.f64 	%fd94, %fd77, %fd85;
	add.f64 	%fd95, %fd94, %fd94;
	neg.f64 	%fd96, %fd85;
	fma.rn.f64 	%fd97, %fd96, %fd77, %fd95;
	mul.f64 	%fd98, %fd83, %fd97;
	mul.f64 	%fd99, %fd86, %fd93;
	fma.rn.f64 	%fd100, %fd99, %fd85, %fd98;
	xor.b32  	%r79, %r98, -2147483648;
	mov.b32 	%r80, 1127219200;
	mov.b64 	%fd101, {%r79, %r80};
	sub.f64 	%fd102, %fd101, %fd1;
	fma.rn.f64 	%fd103, %fd102, 0d3FE62E42FEFA39EF, %fd85;
	fma.rn.f64 	%fd104, %fd102, 0dBFE62E42FEFA39EF, %fd103;
	sub.f64 	%fd105, %fd104, %fd85;
	sub.f64 	%fd106, %fd100, %fd105;
	fma.rn.f64 	%fd107, %fd102, 0d3C7ABC9E3B39803F, %fd106;
	add.f64 	%fd203, %fd103, %fd107;
	bra.uni 	$L__BB12_17;
$L__BB12_16:
	fma.rn.f64 	%fd76, %fd201, 0d7FF0000000000000, 0d7FF0000000000000;
	{
	.reg .b32 %temp; 
	mov.b64 	{%temp, %r71}, %fd201;
	}
	and.b32  	%r72, %r71, 2147483647;
	setp.eq.s32 	%p10, %r72, 0;
	selp.f64 	%fd203, 0dFFF0000000000000, %fd76, %p10;
$L__BB12_17:
	add.f64 	%fd197, %fd197, %fd203;
$L__BB12_18:
	add.s32 	%r90, %r90, %r5;
	setp.lt.s32 	%p12, %r90, %r48;
	@%p12 bra 	$L__BB12_2;
$L__BB12_19:
	shl.b32 	%r81, %r1, 3;
	mov.u32 	%r82, _ZZ6reduceILj128ELb0EEvPKdPdiiE5sdata;
	add.s32 	%r29, %r82, %r81;
	st.volatile.shared.f64 	[%r29], %fd197;
	bar.sync 	0;
	setp.gt.u32 	%p13, %r1, 63;
	@%p13 bra 	$L__BB12_21;
	ld.volatile.shared.f64 	%fd108, [%r29+512];
	add.f64 	%fd197, %fd197, %fd108;
	st.volatile.shared.f64 	[%r29], %fd197;
$L__BB12_21:
	bar.sync 	0;
	setp.gt.u32 	%p15, %r1, 31;
	mov.pred 	%p35, 0;
	@%p15 bra 	$L__BB12_24;
	ld.volatile.shared.f64 	%fd109, [%r29+256];
	add.f64 	%fd110, %fd197, %fd109;
	st.volatile.shared.f64 	[%r29], %fd110;
	ld.volatile.shared.f64 	%fd111, [%r29+128];
	add.f64 	%fd112, %fd110, %fd111;
	st.volatile.shared.f64 	[%r29], %fd112;
	ld.volatile.shared.f64 	%fd113, [%r29+64];
	add.f64 	%fd114, %fd112, %fd113;
	st.volatile.shared.f64 	[%r29], %fd114;
	ld.volatile.shared.f64 	%fd115, [%r29+32];
	add.f64 	%fd116, %fd114, %fd115;
	st.volatile.shared.f64 	[%r29], %fd116;
	ld.volatile.shared.f64 	%fd117, [%r29+16];
	add.f64 	%fd118, %fd116, %fd117;
	st.volatile.shared.f64 	[%r29], %fd118;
	ld.volatile.shared.f64 	%fd119, [%r29+8];
	add.f64 	%fd120, %fd118, %fd119;
	st.volatile.shared.f64 	[%r29], %fd120;
	setp.ne.s32 	%p17, %r1, 0;
	@%p17 bra 	$L__BB12_24;
	ld.shared.f64 	%fd121, [_ZZ6reduceILj128ELb0EEvPKdPdiiE5sdata];
	add.f64 	%fd122, %fd121, %fd121;
	mul.wide.u32 	%rd15, %r3, 8;
	add.s64 	%rd16, %rd2, %rd15;
	st.global.f64 	[%rd16], %fd122;
	mov.pred 	%p35, -1;
$L__BB12_24:
	setp.lt.u32 	%p19, %r2, 2;
	@%p19 bra 	$L__BB12_47;
	membar.gl;
	not.pred 	%p20, %p35;
	@%p20 bra 	$L__BB12_27;
	atom.global.inc.u32 	%r83, [retirementCount], %r2;
	add.s32 	%r84, %r2, -1;
	setp.eq.s32 	%p21, %r83, %r84;
	selp.u16 	%rs1, 1, 0, %p21;
	st.shared.u8 	[_ZZ6reduceILj128ELb0EEvPKdPdiiE6amLast], %rs1;
$L__BB12_27:
	bar.sync 	0;
	ld.shared.u8 	%rs2, [_ZZ6reduceILj128ELb0EEvPKdPdiiE6amLast];
	setp.eq.s16 	%p22, %rs2, 0;
	@%p22 bra 	$L__BB12_47;
	setp.ge.u32 	%p23, %r1, %r2;
	mov.f64 	%fd215, 0d0000000000000000;
	@%p23 bra 	$L__BB12_41;
	not.b32 	%r85, %r1;
	add.s32 	%r86, %r2, %r85;
	shr.u32 	%r87, %r86, 7;
	add.s32 	%r30, %r87, 1;
	and.b32  	%r31, %r30, 15;
	setp.lt.u32 	%p24, %r86, 1920;
	mov.f64 	%fd215, 0d0000000000000000;
	mov.u32 	%r101, %r1;
	@%p24 bra 	$L__BB12_32;
	and.b32  	%r88, %r30, 67108848;
	neg.s32 	%r99, %r88;
	mul.wide.u32 	%rd17, %r1, 8;
	add.s64 	%rd18, %rd17, %rd2;
	add.s64 	%rd24, %rd18, 8192;
	mov.f64 	%fd215, 0d0000000000000000;
	mov.u32 	%r101, %r1;
$L__BB12_31:
	.pragma "nounroll";
	ld.global.f64 	%fd127, [%rd24+-8192];
	add.f64 	%fd128, %fd215, %fd127;
	ld.global.f64 	%fd129, [%rd24+-7168];
	add.f64 	%fd130, %fd128, %fd129;
	ld.global.f64 	%fd131, [%rd24+-6144];
	add.f64 	%fd132, %fd130, %fd131;
	ld.global.f64 	%fd133, [%rd24+-5120];
	add.f64 	%fd134, %fd132, %fd133;
	ld.global.f64 	%fd135, [%rd24+-4096];
	add.f64 	%fd136, %fd134, %fd135;
	ld.global.f64 	%fd137, [%rd24+-3072];
	add.f64 	%fd138, %fd136, %fd137;
	ld.global.f64 	%fd139, [%rd24+-2048];
	add.f64 	%fd140, %fd138, %fd139;
	ld.global.f64 	%fd141, [%rd24+-1024];
	add.f64 	%fd142, %fd140, %fd141;
	ld.global.f64 	%fd143, [%rd24];
	add.f64 	%fd144, %fd142, %fd143;
	ld.global.f64 	%fd145, [%rd24+1024];
	add.f64 	%fd146, %fd144, %fd145;
	ld.global.f64 	%fd147, [%rd24+2048];
	add.f64 	%fd148, %fd146, %fd147;
	ld.global.f64 	%fd149, [%rd24+3072];
	add.f64 	%fd150, %fd148, %fd149;
	ld.global.f64 	%fd151, [%rd24+4096];
	add.f64 	%fd152, %fd150, %fd151;
	ld.global.f64 	%fd153, [%rd24+5120];
	add.f64 	%fd154, %fd152, %fd153;
	ld.global.f64 	%fd155, [%rd24+6144];
	add.f64 	%fd156, %fd154, %fd155;
	ld.global.f64 	%fd157, [%rd24+7168];
	add.f64 	%fd215, %fd156, %fd157;
	add.s32 	%r101, %r101, 2048;
	add.s32 	%r99, %r99, 16;
	add.s64 	%rd24, %rd24, 16384;
	setp.ne.s32 	%p25, %r99, 0;
	@%p25 bra 	$L__BB12_31;
$L__BB12_32:
	setp.eq.s32 	%p26, %r31, 0;
	@%p26 bra 	$L__BB12_41;
	and.b32  	%r38, %r30, 7;
	setp.lt.u32 	%p27, %r31, 8;
	@%p27 bra 	$L__BB12_35;
	mul.wide.u32 	%rd19, %r101, 8;
	add.s64 	%rd20, %rd2, %rd19;
	ld.global.f64 	%fd159, [%rd20];
	add.f64 	%fd160, %fd215, %fd159;
	ld.global.f64 	%fd161, [%rd20+1024];
	add.f64 	%fd162, %fd160, %fd161;
	ld.global.f64 	%fd163, [%rd20+2048];
	add.f64 	%fd164, %fd162, %fd163;
	ld.global.f64 	%fd165, [%rd20+3072];
	add.f64 	%fd166, %fd164, %fd165;
	ld.global.f64 	%fd167, [%rd20+4096];
	add.f64 	%fd168, %fd166, %fd167;
	ld.global.f64 	%fd169, [%rd20+5120];
	add.f64 	%fd170, %fd168, %fd169;
	ld.global.f64 	%fd171, [%rd20+6144];
	add.f64 	%fd172, %fd170, %fd171;
	ld.global.f64 	%fd173, [%rd20+7168];
	add.f64 	%fd215, %fd172, %fd173;
	add.s32 	%r101, %r101, 1024;
$L__BB12_35:
	setp.eq.s32 	%p28, %r38, 0;
	@%p28 bra 	$L__BB12_41;
	and.b32  	%r41, %r30, 3;
	setp.lt.u32 	%p29, %r38, 4;
	@%p29 bra 	$L__BB12_38;
	mul.wide.u32 	%rd21, %r101, 8;
	add.s64 	%rd22, %rd2, %rd21;
	ld.global.f64 	%fd175, [%rd22];
	add.f64 	%fd176, %fd215, %fd175;
	ld.global.f64 	%fd177, [%rd22+1024];
	add.f64 	%fd178, %fd176, %fd177;
	ld.global.f64 	%fd179, [%rd22+2048];
	add.f64 	%fd180, %fd178, %fd179;
	ld.global.f64 	%fd181, [%rd22+3072];
	add.f64 	%fd215, %fd180, %fd181;
	add.s32 	%r101, %r101, 512;
$L__BB12_38:
	setp.eq.s32 	%p30, %r41, 0;
	@%p30 bra 	$L__BB12_41;
	mul.wide.u32 	%rd23, %r101, 8;
	add.s64 	%rd25, %rd2, %rd23;
	neg.s32 	%r104, %r41;
$L__BB12_40:
	.pragma "nounroll";
	ld.global.f64 	%fd182, [%rd25];
	add.f64 	%fd215, %fd215, %fd182;
	add.s64 	%rd25, %rd25, 1024;
	add.s32 	%r104, %r104, 1;
	setp.ne.s32 	%p31, %r104, 0;
	@%p31 bra 	$L__BB12_40;
$L__BB12_41:
	setp.gt.u32 	%p32, %r1, 63;
	st.volatile.shared.f64 	[%r29], %fd215;
	bar.sync 	0;
	@%p32 bra 	$L__BB12_43;
	ld.volatile.shared.f64 	%fd183, [%r29+512];
	add.f64 	%fd215, %fd215, %fd183;
	st.volatile.shared.f64 	[%r29], %fd215;
$L__BB12_43:
	setp.gt.u32 	%p33, %r1, 31;
	bar.sync 	0;
	@%p33 bra 	$L__BB12_45;
	ld.volatile.shared.f64 	%fd184, [%r29+256];
	add.f64 	%fd185, %fd215, %fd184;
	st.volatile.shared.f64 	[%r29], %fd185;
	ld.volatile.shared.f64 	%fd186, [%r29+128];
	add.f64 	%fd187, %fd185, %fd186;
	st.volatile.shared.f64 	[%r29], %fd187;
	ld.volatile.shared.f64 	%fd188, [%r29+64];
	add.f64 	%fd189, %fd187, %fd188;
	st.volatile.shared.f64 	[%r29], %fd189;
	ld.volatile.shared.f64 	%fd190, [%r29+32];
	add.f64 	%fd191, %fd189, %fd190;
	st.volatile.shared.f64 	[%r29], %fd191;
	ld.volatile.shared.f64 	%fd192, [%r29+16];
	add.f64 	%fd193, %fd191, %fd192;
	st.volatile.shared.f64 	[%r29], %fd193;
	ld.volatile.shared.f64 	%fd194, [%r29+8];
	add.f64 	%fd195, %fd193, %fd194;
	st.volatile.shared.f64 	[%r29], %fd195;
$L__BB12_45:
	@%p20 bra 	$L__BB12_47;
	ld.shared.f64 	%fd196, [_ZZ6reduceILj128ELb0EEvPKdPdiiE5sdata];
	st.global.f64 	[%rd2], %fd196;
	mov.b32 	%r89, 0;
	st.global.u32 	[retirementCount], %r89;
$L__BB12_47:
	ret;

}
	// .globl	_Z6reduceILj64ELb0EEvPKdPdii
.visible .entry _Z6reduceILj64ELb0EEvPKdPdii(
	.param .u64 .ptr .align 1 _Z6reduceILj64ELb0EEvPKdPdii_param_0,
	.param .u64 .ptr .align 1 _Z6reduceILj64ELb0EEvPKdPdii_param_1,
	.param .u32 _Z6reduceILj64ELb0EEvPKdPdii_param_2,
	.param .u32 _Z6reduceILj64ELb0EEvPKdPdii_param_3
)
{
	.reg .pred 	%p<34>;
	.reg .b16 	%rs<3>;
	.reg .b32 	%r<105>;
	.reg .b64 	%rd<26>;
	.reg .b64 	%fd<209>;
	// demoted variable
	.shared .align 8 .b8 _ZZ6reduceILj64ELb0EEvPKdPdiiE5sdata[512];
	// demoted variable
	.shared .align 1 .u8 _ZZ6reduceILj64ELb0EEvPKdPdiiE6amLast;
	ld.param.u64 	%rd9, [_Z6reduceILj64ELb0EEvPKdPdii_param_0];
	ld.param.u64 	%rd10, [_Z6reduceILj64ELb0EEvPKdPdii_param_1];
	ld.param.u32 	%r47, [_Z6reduceILj64ELb0EEvPKdPdii_param_2];
	ld.param.u32 	%r48, [_Z6reduceILj64ELb0EEvPKdPdii_param_3];
	cvta.to.global.u64 	%rd1, %rd9;
	cvta.to.global.u64 	%rd2, %rd10;
	mov.u32 	%r1, %tid.x;
	mov.u32 	%r2, %nctaid.x;
	mov.u32 	%r3, %ctaid.x;
	shl.b32 	%r49, %r3, 7;
	add.s32 	%r90, %r49, %r1;
	setp.ge.s32 	%p2, %r90, %r48;
	mov.f64 	%fd191, 0d0000000000000000;
	@%p2 bra 	$L__BB13_19;
	mov.b32 	%r50, 1127219200;
	mov.b32 	%r51, -2147483648;
	mov.b64 	%fd1, {%r51, %r50};
	shl.b32 	%r5, %r2, 7;
	mov.f64 	%fd191, 0d0000000000000000;
$L__BB13_2:
	mul.lo.s32 	%r7, %r90, %r47;
	mul.wide.s32 	%rd11, %r7, 8;
	add.s64 	%rd12, %rd1, %rd11;
	ld.global.f64 	%fd192, [%rd12];
	{
	.reg .b32 %temp; 
	mov.b64 	{%temp, %r91}, %fd192;
	}
	{
	.reg .b32 %temp; 
	mov.b64 	{%r92, %temp}, %fd192;
	}
	setp.gt.s32 	%p3, %r91, 1048575;
	mov.b32 	%r93, -1023;
	@%p3 bra 	$L__BB13_4;
	mul.f64 	%fd192, %fd192, 0d4350000000000000;
	{
	.reg .b32 %temp; 
	mov.b64 	{%temp, %r91}, %fd192;
	}
	{
	.reg .b32 %temp; 
	mov.b64 	{%r92, %temp}, %fd192;
	}
	mov.b32 	%r93, -1077;
$L__BB13_4:
	add.s32 	%r54, %r91, -1;
	setp.gt.u32 	%p4, %r54, 2146435070;
	@%p4 bra 	$L__BB13_8;
	shr.u32 	%r57, %r91, 20;
	add.s32 	%r94, %r93, %r57;
	and.b32  	%r58, %r91, 1048575;
	or.b32  	%r59, %r58, 1072693248;
	mov.b64 	%fd193, {%r92, %r59};
	setp.lt.u32 	%p6, %r59, 1073127583;
	@%p6 bra 	$L__BB13_7;
	{
	.reg .b32 %temp; 
	mov.b64 	{%r60, %temp}, %fd193;
	}
	{
	.reg .b32 %temp; 
	mov.b64 	{%temp, %r61}, %fd193;
	}
	add.s32 	%r62, %r61, -1048576;
	mov.b64 	%fd193, {%r60, %r62};
	add.s32 	%r94, %r94, 1;
$L__BB13_7:
	add.f64 	%fd41, %fd193, 0dBFF0000000000000;
	add.f64 	%fd42, %fd193, 0d3FF0000000000000;
	rcp.approx.ftz.f64 	%fd43, %fd42;
	neg.f64 	%fd44, %fd42;
	fma.rn.f64 	%fd45, %fd44, %fd43, 0d3FF0000000000000;
	fma.rn.f64 	%fd46, %fd45, %fd45, %fd45;
	fma.rn.f64 	%fd47, %fd46, %fd43, %fd43;
	mul.f64 	%fd48, %fd41, %fd47;
	fma.rn.f64 	%fd49, %fd41, %fd47, %fd48;
	mul.f64 	%fd50, %fd49, %fd49;
	fma.rn.f64 	%fd51, %fd50, 0d3EB1380B3AE80F1E, 0d3ED0EE258B7A8B04;
	fma.rn.f64 	%fd52, %fd51, %fd50, 0d3EF3B2669F02676F;
	fma.rn.f64 	%fd53, %fd52, %fd50, 0d3F1745CBA9AB0956;
	fma.rn.f64 	%fd54, %fd53, %fd50, 0d3F3C71C72D1B5154;
	fma.rn.f64 	%fd55, %fd54, %fd50, 0d3F624924923BE72D;
	fma.rn.f64 	%fd56, %fd55, %fd50, 0d3F8999999999A3C4;
	fma.rn.f64 	%fd57, %fd56, %fd50, 0d3FB5555555555554;
	sub.f64 	%fd58, %fd41, %fd49;
	add.f64 	%fd59, %fd58, %fd58;
	neg.f64 	%fd60, %fd49;
	fma.rn.f64 	%fd61, %fd60, %fd41, %fd59;
	mul.f64 	%fd62, %fd47, %fd61;
	mul.f64 	%fd63, %fd50, %fd57;
	fma.rn.f64 	%fd64, %fd63, %fd49, %fd62;
	xor.b32  	%r63, %r94, -2147483648;
	mov.b32 	%r64, 1127219200;
	mov.b64 	%fd65, {%r63, %r64};
	sub.f64 	%fd66, %fd65, %fd1;
	fma.rn.f64 	%fd67, %fd66, 0d3FE62E42FEFA39EF, %fd49;
	fma.rn.f64 	%fd68, %fd66, 0dBFE62E42FEFA39EF, %fd67;
	sub.f64 	%fd69, %fd68, %fd49;
	sub.f64 	%fd70, %fd64, %fd69;
	fma.rn.f64 	%fd71, %fd66, 0d3C7ABC9E3B39803F, %fd70;
	add.f64 	%fd194, %fd67, %fd71;
	bra.uni 	$L__BB13_9;
$L__BB13_8:
	fma.rn.f64 	%fd40, %fd192, 0d7FF0000000000000, 0d7FF0000000000000;
	{
	.reg .b32 %temp; 
	mov.b64 	{%temp, %r55}, %fd192;
	}
	and.b32  	%r56, %r55, 2147483647;
	setp.eq.s32 	%p5, %r56, 0;
	selp.f64 	%fd194, 0dFFF0000000000000, %fd40, %p5;
$L__BB13_9:
	add.f64 	%fd191, %fd191, %fd194;
	add.s32 	%r65, %r90, 64;
	setp.ge.u32 	%p7, %r65, %r48;
	@%p7 bra 	$L__BB13_18;
	shl.b32 	%r67, %r47, 6;
	add.s32 	%r68, %r7, %r67;
	mul.wide.u32 	%rd13, %r68, 8;
	add.s64 	%rd14, %rd1, %rd13;
	ld.global.f64 	%fd195, [%rd14];
	{
	.reg .b32 %temp; 
	mov.b64 	{%temp, %r95}, %fd195;
	}
	{
	.reg .b32 %temp; 
	mov.b64 	{%r96, %temp}, %fd195;
	}
	setp.gt.s32 	%p8, %r95, 1048575;
	mov.b32 	%r97, -1023;
	@%p8 bra 	$L__BB13_12;
	mul.f64 	%fd195, %fd195, 0d4350000000000000;
	{
	.reg .b32 %temp; 
	mov.b64 	{%temp, %r95}, %fd195;
	}
	{
	.reg .b32 %temp; 
	mov.b64 	{%r96, %temp}, %fd195;
	}
	mov.b32 	%r97, -1077;
$L__BB13_12:
	add.s32 	%r70, %r95, -1;
	setp.gt.u32 	%p9, %r70, 2146435070;
	@%p9 bra 	$L__BB13_16;
	shr.u32 	%r73, %r95, 20;
	add.s32 	%r98, %r97, %r73;
	and.b32  	%r74, %r95, 1048575;
	or.b32  	%r75, %r74, 1072693248;
	mov.b64 	%fd196, {%r96, %r75};
	setp.lt.u32 	%p11, %r75, 1073127583;
	@%p11 bra 	$L__BB13_15;
	{
	.reg .b32 %temp; 
	mov.b64 	{%r76, %temp}, %fd196;
	}
	{
	.reg .b32 %temp; 
	mov.b64 	{%temp, %r77}, %fd196;
	}
	add.s32 	%r78, %r77, -1048576;
	mov.b64 	%fd196, {%r76, %r78};
	add.s32 	%r98, %r98, 1;
$L__BB13_15:
	add.f64 	%fd73, %fd196, 0dBFF0000000000000;
	add.f64 	%fd74, %fd196, 0d3FF0000000000000;
	rcp.approx.ftz.f64 	%fd75, %fd74;
	neg.f64 	%fd76, %fd74;
	fma.rn.f64 	%fd77, %fd76, %fd75, 0d3FF0000000000000;
	fma.rn.f64 	%fd78, %fd77, %fd77, %fd77;
	fma.rn.f64 	%fd79, %fd78, %fd75, %fd75;
	mul.f64 	%fd80, %fd73, %fd79;
	fma.rn.f64 	%fd81, %fd73, %fd79, %fd80;
	mul.f64 	%fd82, %fd81, %fd81;
	fma.rn.f64 	%fd83, %fd82, 0d3EB1380B3AE80F1E, 0d3ED0EE258B7A8B04;
	fma.rn.f64 	%fd84, %fd83, %fd82, 0d3EF3B2669F02676F;
	fma.rn.f64 	%fd85, %fd84, %fd82, 0d3F1745CBA9AB0956;
	fma.rn.f64 	%fd86, %fd85, %fd82, 0d3F3C71C72D1B5154;
	fma.rn.f64 	%fd87, %fd86, %fd82, 0d3F624924923BE72D;
	fma.rn.f64 	%fd88, %fd87, %fd82, 0d3F8999999999A3C4;
	fma.rn.f64 	%fd89, %fd88, %fd82, 0d3FB5555555555554;
	sub.f64 	%fd90, %fd73, %fd81;
	add.f64 	%fd91, %fd90, %fd90;
	neg.f64 	%fd92, %fd81;
	fma.rn.f64 	%fd93, %fd92, %fd73, %fd91;
	mul.f64 	%fd94, %fd79, %fd93;
	mul.f64 	%fd95, %fd82, %fd89;
	fma.rn.f64 	%fd96, %fd95, %fd81, %fd94;
	xor.b32  	%r79, %r98, -2147483648;
	mov.b32 	%r80, 1127219200;
	mov.b64 	%fd97, {%r79, %r80};
	sub.f64 	%fd98, %fd97, %fd1;
	fma.rn.f64 	%fd99, %fd98, 0d3FE62E42FEFA39EF, %fd81;
	fma.rn.f64 	%fd100, %fd98, 0dBFE62E42FEFA39EF, %fd99;
	sub.f64 	%fd101, %fd100, %fd81;
	sub.f64 	%fd102, %fd96, %fd101;
	fma.rn.f64 	%fd103, %fd98, 0d3C7ABC9E3B39803F, %fd102;
	add.f64 	%fd197, %fd99, %fd103;
	bra.uni 	$L__BB13_17;
$L__BB13_16:
	fma.rn.f64 	%fd72, %fd195, 0d7FF0000000000000, 0d7FF0000000000000;
	{
	.reg .b32 %temp; 
	mov.b64 	{%temp, %r71}, %fd195;
	}
	and.b32  	%r72, %r71, 2147483647;
	setp.eq.s32 	%p10, %r72, 0;
	selp.f64 	%fd197, 0dFFF0000000000000, %fd72, %p10;
$L__BB13_17:
	add.f64 	%fd191, %fd191, %fd197;
$L__BB13_18:
	add.s32 	%r90, %r90, %r5;
	setp.lt.s32 	%p12, %r90, %r48;
	@%p12 bra 	$L__BB13_2;
$L__BB13_19:
	shl.b32 	%r81, %r1, 3;
	mov.u32 	%r82, _ZZ6reduceILj64ELb0EEvPKdPdiiE5sdata;
	add.s32 	%r29, %r82, %r81;
	st.volatile.shared.f64 	[%r29], %fd191;
	bar.sync 	0;
	setp.gt.u32 	%p14, %r1, 31;
	mov.pred 	%p33, 0;
	@%p14 bra 	$L__BB13_22;
	ld.volatile.shared.f64 	%fd104, [%r29+256];
	add.f64 	%fd105, %fd191, %fd104;
	st.volatile.shared.f64 	[%r29], %fd105;
	ld.volatile.shared.f64 	%fd106, [%r29+128];
	add.f64 	%fd107, %fd105, %fd106;
	st.volatile.shared.f64 	[%r29], %fd107;
	ld.volatile.shared.f64 	%fd108, [%r29+64];
	add.f64 	%fd109, %fd107, %fd108;
	st.volatile.shared.f64 	[%r29], %fd109;
	ld.volatile.shared.f64 	%fd110, [%r29+32];
	add.f64 	%fd111, %fd109, %fd110;
	st.volatile.shared.f64 	[%r29], %fd111;
	ld.volatile.shared.f64 	%fd112, [%r29+16];
	add.f64 	%fd113, %fd111, %fd112;
	st.volatile.shared.f64 	[%r29], %fd113;
	ld.volatile.shared.f64 	%fd114, [%r29+8];
	add.f64 	%fd115, %fd113, %fd114;
	st.volatile.shared.f64 	[%r29], %fd115;
	setp.ne.s32 	%p16, %r1, 0;
	@%p16 bra 	$L__BB13_22;
	ld.shared.f64 	%fd116, [_ZZ6reduceILj64ELb0EEvPKdPdiiE5sdata];
	add.f64 	%fd117, %fd116, %fd116;
	mul.wide.u32 	%rd15, %r3, 8;
	add.s64 	%rd16, %rd2, %rd15;
	st.global.f64 	[%rd16], %fd117;
	mov.pred 	%p33, -1;
$L__BB13_22:
	setp.lt.u32 	%p18, %r2, 2;
	@%p18 bra 	$L__BB13_43;
	membar.gl;
	not.pred 	%p19, %p33;
	@%p19 bra 	$L__BB13_25;
	atom.global.inc.u32 	%r83, [retirementCount], %r2;
	add.s32 	%r84, %r2, -1;
	setp.eq.s32 	%p20, %r83, %r84;
	selp.u16 	%rs1, 1, 0, %p20;
	st.shared.u8 	[_ZZ6reduceILj64ELb0EEvPKdPdiiE6amLast], %rs1;
$L__BB13_25:
	bar.sync 	0;
	ld.shared.u8 	%rs2, [_ZZ6reduceILj64ELb0EEvPKdPdiiE6amLast];
	setp.eq.s16 	%p21, %rs2, 0;
	@%p21 bra 	$L__BB13_43;
	setp.ge.u32 	%p22, %r1, %r2;
	mov.f64 	%fd208, 0d0000000000000000;
	@%p22 bra 	$L__BB13_39;
	not.b32 	%r85, %r1;
	add.s32 	%r86, %r2, %r85;
	shr.u32 	%r87, %r86, 6;
	add.s32 	%r30, %r87, 1;
	and.b32  	%r31, %r30, 15;
	setp.lt.u32 	%p23, %r86, 960;
	mov.f64 	%fd208, 0d0000000000000000;
	mov.u32 	%r101, %r1;
	@%p23 bra 	$L__BB13_30;
	and.b32  	%r88, %r30, 134217712;
	neg.s32 	%r99, %r88;
	mul.wide.u32 	%rd17, %r1, 8;
	add.s64 	%rd18, %rd17, %rd2;
	add.s64 	%rd24, %rd18, 4096;
	mov.f64 	%fd208, 0d0000000000000000;
	mov.u32 	%r101, %r1;
$L__BB13_29:
	.pragma "nounroll";
	ld.global.f64 	%fd122, [%rd24+-4096];
	add.f64 	%fd123, %fd208, %fd122;
	ld.global.f64 	%fd124, [%rd24+-3584];
	add.f64 	%fd125, %fd123, %fd124;
	ld.global.f64 	%fd126, [%rd24+-3072];
	add.f64 	%fd127, %fd125, %fd126;
	ld.global.f64 	%fd128, [%rd24+-2560];
	add.f64 	%fd129, %fd127, %fd128;
	ld.global.f64 	%fd130, [%rd24+-2048];
	add.f64 	%fd131, %fd129, %fd130;
	ld.global.f64 	%fd132, [%rd24+-1536];
	add.f64 	%fd133, %fd131, %fd132;
	ld.global.f64 	%fd134, [%rd24+-1024];
	add.f64 	%fd135, %fd133, %fd134;
	ld.global.f64 	%fd136, [%rd24+-512];
	add.f64 	%fd137, %fd135, %fd136;
	ld.global.f64 	%fd138, [%rd24];
	add.f64 	%fd139, %fd137, %fd138;
	ld.global.f64 	%fd140, [%rd24+512];
	add.f64 	%fd141, %fd139, %fd140;
	ld.global.f64 	%fd142, [%rd24+1024];
	add.f64 	%fd143, %fd141, %fd142;
	ld.global.f64 	%fd144, [%rd24+1536];
	add.f64 	%fd145, %fd143, %fd144;
	ld.global.f64 	%fd146, [%rd24+2048];
	add.f64 	%fd147, %fd145, %fd146;
	ld.global.f64 	%fd148, [%rd24+2560];
	add.f64 	%fd149, %fd147, %fd148;
	ld.global.f64 	%fd150, [%rd24+3072];
	add.f64 	%fd151, %fd149, %fd150;
	ld.global.f64 	%fd152, [%rd24+3584];
	add.f64 	%fd208, %fd151, %fd152;
	add.s32 	%r101, %r101, 1024;
	add.s32 	%r99, %r99, 16;
	add.s64 	%rd24, %rd24, 8192;
	setp.ne.s32 	%p24, %r99, 0;
	@%p24 bra 	$L__BB13_29;
$L__BB13_30:
	setp.eq.s32 	%p25, %r31, 0;
	@%p25 bra 	$L__BB13_39;
	and.b32  	%r38, %r30, 7;
	setp.lt.u32 	%p26, %r31, 8;
	@%p26 bra 	$L__BB13_33;
	mul.wide.u32 	%rd19, %r101, 8;
	add.s64 	%rd20, %rd2, %rd19;
	ld.global.f64 	%fd154, [%rd20];
	add.f64 	%fd155, %fd208, %fd154;
	ld.global.f64 	%fd156, [%rd20+512];
	add.f64 	%fd157, %fd155, %fd156;
	ld.global.f64 	%fd158, [%rd20+1024];
	add.f64 	%fd159, %fd157, %fd158;
	ld.global.f64 	%fd160, [%rd20+1536];
	add.f64 	%fd161, %fd159, %fd160;
	ld.global.f64 	%fd162, [%rd20+2048];
	add.f64 	%fd163, %fd161, %fd162;
	ld.global.f64 	%fd164, [%rd20+2560];
	add.f64 	%fd165, %fd163, %fd164;
	ld.global.f64 	%fd166, [%rd20+3072];
	add.f64 	%fd167, %fd165, %fd166;
	ld.global.f64 	%fd168, [%rd20+3584];
	add.f64 	%fd208, %fd167, %fd168;
	add.s32 	%r101, %r101, 512;
$L__BB13_33:
	setp.eq.s32 	%p27, %r38, 0;
	@%p27 bra 	$L__BB13_39;
	and.b32  	%r41, %r30, 3;
	setp.lt.u32 	%p28, %r38, 4;
	@%p28 bra 	$L__BB13_36;
	mul.wide.u32 	%rd21, %r101, 8;
	add.s64 	%rd22, %rd2, %rd21;
	ld.global.f64 	%fd170, [%rd22];
	add.f64 	%fd171, %fd208, %fd170;
	ld.global.f64 	%fd172, [%rd22+512];
	add.f64 	%fd173, %fd171, %fd172;
	ld.global.f64 	%fd174, [%rd22+1024];
	add.f64 	%fd175, %fd173, %fd174;
	ld.global.f64 	%fd176, [%rd22+1536];
	add.f64 	%fd208, %fd175, %fd176;
	add.s32 	%r101, %r101, 256;
$L__BB13_36:
	setp.eq.s32 	%p29, %r41, 0;
	@%p29 bra 	$L__BB13_39;
	mul.wide.u32 	%rd23, %r101, 8;
	add.s64 	%rd25, %rd2, %rd23;
	neg.s32 	%r104, %r41;
$L__BB13_38:
	.pragma "nounroll";
	ld.global.f64 	%fd177, [%rd25];
	add.f64 	%fd208, %fd208, %fd177;
	add.s64 	%rd25, %rd25, 512;
	add.s32 	%r104, %r104, 1;
	setp.ne.s32 	%p30, %r104, 0;
	@%p30 bra 	$L__BB13_38;
$L__BB13_39:
	setp.gt.u32 	%p31, %r1, 31;
	st.volatile.shared.f64 	[%r29], %fd208;
	bar.sync 	0;
	@%p31 bra 	$L__BB13_41;
	ld.volatile.shared.f64 	%fd178, [%r29+256];
	add.f64 	%fd179, %fd208, %fd178;
	st.volatile.shared.f64 	[%r29], %fd179;
	ld.volatile.shared.f64 	%fd180, [%r29+128];
	add.f64 	%fd181, %fd179, %fd180;
	st.volatile.shared.f64 	[%r29], %fd181;
	ld.volatile.shared.f64 	%fd182, [%r29+64];
	add.f64 	%fd183, %fd181, %fd182;
	st.volatile.shared.f64 	[%r29], %fd183;
	ld.volatile.shared.f64 	%fd184, [%r29+32];
	add.f64 	%fd185, %fd183, %fd184;
	st.volatile.shared.f64 	[%r29], %fd185;
	ld.volatile.shared.f64 	%fd186, [%r29+16];
	add.f64 	%fd187, %fd185, %fd186;
	st.volatile.shared.f64 	[%r29], %fd187;
	ld.volatile.shared.f64 	%fd188, [%r29+8];
	add.f64 	%fd189, %fd187, %fd188;
	st.volatile.shared.f64 	[%r29], %fd189;
$L__BB13_41:
	@%p19 bra 	$L__BB13_43;
	ld.shared.f64 	%fd190, [_ZZ6reduceILj64ELb0EEvPKdPdiiE5sdata];
	st.global.f64 	[%rd2], %fd190;
	mov.b32 	%r89, 0;
	st.global.u32 	[retirementCount], %r89;
$L__BB13_43:
	ret;

}
	// .globl	_Z6reduceILj32ELb0EEvPKdPdii
.visible .entry _Z6reduceILj32ELb0EEvPKdPdii(
	.param .u64 .ptr .align 1 _Z6reduceILj32ELb0EEvPKdPdii_param_0,
	.param .u64 .ptr .align 1 _Z6reduceILj32ELb0EEvPKdPdii_param_1,
	.param .u32 _Z6reduceILj32ELb0EEvPKdPdii_param_2,
	.param .u32 _Z6reduceILj32ELb0EEvPKdPdii_param_3
)
{
	.reg .pred 	%p<34>;
	.reg .b16 	%rs<3>;
	.reg .b32 	%r<105>;
	.reg .b64 	%rd<26>;
	.reg .b64 	%fd<205>;
	// demoted variable
	.shared .align 8 .b8 _ZZ6reduceILj32ELb0EEvPKdPdiiE5sdata[256];
	// demoted variable
	.shared .align 1 .u8 _ZZ6reduceILj32ELb0EEvPKdPdiiE6amLast;
	ld.param.u64 	%rd9, [_Z6reduceILj32ELb0EEvPKdPdii_param_0];
	ld.param.u64 	%rd10, [_Z6reduceILj32ELb0EEvPKdPdii_param_1];
	ld.param.u32 	%r47, [_Z6reduceILj32ELb0EEvPKdPdii_param_2];
	ld.param.u32 	%r48, [_Z6reduceILj32ELb0EEvPKdPdii_param_3];
	cvta.to.global.u64 	%rd1, %rd9;
	cvta.to.global.u64 	%rd2, %rd10;
	mov.u32 	%r1, %tid.x;
	mov.u32 	%r2, %nctaid.x;
	mov.u32 	%r3, %ctaid.x;
	shl.b32 	%r49, %r3, 6;
	add.s32 	%r90, %r49, %r1;
	setp.ge.s32 	%p2, %r90, %r48;
	mov.f64 	%fd187, 0d0000000000000000;
	@%p2 bra 	$L__BB14_19;
	mov.b32 	%r50, 1127219200;
	mov.b32 	%r51, -2147483648;
	mov.b64 	%fd1, {%r51, %r50};
	shl.b32 	%r5, %r2, 6;
	mov.f64 	%fd187, 0d0000000000000000;
$L__BB14_2:
	mul.lo.s32 	%r7, %r90, %r47;
	mul.wide.s32 	%rd11, %r7, 8;
	add.s64 	%rd12, %rd1, %rd11;
	ld.global.f64 	%fd188, [%rd12];
	{
	.reg .b32 %temp; 
	mov.b64 	{%temp, %r91}, %fd188;
	}
	{
	.reg .b32 %temp; 
	mov.b64 	{%r92, %temp}, %fd188;
	}
	setp.gt.s32 	%p3, %r91, 1048575;
	mov.b32 	%r93, -1023;
	@%p3 bra 	$L__BB14_4;
	mul.f64 	%fd188, %fd188, 0d4350000000000000;
	{
	.reg .b32 %temp; 
	mov.b64 	{%temp, %r91}, %fd188;
	}
	{
	.reg .b32 %temp; 
	mov.b64 	{%r92, %temp}, %fd188;
	}
	mov.b32 	%r93, -1077;
$L__BB14_4:
	add.s32 	%r54, %r91, -1;
	setp.gt.u32 	%p4, %r54, 2146435070;
	@%p4 bra 	$L__BB14_8;
	shr.u32 	%r57, %r91, 20;
	add.s32 	%r94, %r93, %r57;
	and.b32  	%r58, %r91, 1048575;
	or.b32  	%r59, %r58, 1072693248;
	mov.b64 	%fd189, {%r92, %r59};
	setp.lt.u32 	%p6, %r59, 1073127583;
	@%p6 bra 	$L__BB14_7;
	{
	.reg .b32 %temp; 
	mov.b64 	{%r60, %temp}, %fd189;
	}
	{
	.reg .b32 %temp; 
	mov.b64 	{%temp, %r61}, %fd189;
	}
	add.s32 	%r62, %r61, -1048576;
	mov.b64 	%fd189, {%r60, %r62};
	add.s32 	%r94, %r94, 1;
$L__BB14_7:
	add.f64 	%fd41, %fd189, 0dBFF0000000000000;
	add.f64 	%fd42, %fd189, 0d3FF0000000000000;
	rcp.approx.ftz.f64 	%fd43, %fd42;
	neg.f64 	%fd44, %fd42;
	fma.rn.f64 	%fd45, %fd44, %fd43, 0d3FF0000000000000;
	fma.rn.f64 	%fd46, %fd45, %fd45, %fd45;
	fma.rn.f64 	%fd47, %fd46, %fd43, %fd43;
	mul.f64 	%fd48, %fd41, %fd47;
	fma.rn.f64 	%fd49, %fd41, %fd47, %fd48;
	mul.f64 	%fd50, %fd49, %fd49;
	fma.rn.f64 	%fd51, %fd50, 0d3EB1380B3AE80F1E, 0d3ED0EE258B7A8B04;
	fma.rn.f64 	%fd52, %fd51, %fd50, 0d3EF3B2669F02676F;
	fma.rn.f64 	%fd53, %fd52, %fd50, 0d3F1745CBA9AB0956;
	fma.rn.f64 	%fd54, %fd53, %fd50, 0d3F3C71C72D1B5154;
	fma.rn.f64 	%fd55, %fd54, %fd50, 0d3F624924923BE72D;
	fma.rn.f64 	%fd56, %fd55, %fd50, 0d3F8999999999A3C4;
	fma.rn.f64 	%fd57, %fd56, %fd50, 0d3FB5555555555554;
	sub.f64 	%fd58, %fd41, %fd49;
	add.f64 	%fd59, %fd58, %fd58;
	neg.f64 	%fd60, %fd49;
	fma.rn.f64 	%fd61, %fd60, %fd41, %fd59;
	mul.f64 	%fd62, %fd47, %fd61;
	mul.f64 	%fd63, %fd50, %fd57;
	fma.rn.f64 	%fd64, %fd63, %fd49, %fd62;
	xor.b32  	%r63, %r94, -2147483648;
	mov.b32 	%r64, 1127219200;
	mov.b64 	%fd65, {%r63, %r64};
	sub.f64 	%fd66, %fd65, %fd1;
	fma.rn.f64 	%fd67, %fd66, 0d3FE62E42FEFA39EF, %fd49;
	fma.rn.f64 	%fd68, %fd66, 0dBFE62E42FEFA39EF, %fd67;
	sub.f64 	%fd69, %fd68, %fd49;
	sub.f64 	%fd70, %fd64, %fd69;
	fma.rn.f64 	%fd71, %fd66, 0d3C7ABC9E3B39803F, %fd70;
	add.f64 	%fd190, %fd67, %fd71;
	bra.uni 	$L__BB14_9;
$L__BB14_8:
	fma.rn.f64 	%fd40, %fd188, 0d7FF0000000000000, 0d7FF0000000000000;
	{
	.reg .b32 %temp; 
	mov.b64 	{%temp, %r55}, %fd188;
	}
	and.b32  	%r56, %r55, 2147483647;
	setp.eq.s32 	%p5, %r56, 0;
	selp.f64 	%fd190, 0dFFF0000000000000, %fd40, %p5;
$L__BB14_9:
	add.f64 	%fd187, %fd187, %fd190;
	add.s32 	%r65, %r90, 32;
	setp.ge.u32 	%p7, %r65, %r48;
	@%p7 bra 	$L__BB14_18;
	shl.b32 	%r67, %r47, 5;
	add.s32 	%r68, %r7, %r67;
	mul.wide.u32 	%rd13, %r68, 8;
	add.s64 	%rd14, %rd1, %rd13;
	ld.global.f64 	%fd191, [%rd14];
	{
	.reg .b32 %temp; 
	mov.b64 	{%temp, %r95}, %fd191;
	}
	{
	.reg .b32 %temp; 
	mov.b64 	{%r96, %temp}, %fd191;
	}
	setp.gt.s32 	%p8, %r95, 1048575;
	mov.b32 	%r97, -1023;
	@%p8 bra 	$L__BB14_12;
	mul.f64 	%fd191, %fd191, 0d4350000000000000;
	{
	.reg .b32 %temp; 
	mov.b64 	{%temp, %r95}, %fd191;
	}
	{
	.reg .b32 %temp; 
	mov.b64 	{%r96, %temp}, %fd191;
	}
	mov.b32 	%r97, -1077;
$L__BB14_12:
	add.s32 	%r70, %r95, -1;
	setp.gt.u32 	%p9, %r70, 2146435070;
	@%p9 bra 	$L__BB14_16;
	shr.u32 	%r73, %r95, 20;
	add.s32 	%r98, %r97, %r73;
	and.b32  	%r74, %r95, 1048575;
	or.b32  	%r75, %r74, 1072693248;
	mov.b64 	%fd192, {%r96, %r75};
	setp.lt.u32 	%p11, %r75, 1073127583;
	@%p11 bra 	$L__BB14_15;
	{
	.reg .b32 %temp; 
	mov.b64 	{%r76, %temp}, %fd192;
	}
	{
	.reg .b32 %temp; 
	mov.b64 	{%temp, %r77}, %fd192;
	}
	add.s32 	%r78, %r77, -1048576;
	mov.b64 	%fd192, {%r76, %r78};
	add.s32 	%r98, %r98, 1;
$L__BB14_15:
	add.f64 	%fd73, %fd192, 0dBFF0000000000000;
	add.f64 	%fd74, %fd192, 0d3FF0000000000000;
	rcp.approx.ftz.f64 	%fd75, %fd74;
	neg.f64 	%fd76, %fd74;
	fma.rn.f64 	%fd77, %fd76, %fd75, 0d3FF0000000000000;
	fma.rn.f64 	%fd78, %fd77, %fd77, %fd77;
	fma.rn.f64 	%fd79, %fd78, %fd75, %fd75;
	mul.f64 	%fd80, %fd73, %fd79;
	fma.rn.f64 	%fd81, %fd73, %fd79, %fd80;
	mul.f64 	%fd82, %fd81, %fd81;
	fma.rn.f64 	%fd83, %fd82, 0d3EB1380B3AE80F1E, 0d3ED0EE258B7A8B04;
	fma.rn.f64 	%fd84, %fd83, %fd82, 0d3EF3B2669F02676F;
	fma.rn.f64 	%fd85, %fd84, %fd82, 0d3F1745CBA9AB0956;
	fma.rn.f64 	%fd86, %fd85, %fd82, 0d3F3C71C72D1B5154;
	fma.rn.f64 	%fd87, %fd86, %fd82, 0d3F624924923BE72D;
	fma.rn.f64 	%fd88, %fd87, %fd82, 0d3F8999999999A3C4;
	fma.rn.f64 	%fd89, %fd88, %fd82, 0d3FB5555555555554;
	sub.f64 	%fd90, %fd73, %fd81;
	add.f64 	%fd91, %fd90, %fd90;
	neg.f64 	%fd92, %fd81;
	fma.rn.f64 	%fd93, %fd92, %fd73, %fd91;
	mul.f64 	%fd94, %fd79, %fd93;
	mul.f64 	%fd95, %fd82, %fd89;
	fma.rn.f64 	%fd96, %fd95, %fd81, %fd94;
	xor.b32  	%r79, %r98, -2147483648;
	mov.b32 	%r80, 1127219200;
	mov.b64 	%fd97, {%r79, %r80};
	sub.f64 	%fd98, %fd97, %fd1;
	fma.rn.f64 	%fd99, %fd98, 0d3FE62E42FEFA39EF, %fd81;
	fma.rn.f64 	%fd100, %fd98, 0dBFE62E42FEFA39EF, %fd99;
	sub.f64 	%fd101, %fd100, %fd81;
	sub.f64 	%fd102, %fd96, %fd101;
	fma.rn.f64 	%fd103, %fd98, 0d3C7ABC9E3B39803F, %fd102;
	add.f64 	%fd193, %fd99, %fd103;
	bra.uni 	$L__BB14_17;
$L__BB14_16:
	fma.rn.f64 	%fd72, %fd191, 0d7FF0000000000000, 0d7FF0000000000000;
	{
	.reg .b32 %temp; 
	mov.b64 	{%temp, %r71}, %fd191;
	}
	and.b32  	%r72, %r71, 2147483647;
	setp.eq.s32 	%p10, %r72, 0;
	selp.f64 	%fd193, 0dFFF0000000000000, %fd72, %p10;
$L__BB14_17:
	add.f64 	%fd187, %fd187, %fd193;
$L__BB14_18:
	add.s32 	%r90, %r90, %r5;
	setp.lt.s32 	%p12, %r90, %r48;
	@%p12 bra 	$L__BB14_2;
$L__BB14_19:
	shl.b32 	%r81, %r1, 3;
	mov.u32 	%r82, _ZZ6reduceILj32ELb0EEvPKdPdiiE5sdata;
	add.s32 	%r29, %r82, %r81;
	st.volatile.shared.f64 	[%r29], %fd187;
	bar.sync 	0;
	setp.gt.u32 	%p14, %r1, 31;
	mov.pred 	%p33, 0;
	@%p14 bra 	$L__BB14_22;
	ld.volatile.shared.f64 	%fd104, [%r29+128];
	add.f64 	%fd105, %fd187, %fd104;
	st.volatile.shared.f64 	[%r29], %fd105;
	ld.volatile.shared.f64 	%fd106, [%r29+64];
	add.f64 	%fd107, %fd105, %fd106;
	st.volatile.shared.f64 	[%r29], %fd107;
	ld.volatile.shared.f64 	%fd108, [%r29+32];
	add.f64 	%fd109, %fd107, %fd108;
	st.volatile.shared.f64 	[%r29], %fd109;
	ld.volatile.shared.f64 	%fd110, [%r29+16];
	add.f64 	%fd111, %fd109, %fd110;
	st.volatile.shared.f64 	[%r29], %fd111;
	ld.volatile.shared.f64 	%fd112, [%r29+8];
	add.f64 	%fd113, %fd111, %fd112;
	st.volatile.shared.f64 	[%r29], %fd113;
	setp.ne.s32 	%p16, %r1, 0;
	@%p16 bra 	$L__BB14_22;
	ld.shared.f64 	%fd114, [_ZZ6reduceILj32ELb0EEvPKdPdiiE5sdata];
	add.f64 	%fd115, %fd114, %fd114;
	mul.wide.u32 	%rd15, %r3, 8;
	add.s64 	%rd16, %rd2, %rd15;
	st.global.f64 	[%rd16], %fd115;
	mov.pred 	%p33, -1;
$L__BB14_22:
	setp.lt.u32 	%p18, %r2, 2;
	@%p18 bra 	$L__BB14_43;
	membar.gl;
	not.pred 	%p19, %p33;
	@%p19 bra 	$L__BB14_25;
	atom.global.inc.u32 	%r83, [retirementCount], %r2;
	add.s32 	%r84, %r2, -1;
	setp.eq.s32 	%p20, %r83, %r84;
	selp.u16 	%rs1, 1, 0, %p20;
	st.shared.u8 	[_ZZ6reduceILj32ELb0EEvPKdPdiiE6amLast], %rs1;
$L__BB14_25:
	bar.sync 	0;
	ld.shared.u8 	%rs2, [_ZZ6reduceILj32ELb0EEvPKdPdiiE6amLast];
	setp.eq.s16 	%p21, %rs2, 0;
	@%p21 bra 	$L__BB14_43;
	setp.ge.u32 	%p22, %r1, %r2;
	mov.f64 	%fd204, 0d0000000000000000;
	@%p22 bra 	$L__BB14_39;
	not.b32 	%r85, %r1;
	add.s32 	%r86, %r2, %r85;
	shr.u32 	%r87, %r86, 5;
	add.s32 	%r30, %r87, 1;
	and.b32  	%r31, %r30, 15;
	setp.lt.u32 	%p23, %r86, 480;
	mov.f64 	%fd204, 0d0000000000000000;
	mov.u32 	%r101, %r1;
	@%p23 bra 	$L__BB14_30;
	and.b32  	%r88, %r30, 268435440;
	neg.s32 	%r99, %r88;
	mul.wide.u32 	%rd17, %r1, 8;
	add.s64 	%rd18, %rd17, %rd2;
	add.s64 	%rd24, %rd18, 2048;
	mov.f64 	%fd204, 0d0000000000000000;
	mov.u32 	%r101, %r1;
$L__BB14_29:
	.pragma "nounroll";
	ld.global.f64 	%fd120, [%rd24+-2048];
	add.f64 	%fd121, %fd204, %fd120;
	ld.global.f64 	%fd122, [%rd24+-1792];
	add.f64 	%fd123, %fd121, %fd122;
	ld.global.f64 	%fd124, [%rd24+-1536];
	add.f64 	%fd125, %fd123, %fd124;
	ld.global.f64 	%fd126, [%rd24+-1280];
	add.f64 	%fd127, %fd125, %fd126;
	ld.global.f64 	%fd128, [%rd24+-1024];
	add.f64 	%fd129, %fd127, %fd128;
	ld.global.f64 	%fd130, [%rd24+-768];
	add.f64 	%fd131, %fd129, %fd130;
	ld.global.f64 	%fd132, [%rd24+-512];
	add.f64 	%fd133, %fd131, %fd132;
	ld.global.f64 	%fd134, [%rd24+-256];
	add.f64 	%fd135, %fd133, %fd134;
	ld.global.f64 	%fd136, [%rd24];
	add.f64 	%fd137, %fd135, %fd136;
	ld.global.f64 	%fd138, [%rd24+256];
	add.f64 	%fd139, %fd137, %fd138;
	ld.global.f64 	%fd140, [%rd24+512];
	add.f64 	%fd141, %fd139, %fd140;
	ld.global.f64 	%fd142, [%rd24+768];
	add.f64 	%fd143, %fd141, %fd142;
	ld.global.f64 	%fd144, [%rd24+1024];
	add.f64 	%fd145, %fd143, %fd144;
	ld.global.f64 	%fd146, [%rd24+1280];
	add.f64 	%fd147, %fd145, %fd146;
	ld.global.f64 	%fd148, [%rd24+1536];
	add.f64 	%fd149, %fd147, %fd148;
	ld.global.f64 	%fd150, [%rd24+1792];
	add.f64 	%fd204, %fd149, %fd150;
	add.s32 	%r101, %r101, 512;
	add.s32 	%r99, %r99, 16;
	add.s64 	%rd24, %rd24, 4096;
	setp.ne.s32 	%p24, %r99, 0;
	@%p24 bra 	$L__BB14_29;
$L__BB14_30:
	setp.eq.s32 	%p25, %r31, 0;
	@%p25 bra 	$L__BB14_39;
	and.b32  	%r38, %r30, 7;
	setp.lt.u32 	%p26, %r31, 8;
	@%p26 bra 	$L__BB14_33;
	mul.wide.u32 	%rd19, %r101, 8;
	add.s64 	%rd20, %rd2, %rd19;
	ld.global.f64 	%fd152, [%rd20];
	add.f64 	%fd153, %fd204, %fd152;
	ld.global.f64 	%fd154, [%rd20+256];
	add.f64 	%fd155, %fd153, %fd154;
	ld.global.f64 	%fd156, [%rd20+512];
	add.f64 	%fd157, %fd155, %fd156;
	ld.global.f64 	%fd158, [%rd20+768];
	add.f64 	%fd159, %fd157, %fd158;
	ld.global.f64 	%fd160, [%rd20+1024];
	add.f64 	%fd161, %fd159, %fd160;
	ld.global.f64 	%fd162, [%rd20+1280];
	add.f64 	%fd163, %fd161, %fd162;
	ld.global.f64 	%fd164, [%rd20+1536];
	add.f64 	%fd165, %fd163, %fd164;
	ld.global.f64 	%fd166, [%rd20+1792];
	add.f64 	%fd204, %fd165, %fd166;
	add.s32 	%r101, %r101, 256;
$L__BB14_33:
	setp.eq.s32 	%p27, %r38, 0;
	@%p27 bra 	$L__BB14_39;
	and.b32  	%r41, %r30, 3;
	setp.lt.u32 	%p28, %r38, 4;
	@%p28 bra 	$L__BB14_36;
	mul.wide.u32 	%rd21, %r101, 8;
	add.s64 	%rd22, %rd2, %rd21;
	ld.global.f64 	%fd168, [%rd22];
	add.f64 	%fd169, %fd204, %fd168;
	ld.global.f64 	%fd170, [%rd22+256];
	add.f64 	%fd171, %fd169, %fd170;
	ld.global.f64 	%fd172, [%rd22+512];
	add.f64 	%fd173, %fd171, %fd172;
	ld.global.f64 	%fd174, [%rd22+768];
	add.f64 	%fd204, %fd173, %fd174;
	add.s32 	%r101, %r101, 128;
$L__BB14_36:
	setp.eq.s32 	%p29, %r41, 0;
	@%p29 bra 	$L__BB14_39;
	mul.wide.u32 	%rd23, %r101, 8;
	add.s64 	%rd25, %rd2, %rd23;
	neg.s32 	%r104, %r41;
$L__BB14_38:
	.pragma "nounroll";
	ld.global.f64 	%fd175, [%rd25];
	add.f64 	%fd204, %fd204, %fd175;
	add.s64 	%rd25, %rd25, 256;
	add.s32 	%r104, %r104, 1;
	setp.ne.s32 	%p30, %r104, 0;
	@%p30 bra 	$L__BB14_38;
$L__BB14_39:
	setp.gt.u32 	%p31, %r1, 31;
	st.volatile.shared.f64 	[%r29], %fd204;
	bar.sync 	0;
	@%p31 bra 	$L__BB14_41;
	ld.volatile.shared.f64 	%fd176, [%r29+128];
	add.f64 	%fd177, %fd204, %fd176;
	st.volatile.shared.f64 	[%r29], %fd177;
	ld.volatile.shared.f64 	%fd178, [%r29+64];
	add.f64 	%fd179, %fd177, %fd178;
	st.volatile.shared.f64 	[%r29], %fd179;
	ld.volatile.shared.f64 	%fd180, [%r29+32];
	add.f64 	%fd181, %fd179, %fd180;
	st.volatile.shared.f64 	[%r29], %fd181;
	ld.volatile.shared.f64 	%fd182, [%r29+16];
	add.f64 	%fd183, %fd181, %fd182;
	st.volatile.shared.f64 	[%r29], %fd183;
	ld.volatile.shared.f64 	%fd184, [%r29+8];
	add.f64 	%fd185, %fd183, %fd184;
	st.volatile.shared.f64 	[%r29], %fd185;
$L__BB14_41:
	@%p19 bra 	$L__BB14_43;
	ld.shared.f64 	%fd186, [_ZZ6reduceILj32ELb0EEvPKdPdiiE5sdata];
	st.global.f64 	[%rd2], %fd186;
	mov.b32 	%r89, 0;
	st.global.u32 	[retirementCount], %r89;
$L__BB14_43:
	ret;

}
	// .globl	_Z6reduceILj16ELb0EEvPKdPdii
.visible .entry _Z6reduceILj16ELb0EEvPKdPdii(
	.param .u64 .ptr .align 1 _Z6reduceILj16ELb0EEvPKdPdii_param_0,
	.param .u64 .ptr .align 1 _Z6reduceILj16ELb0EEvPKdPdii_param_1,
	.param .u32 _Z6reduceILj16ELb0EEvPKdPdii_param_2,
	.param .u32 _Z6reduceILj16ELb0EEvPKdPdii_param_3
)
{
	.reg .pred 	%p<34>;
	.reg .b16 	%rs<3>;
	.reg .b32 	%r<105>;
	.reg .b64 	%rd<26>;
	.reg .b64 	%fd<201>;
	// demoted variable
	.shared .align 8 .b8 _ZZ6reduceILj16ELb0EEvPKdPdiiE5sdata[128];
	// demoted variable
	.shared .align 1 .u8 _ZZ6reduceILj16ELb0EEvPKdPdiiE6amLast;
	ld.param.u64 	%rd9, [_Z6reduceILj16ELb0EEvPKdPdii_param_0];
	ld.param.u64 	%rd10, [_Z6reduceILj16ELb0EEvPKdPdii_param_1];
	ld.param.u32 	%r47, [_Z6reduceILj16ELb0EEvPKdPdii_param_2];
	ld.param.u32 	%r48, [_Z6reduceILj16ELb0EEvPKdPdii_param_3];
	cvta.to.global.u64 	%rd1, %rd9;
	cvta.to.global.u64 	%rd2, %rd10;
	mov.u32 	%r1, %tid.x;
	mov.u32 	%r2, %nctaid.x;
	mov.u32 	%r3, %ctaid.x;
	shl.b32 	%r49, %r3, 5;
	add.s32 	%r90, %r49, %r1;
	setp.ge.s32 	%p2, %r90, %r48;
	mov.f64 	%fd183, 0d0000000000000000;
	@%p2 bra 	$L__BB15_19;
	mov.b32 	%r50, 1127219200;
	mov.b32 	%r51, -2147483648;
	mov.b64 	%fd1, {%r51, %r50};
	shl.b32 	%r5, %r2, 5;
	mov.f64 	%fd183, 0d0000000000000000;
$L__BB15_2:
	mul.lo.s32 	%r7, %r90, %r47;
	mul.wide.s32 	%rd11, %r7, 8;
	add.s64 	%rd12, %rd1, %rd11;
	ld.global.f64 	%fd184, [%rd12];
	{
	.reg .b32 %temp; 
	mov.b64 	{%temp, %r91}, %fd184;
	}
	{
	.reg .b32 %temp; 
	mov.b64 	{%r92, %temp}, %fd184;
	}
	setp.gt.s32 	%p3, %r91, 1048575;
	mov.b32 	%r93, -1023;
	@%p3 bra 	$L__BB15_4;
	mul.f64 	%fd184, %fd184, 0d4350000000000000;
	{
	.reg .b32 %temp; 
	mov.b64 	{%temp, %r91}, %fd184;
	}
	{
	.reg .b32 %temp; 
	mov.b64 	{%r92, %temp}, %fd184;
	}
	mov.b32 	%r93, -1077;
$L__BB15_4:
	add.s32 	%r54, %r91, -1;
	setp.gt.u32 	%p4, %r54, 2146435070;
	@%p4 bra 	$L__BB15_8;
	shr.u32 	%r57, %r91, 20;
	add.s32 	%r94, %r93, %r57;
	and.b32  	%r58, %r91, 1048575;
	or.b32  	%r59, %r58, 1072693248;
	mov.b64 	%fd185, {%r92, %r59};
	setp.lt.u32 	%p6, %r59, 1073127583;
	@%p6 bra 	$L__BB15_7;
	{
	.reg .b32 %temp; 
	mov.b64 	{%r60, %temp}, %fd185;
	}
	{
	.reg .b32 %temp; 
	mov.b64 	{%temp, %r61}, %fd185;
	}
	add.s32 	%r62, %r61, -1048576;
	mov.b64 	%fd185, {%r60, %r62};
	add.s32 	%r94, %r94, 1;
$L__BB15_7:
	add.f64 	%fd41, %fd185, 0dBFF0000000000000;
	add.f64 	%fd42, %fd185, 0d3FF0000000000000;
	rcp.approx.ftz.f64 	%fd43, %fd42;
	neg.f64 	%fd44, %fd42;
	fma.rn.f64 	%fd45, %fd44, %fd43, 0d3FF0000000000000;
	fma.rn.f64 	%fd46, %fd45, %fd45, %fd45;
	fma.rn.f64 	%fd47, %fd46, %fd43, %fd43;
	mul.f64 	%fd48, %fd41, %fd47;
	fma.rn.f64 	%fd49, %fd41, %fd47, %fd48;
	mul.f64 	%fd50, %fd49, %fd49;
	fma.rn.f64 	%fd51, %fd50, 0d3EB1380B3AE80F1E, 0d3ED0EE258B7A8B04;
	fma.rn.f64 	%fd52, %fd51, %fd50, 0d3EF3B2669F02676F;
	fma.rn.f64 	%fd53, %fd52, %fd50, 0d3F1745CBA9AB0956;
	fma.rn.f64 	%fd54, %fd53, %fd50, 0d3F3C71C72D1B5154;
	fma.rn.f64 	%fd55, %fd54, %fd50, 0d3F624924923BE72D;
	fma.rn.f64 	%fd56, %fd55, %fd50, 0d3F8999999999A3C4;
	fma.rn.f64 	%fd57, %fd56, %fd50, 0d3FB5555555555554;
	sub.f64 	%fd58, %fd41, %fd49;
	add.f64 	%fd59, %fd58, %fd58;
	neg.f64 	%fd60, %fd49;
	fma.rn.f64 	%fd61, %fd60, %fd41, %fd59;
	mul.f64 	%fd62, %fd47, %fd61;
	mul.f64 	%fd63, %fd50, %fd57;
	fma.rn.f64 	%fd64, %fd63, %fd49, %fd62;
	xor.b32  	%r63, %r94, -2147483648;
	mov.b32 	%r64, 1127219200;
	mov.b64 	%fd65, {%r63, %r64};
	sub.f64 	%fd66, %fd65, %fd1;
	fma.rn.f64 	%fd67, %fd66, 0d3FE62E42FEFA39EF, %fd49;
	fma.rn.f64 	%fd68, %fd66, 0dBFE62E42FEFA39EF, %fd67;
	sub.f64 	%fd69, %fd68, %fd49;
	sub.f64 	%fd70, %fd64, %fd69;
	fma.rn.f64 	%fd71, %fd66, 0d3C7ABC9E3B39803F, %fd70;
	add.f64 	%fd186, %fd67, %fd71;
	bra.uni 	$L__BB15_9;
$L__BB15_8:
	fma.rn.f64 	%fd40, %fd184, 0d7FF0000000000000, 0d7FF0000000000000;
	{
	.reg .b32 %temp; 
	mov.b64 	{%temp, %r55}, %fd184;
	}
	and.b32  	%r56, %r55, 2147483647;
	setp.eq.s32 	%p5, %r56, 0;
	selp.f64 	%fd186, 0dFFF0000000000000, %fd40, %p5;
$L__BB15_9:
	add.f64 	%fd183, %fd183, %fd186;
	add.s32 	%r65, %r90, 16;
	setp.ge.u32 	%p7, %r65, %r48;
	@%p7 bra 	$L__BB15_18;
	shl.b32 	%r67, %r47, 4;
	add.s32 	%r68, %r7, %r67;
	mul.wide.u32 	%rd13, %r68, 8;
	add.s64 	%rd14, %rd1, %rd13;
	ld.global.f64 	%fd187, [%rd14];
	{
	.reg .b32 %temp; 
	mov.b64 	{%temp, %r95}, %fd187;
	}
	{
	.reg .b32 %temp; 
	mov.b64 	{%r96, %temp}, %fd187;
	}
	setp.gt.s32 	%p8, %r95, 1048575;
	mov.b32 	%r97, -1023;
	@%p8 bra 	$L__BB15_12;
	mul.f64 	%fd187, %fd187, 0d4350000000000000;
	{
	.reg .b32 %temp; 
	mov.b64 	{%temp, %r95}, %fd187;
	}
	{
	.reg .b32 %temp; 
	mov.b64 	{%r96, %temp}, %fd187;
	}
	mov.b32 	%r97, -1077;
$L__BB15_12:
	add.s32 	%r70, %r95, -1;
	setp.gt.u32 	%p9, %r70, 2146435070;
	@%p9 bra 	$L__BB15_16;
	shr.u32 	%r73, %r95, 20;
	add.s32 	%r98, %r97, %r73;
	and.b32  	%r74, %r95, 1048575;
	or.b32  	%r75, %r74, 1072693248;
	mov.b64 	%fd188, {%r96, %r75};
	setp.lt.u32 	%p11, %r75, 1073127583;
	@%p11 bra 	$L__BB15_15;
	{
	.reg .b32 %temp; 
	mov.b64 	{%r76, %temp}, %fd188;
	}
	{
	.reg .b32 %temp; 
	mov.b64 	{%temp, %r77}, %fd188;
	}
	add.s32 	%r78, %r77, -1048576;
	mov.b64 	%fd188, {%r76, %r78};
	add.s32 	%r98, %r98, 1;
$L__BB15_15:
	add.f64 	%fd73, %fd188, 0dBFF0000000000000;
	add.f64 	%fd74, %fd188, 0d3FF0000000000000;
	rcp.approx.ftz.f64 	%fd75, %fd74;
	neg.f64 	%fd76, %fd74;
	fma.rn.f64 	%fd77, %fd76, %fd75, 0d3FF0000000000000;
	fma.rn.f64 	%fd78, %fd77, %fd77, %fd77;
	fma.rn.f64 	%fd79, %fd78, %fd75, %fd75;
	mul.f64 	%fd80, %fd73, %fd79;
	fma.rn.f64 	%fd81, %fd73, %fd79, %fd80;
	mul.f64 	%fd82, %fd81, %fd81;
	fma.rn.f64 	%fd83, %fd82, 0d3EB1380B3AE80F1E, 0d3ED0EE258B7A8B04;
	fma.rn.f64 	%fd84, %fd83, %fd82, 0d3EF3B2669F02676F;
	fma.rn.f64 	%fd85, %fd84, %fd82, 0d3F1745CBA9AB0956;
	fma.rn.f64 	%fd86, %fd85, %fd82, 0d3F3C71C72D1B5154;
	fma.rn.f64 	%fd87, %fd86, %fd82, 0d3F624924923BE72D;
	fma.rn.f64 	%fd88, %fd87, %fd82, 0d3F8999999999A3C4;
	fma.rn.f64 	%fd89, %fd88, %fd82, 0d3FB5555555555554;
	sub.f64 	%fd90, %fd73, %fd81;
	add.f64 	%fd91, %fd90, %fd90;
	neg.f64 	%fd92, %fd81;
	fma.rn.f64 	%fd93, %fd92, %fd73, %fd91;
	mul.f64 	%fd94, %fd79, %fd93;
	mul.f64 	%fd95, %fd82, %fd89;
	fma.rn.f64 	%fd96, %fd95, %fd81, %fd94;
	xor.b32  	%r79, %r98, -2147483648;
	mov.b32 	%r80, 1127219200;
	mov.b64 	%fd97, {%r79, %r80};
	sub.f64 	%fd98, %fd97, %fd1;
	fma.rn.f64 	%fd99, %fd98, 0d3FE62E42FEFA39EF, %fd81;
	fma.rn.f64 	%fd100, %fd98, 0dBFE62E42FEFA39EF, %fd99;
	sub.f64 	%fd101, %fd100, %fd81;
	sub.f64 	%fd102, %fd96, %fd101;
	fma.rn.f64 	%fd103, %fd98, 0d3C7ABC9E3B39803F, %fd102;
	add.f64 	%fd189, %fd99, %fd103;
	bra.uni 	$L__BB15_17;
$L__BB15_16:
	fma.rn.f64 	%fd72, %fd187, 0d7FF0000000000000, 0d7FF0000000000000;
	{
	.reg .b32 %temp; 
	mov.b64 	{%temp, %r71}, %fd187;
	}
	and.b32  	%r72, %r71, 2147483647;
	setp.eq.s32 	%p10, %r72, 0;
	selp.f64 	%fd189, 0dFFF0000000000000, %fd72, %p10;
$L__BB15_17:
	add.f64 	%fd183, %fd183, %fd189;
$L__BB15_18:
	add.s32 	%r90, %r90, %r5;
	setp.lt.s32 	%p12, %r90, %r48;
	@%p12 bra 	$L__BB15_2;
$L__BB15_19:
	shl.b32 	%r81, %r1, 3;
	mov.u32 	%r82, _ZZ6reduceILj16ELb0EEvPKdPdiiE5sdata;
	add.s32 	%r29, %r82, %r81;
	st.volatile.shared.f64 	[%r29], %fd183;
	bar.sync 	0;
	setp.gt.u32 	%p14, %r1, 31;
	mov.pred 	%p33, 0;
	@%p14 bra 	$L__BB15_22;
	ld.volatile.shared.f64 	%fd104, [%r29+64];
	add.f64 	%fd105, %fd183, %fd104;
	st.volatile.shared.f64 	[%r29], %fd105;
	ld.volatile.shared.f64 	%fd106, [%r29+32];
	add.f64 	%fd107, %fd105, %fd106;
	st.volatile.shared.f64 	[%r29], %fd107;
	ld.volatile.shared.f64 	%fd108, [%r29+16];
	add.f64 	%fd109, %fd107, %fd108;
	st.volatile.shared.f64 	[%r29], %fd109;
	ld.volatile.shared.f64 	%fd110, [%r29+8];
	add.f64 	%fd111, %fd109, %fd110;
	st.volatile.shared.f64 	[%r29], %fd111;
	setp.ne.s32 	%p16, %r1, 0;
	@%p16 bra 	$L__BB15_22;
	ld.shared.f64 	%fd112, [_ZZ6reduceILj16ELb0EEvPKdPdiiE5sdata];
	add.f64 	%fd113, %fd112, %fd112;
	mul.wide.u32 	%rd15, %r3, 8;
	add.s64 	%rd16, %rd2, %rd15;
	st.global.f64 	[%rd16], %fd113;
	mov.pred 	%p33, -1;
$L__BB15_22:
	setp.lt.u32 	%p18, %r2, 2;
	@%p18 bra 	$L__BB15_43;
	membar.gl;
	not.pred 	%p19, %p33;
	@%p19 bra 	$L__BB15_25;
	atom.global.inc.u32 	%r83, [retirementCount], %r2;
	add.s32 	%r84, %r2, -1;
	setp.eq.s32 	%p20, %r83, %r84;
	selp.u16 	%rs1, 1, 0, %p20;
	st.shared.u8 	[_ZZ6reduceILj16ELb0EEvPKdPdiiE6amLast], %rs1;
$L__BB15_25:
	bar.sync 	0;
	ld.shared.u8 	%rs2, [_ZZ6reduceILj16ELb0EEvPKdPdiiE6amLast];
	setp.eq.s16 	%p21, %rs2, 0;
	@%p21 bra 	$L__BB15_43;
	setp.ge.u32 	%p22, %r1, %r2;
	mov.f64 	%fd200, 0d0000000000000000;
	@%p22 bra 	$L__BB15_39;
	not.b32 	%r85, %r1;
	add.s32 	%r86, %r2, %r85;
	shr.u32 	%r87, %r86, 4;
	add.s32 	%r30, %r87, 1;
	and.b32  	%r31, %r30, 15;
	setp.lt.u32 	%p23, %r86, 240;
	mov.f64 	%fd200, 0d0000000000000000;
	mov.u32 	%r101, %r1;
	@%p23 bra 	$L__BB15_30;
	and.b32  	%r88, %r30, 536870896;
	neg.s32 	%r99, %r88;
	mul.wide.u32 	%rd17, %r1, 8;
	add.s64 	%rd18, %rd17, %rd2;
	add.s64 	%rd24, %rd18, 1024;
	mov.f64 	%fd200, 0d0000000000000000;
	mov.u32 	%r101, %r1;
$L__BB15_29:
	.pragma "nounroll";
	ld.global.f64 	%fd118, [%rd24+-1024];
	add.f64 	%fd119, %fd200, %fd118;
	ld.global.f64 	%fd120, [%rd24+-896];
	add.f64 	%fd121, %fd119, %fd120;
	ld.global.f64 	%fd122, [%rd24+-768];
	add.f64 	%fd123, %fd121, %fd122;
	ld.global.f64 	%fd124, [%rd24+-640];
	add.f64 	%fd125, %fd123, %fd124;
	ld.global.f64 	%fd126, [%rd24+-512];
	add.f64 	%fd127, %fd125, %fd126;
	ld.global.f64 	%fd128, [%rd24+-384];
	add.f64 	%fd129, %fd127, %fd128;
	ld.global.f64 	%fd130, [%rd24+-256];
	add.f64 	%fd131, %fd129, %fd130;
	ld.global.f64 	%fd132, [%rd24+-128];
	add.f64 	%fd133, %fd131, %fd132;
	ld.global.f64 	%fd134, [%rd24];
	add.f64 	%fd135, %fd133, %fd134;
	ld.global.f64 	%fd136, [%rd24+128];
	add.f64 	%fd137, %fd135, %fd136;
	ld.global.f64 	%fd138, [%rd24+256];
	add.f64 	%fd139, %fd137, %fd138;
	ld.global.f64 	%fd140, [%rd24+384];
	add.f64 	%fd141, %fd139, %fd140;
	ld.global.f64 	%fd142, [%rd24+512];
	add.f64 	%fd143, %fd141, %fd142;
	ld.global.f64 	%fd144, [%rd24+640];
	add.f64 	%fd145, %fd143, %fd144;
	ld.global.f64 	%fd146, [%rd24+768];
	add.f64 	%fd147, %fd145, %fd146;
	ld.global.f64 	%fd148, [%rd24+896];
	add.f64 	%fd200, %fd147, %fd148;
	add.s32 	%r101, %r101, 256;
	add.s32 	%r99, %r99, 16;
	add.s64 	%rd24, %rd24, 2048;
	setp.ne.s32 	%p24, %r99, 0;
	@%p24 bra 	$L__BB15_29;
$L__BB15_30:
	setp.eq.s32 	%p25, %r31, 0;
	@%p25 bra 	$L__BB15_39;
	and.b32  	%r38, %r30, 7;
	setp.lt.u32 	%p26, %r31, 8;
	@%p26 bra 	$L__BB15_33;
	mul.wide.u32 	%rd19, %r101, 8;
	add.s64 	%rd20, %rd2, %rd19;
	ld.global.f64 	%fd150, [%rd20];
	add.f64 	%fd151, %fd200, %fd150;
	ld.global.f64 	%fd152, [%rd20+128];
	add.f64 	%fd153, %fd151, %fd152;
	ld.global.f64 	%fd154, [%rd20+256];
	add.f64 	%fd155, %fd153, %fd154;
	ld.global.f64 	%fd156, [%rd20+384];
	add.f64 	%fd157, %fd155, %fd156;
	ld.global.f64 	%fd158, [%rd20+512];
	add.f64 	%fd159, %fd157, %fd158;
	ld.global.f64 	%fd160, [%rd20+640];
	add.f64 	%fd161, %fd159, %fd160;
	ld.global.f64 	%fd162, [%rd20+768];
	add.f64 	%fd163, %fd161, %fd162;
	ld.global.f64 	%fd164, [%rd20+896];
	add.f64 	%fd200, %fd163, %fd164;
	add.s32 	%r101, %r101, 128;
$L__BB15_33:
	setp.eq.s32 	%p27, %r38, 0;
	@%p27 bra 	$L__BB15_39;
	and.b32  	%r41, %r30, 3;
	setp.lt.u32 	%p28, %r38, 4;
	@%p28 bra 	$L__BB15_36;
	mul.wide.u32 	%rd21, %r101, 8;
	add.s64 	%rd22, %rd2, %rd21;
	ld.global.f64 	%fd166, [%rd22];
	add.f64 	%fd167, %fd200, %fd166;
	ld.global.f64 	%fd168, [%rd22+128];
	add.f64 	%fd169, %fd167, %fd168;
	ld.global.f64 	%fd170, [%rd22+256];
	add.f64 	%fd171, %fd169, %fd170;
	ld.global.f64 	%fd172, [%rd22+384];
	add.f64 	%fd200, %fd171, %fd172;
	add.s32 	%r101, %r101, 64;
$L__BB15_36:
	setp.eq.s32 	%p29, %r41, 0;
	@%p29 bra 	$L__BB15_39;
	mul.wide.u32 	%rd23, %r101, 8;
	add.s64 	%rd25, %rd2, %rd23;
	neg.s32 	%r104, %r41;
$L__BB15_38:
	.pragma "nounroll";
	ld.global.f64 	%fd173, [%rd25];
	add.f64 	%fd200, %fd200, %fd173;
	add.s64 	%rd25, %rd25, 128;
	add.s32 	%r104, %r104, 1;
	setp.ne.s32 	%p30, %r104, 0;
	@%p30 bra 	$L__BB15_38;
$L__BB15_39:
	setp.gt.u32 	%p31, %r1, 31;
	st.volatile.shared.f64 	[%r29], %fd200;
	bar.sync 	0;
	@%p31 bra 	$L__BB15_41;
	ld.volatile.shared.f64 	%fd174, [%r29+64];
	add.f64 	%fd175, %fd200, %fd174;
	st.volatile.shared.f64 	[%r29], %fd175;
	ld.volatile.shared.f64 	%fd176, [%r29+32];
	add.f64 	%fd177, %fd175, %fd176;
	st.volatile.shared.f64 	[%r29], %fd177;
	ld.volatile.shared.f64 	%fd178, [%r29+16];
	add.f64 	%fd179, %fd177, %fd178;
	st.volatile.shared.f64 	[%r29], %fd179;
	ld.volatile.shared.f64 	%fd180, [%r29+8];
	add.f64 	%fd181, %fd179, %fd180;
	st.volatile.shared.f64 	[%r29], %fd181;
$L__BB15_41:
	@%p19 bra 	$L__BB15_43;
	ld.shared.f64 	%fd182, [_ZZ6reduceILj16ELb0EEvPKdPdiiE5sdata];
	st.global.f64 	[%rd2], %fd182;
	mov.b32 	%r89, 0;
	st.global.u32 	[retirementCount], %r89;
$L__BB15_43:
	ret;

}
	// .globl	_Z6reduceILj8ELb0EEvPKdPdii
.visible .entry _Z6reduceILj8ELb0EEvPKdPdii(
	.param .u64 .ptr .align 1 _Z6reduceILj8ELb0EEvPKdPdii_param_0,
	.param .u64 .ptr .align 1 _Z6reduceILj8ELb0EEvPKdPdii_param_1,
	.param .u32 _Z6reduceILj8ELb0EEvPKdPdii_param_2,
	.param .u32 _Z6reduceILj8ELb0EEvPKdPdii_param_3
)
{
	.reg .pred 	%p<34>;
	.reg .b16 	%rs<3>;
	.reg .b32 	%r<105>;
	.reg .b64 	%rd<26>;
	.reg .b64 	%fd<197>;
	// demoted variable
	.shared .align 8 .b8 _ZZ6reduceILj8ELb0EEvPKdPdiiE5sdata[64];
	// demoted variable
	.shared .align 1 .u8 _ZZ6reduceILj8ELb0EEvPKdPdiiE6amLast;
	ld.param.u64 	%rd9, [_Z6reduceILj8ELb0EEvPKdPdii_param_0];
	ld.param.u64 	%rd10, [_Z6reduceILj8ELb0EEvPKdPdii_param_1];
	ld.param.u32 	%r47, [_Z6reduceILj8ELb0EEvPKdPdii_param_2];
	ld.param.u32 	%r48, [_Z6reduceILj8ELb0EEvPKdPdii_param_3];
	cvta.to.global.u64 	%rd1, %rd9;
	cvta.to.global.u64 	%rd2, %rd10;
	mov.u32 	%r1, %tid.x;
	mov.u32 	%r2, %nctaid.x;
	mov.u32 	%r3, %ctaid.x;
	shl.b32 	%r49, %r3, 4;
	add.s32 	%r90, %r49, %r1;
	setp.ge.s32 	%p2, %r90, %r48;
	mov.f64 	%fd179, 0d0000000000000000;
	@%p2 bra 	$L__BB16_19;
	mov.b32 	%r50, 1127219200;
	mov.b32 	%r51, -2147483648;
	mov.b64 	%fd1, {%r51, %r50};
	shl.b32 	%r5, %r2, 4;
	mov.f64 	%fd179, 0d0000000000000000;
$L__BB16_2:
	mul.lo.s32 	%r7, %r90, %r47;
	mul.wide.s32 	%rd11, %r7, 8;
	add.s64 	%rd12, %rd1, %rd11;
	ld.global.f64 	%fd180, [%rd12];
	{
	.reg .b32 %temp; 
	mov.b64 	{%temp, %r91}, %fd180;
	}
	{
	.reg .b32 %temp; 
	mov.b64 	{%r92, %temp}, %fd180;
	}
	setp.gt.s32 	%p3, %r91, 1048575;
	mov.b32 	%r93, -1023;
	@%p3 bra 	$L__BB16_4;
	mul.f64 	%fd180, %fd180, 0d4350000000000000;
	{
	.reg .b32 %temp; 
	mov.b64 	{%temp, %r91}, %fd180;
	}
	{
	.reg .b32 %temp; 
	mov.b64 	{%r92, %temp}, %fd180;
	}
	mov.b32 	%r93, -1077;
$L__BB16_4:
	add.s32 	%r54, %r91, -1;
	setp.gt.u32 	%p4, %r54, 2146435070;
	@%p4 bra 	$L__BB16_8;
	shr.u32 	%r57, %r91, 20;
	add.s32 	%r94, %r93, %r57;
	and.b32  	%r58, %r91, 1048575;
	or.b32  	%r59, %r58, 1072693248;
	mov.b64 	%fd181, {%r92, %r59};
	setp.lt.u32 	%p6, %r59, 1073127583;
	@%p6 bra 	$L__BB16_7;
	{
	.reg .b32 %temp; 
	mov.b64 	{%r60, %temp}, %fd181;
	}
	{
	.reg .b32 %temp; 
	mov.b64 	{%temp, %r61}, %fd181;
	}
	add.s32 	%r62, %r61, -1048576;
	mov.b64 	%fd181, {%r60, %r62};
	add.s32 	%r94, %r94, 1;
$L__BB16_7:
	add.f64 	%fd41, %fd181, 0dBFF0000000000000;
	add.f64 	%fd42, %fd181, 0d3FF0000000000000;
	rcp.approx.ftz.f64 	%fd43, %fd42;
	neg.f64 	%fd44, %fd42;
	fma.rn.f64 	%fd45, %fd44, %fd43, 0d3FF0000000000000;
	fma.rn.f64 	%fd46, %fd45, %fd45, %fd45;
	fma.rn.f64 	%fd47, %fd46, %fd43, %fd43;
	mul.f64 	%fd48, %fd41, %fd47;
	fma.rn.f64 	%fd49, %fd41, %fd47, %fd48;
	mul.f64 	%fd50, %fd49, %fd49;
	fma.rn.f64 	%fd51, %fd50, 0d3EB1380B3AE80F1E, 0d3ED0EE258B7A8B04;
	fma.rn.f64 	%fd52, %fd51, %fd50, 0d3EF3B2669F02676F;
	fma.rn.f64 	%fd53, %fd52, %fd50, 0d3F1745CBA9AB0956;
	fma.rn.f64 	%fd54, %fd53, %fd50, 0d3F3C71C72D1B5154;
	fma.rn.f64 	%fd55, %fd54, %fd50, 0d3F624924923BE72D;
	fma.rn.f64 	%fd56, %fd55, %fd50, 0d3F8999999999A3C4;
	fma.rn.f64 	%fd57, %fd56, %fd50, 0d3FB5555555555554;
	sub.f64 	%fd58, %fd41, %fd49;
	add.f64 	%fd59, %fd58, %fd58;
	neg.f64 	%fd60, %fd49;
	fma.rn.f64 	%fd61, %fd60, %fd41, %fd59;
	mul.f64 	%fd62, %fd47, %fd61;
	mul.f64 	%fd63, %fd50, %fd57;
	fma.rn.f64 	%fd64, %fd63, %fd49, %fd62;
	xor.b32  	%r63, %r94, -2147483648;
	mov.b32 	%r64, 1127219200;
	mov.b64 	%fd65, {%r63, %r64};
	sub.f64 	%fd66, %fd65, %fd1;
	fma.rn.f64 	%fd67, %fd66, 0d3FE62E42FEFA39EF, %fd49;
	fma.rn.f64 	%fd68, %fd66, 0dBFE62E42FEFA39EF, %fd67;
	sub.f64 	%fd69, %fd68, %fd49;
	sub.f64 	%fd70, %fd64, %fd69;
	fma.rn.f64 	%fd71, %fd66, 0d3C7ABC9E3B39803F, %fd70;
	add.f64 	%fd182, %fd67, %fd71;
	bra.uni 	$L__BB16_9;
$L__BB16_8:
	fma.rn.f64 	%fd40, %fd180, 0d7FF0000000000000, 0d7FF0000000000000;
	{
	.reg .b32 %temp; 
	mov.b64 	{%temp, %r55}, %fd180;
	}
	and.b32  	%r56, %r55, 2147483647;
	setp.eq.s32 	%p5, %r56, 0;
	selp.f64 	%fd182, 0dFFF0000000000000, %fd40, %p5;
$L__BB16_9:
	add.f64 	%fd179, %fd179, %fd182;
	add.s32 	%r65, %r90, 8;
	setp.ge.u32 	%p7, %r65, %r48;
	@%p7 bra 	$L__BB16_18;
	shl.b32 	%r67, %r47, 3;
	add.s32 	%r68, %r7, %r67;
	mul.wide.u32 	%rd13, %r68, 8;
	add.s64 	%rd14, %rd1, %rd13;
	ld.global.f64 	%fd183, [%rd14];
	{
	.reg .b32 %temp; 
	mov.b64 	{%temp, %r95}, %fd183;
	}
	{
	.reg .b32 %temp; 
	mov.b64 	{%r96, %temp}, %fd183;
	}
	setp.gt.s32 	%p8, %r95, 1048575;
	mov.b32 	%r97, -1023;
	@%p8 bra 	$L__BB16_12;
	mul.f64 	%fd183, %fd183, 0d4350000000000000;
	{
	.reg .b32 %temp; 
	mov.b64 	{%temp, %r95}, %fd183;
	}
	{
	.reg .b32 %temp; 
	mov.b64 	{%r96, %temp}, %fd183;
	}
	mov.b32 	%r97, -1077;
$L__BB16_12:
	add.s32 	%r70, %r95, -1;
	setp.gt.u32 	%p9, %r70, 2146435070;
	@%p9 bra 	$L__BB16_16;
	shr.u32 	%r73, %r95, 20;
	add.s32 	%r98, %r97, %r73;
	and.b32  	%r74, %r95, 1048575;
	or.b32  	%r75, %r74, 1072693248;
	mov.b64 	%fd184, {%r96, %r75};
	setp.lt.u32 	%p11, %r75, 1073127583;
	@%p11 bra 	$L__BB16_15;
	{
	.reg .b32 %temp; 
	mov.b64 	{%r76, %temp}, %fd184;
	}
	{
	.reg .b32 %temp; 
	mov.b64 	{%temp, %r77}, %fd184;
	}
	add.s32 	%r78, %r77, -1048576;
	mov.b64 	%fd184, {%r76, %r78};
	add.s32 	%r98, %r98, 1;
$L__BB16_15:
	add.f64 	%fd73, %fd184, 0dBFF0000000000000;
	add.f64 	%fd74, %fd184, 0d3FF0000000000000;
	rcp.approx.ftz.f64 	%fd75, %fd74;
	neg.f64 	%fd76, %fd74;
	fma.rn.f64 	%fd77, %fd76, %fd75, 0d3FF0000000000000;
	fma.rn.f64 	%fd78, %fd77, %fd77, %fd77;
	fma.rn.f64 	%fd79, %fd78, %fd75, %fd75;
	mul.f64 	%fd80, %fd73, %fd79;
	fma.rn.f64 	%fd81, %fd73, %fd79, %fd80;
	mul.f64 	%fd82, %fd81, %fd81;
	fma.rn.f64 	%fd83, %fd82, 0d3EB1380B3AE80F1E, 0d3ED0EE258B7A8B04;
	fma.rn.f64 	%fd84, %fd83, %fd82, 0d3EF3B2669F02676F;
	fma.rn.f64 	%fd85, %fd84, %fd82, 0d3F1745CBA9AB0956;
	fma.rn.f64 	%fd86, %fd85, %fd82, 0d3F3C71C72D1B5154;
	fma.rn.f64 	%fd87, %fd86, %fd82, 0d3F624924923BE72D;
	fma.rn.f64 	%fd88, %fd87, %fd82, 0d3F8999999999A3C4;
	fma.rn.f64 	%fd89, %fd88, %fd82, 0d3FB5555555555554;
	sub.f64 	%fd90, %fd73, %fd81;
	add.f64 	%fd91, %fd90, %fd90;
	neg.f64 	%fd92, %fd81;
	fma.rn.f64 	%fd93, %fd92, %fd73, %fd91;
	mul.f64 	%fd94, %fd79, %fd93;
	mul.f64 	%fd95, %fd82, %fd89;
	fma.rn.f64 	%fd96, %fd95, %fd81, %fd94;
	xor.b32  	%r79, %r98, -2147483648;
	mov.b32 	%r80, 1127219200;
	mov.b64 	%fd97, {%r79, %r80};
	sub.f64 	%fd98, %fd97, %fd1;
	fma.rn.f64 	%fd99, %fd98, 0d3FE62E42FEFA39EF, %fd81;
	fma.rn.f64 	%fd100, %fd98, 0dBFE62E42FEFA39EF, %fd99;
	sub.f64 	%fd101, %fd100, %fd81;
	sub.f64 	%fd102, %fd96, %fd101;
	fma.rn.f64 	%fd103, %fd98, 0d3C7ABC9E3B39803F, %fd102;
	add.f64 	%fd185, %fd99, %fd103;
	bra.uni 	$L__BB16_17;
$L__BB16_16:
	fma.rn.f64 	%fd72, %fd183, 0d7FF0000000000000, 0d7FF0000000000000;
	{
	.reg .b32 %temp; 
	mov.b64 	{%temp, %r71}, %fd183;
	}
	and.b32  	%r72, %r71, 2147483647;
	setp.eq.s32 	%p10, %r72, 0;
	selp.f64 	%fd185, 0dFFF0000000000000, %fd72, %p10;
$L__BB16_17:
	add.f64 	%fd179, %fd179, %fd185;
$L__BB16_18:
	add.s32 	%r90, %r90, %r5;
	setp.lt.s32 	%p12, %r90, %r48;
	@%p12 bra 	$L__BB16_2;
$L__BB16_19:
	shl.b32 	%r81, %r1, 3;
	mov.u32 	%r82, _ZZ6reduceILj8ELb0EEvPKdPdiiE5sdata;
	add.s32 	%r29, %r82, %r81;
	st.volatile.shared.f64 	[%r29], %fd179;
	bar.sync 	0;
	setp.gt.u32 	%p14, %r1, 31;
	mov.pred 	%p33, 0;
	@%p14 bra 	$L__BB16_22;
	ld.volatile.shared.f64 	%fd104, [%r29+32];
	add.f64 	%fd105, %fd179, %fd104;
	st.volatile.shared.f64 	[%r29], %fd105;
	ld.volatile.shared.f64 	%fd106, [%r29+16];
	add.f64 	%fd107, %fd105, %fd106;
	st.volatile.shared.f64 	[%r29], %fd107;
	ld.volatile.shared.f64 	%fd108, [%r29+8];
	add.f64 	%fd109, %fd107, %fd108;
	st.volatile.shared.f64 	[%r29], %fd109;
	setp.ne.s32 	%p16, %r1, 0;
	@%p16 bra 	$L__BB16_22;
	ld.shared.f64 	%fd110, [_ZZ6reduceILj8ELb0EEvPKdPdiiE5sdata];
	add.f64 	%fd111, %fd110, %fd110;
	mul.wide.u32 	%rd15, %r3, 8;
	add.s64 	%rd16, %rd2, %rd15;
	st.global.f64 	[%rd16], %fd111;
	mov.pred 	%p33, -1;
$L__BB16_22:
	setp.lt.u32 	%p18, %r2, 2;
	@%p18 bra 	$L__BB16_43;
	membar.gl;
	not.pred 	%p19, %p33;
	@%p19 bra 	$L__BB16_25;
	atom.global.inc.u32 	%r83, [retirementCount], %r2;
	add.s32 	%r84, %r2, -1;
	setp.eq.s32 	%p20, %r83, %r84;
	selp.u16 	%rs1, 1, 0, %p20;
	st.shared.u8 	[_ZZ6reduceILj8ELb0EEvPKdPdiiE6amLast], %rs1;
$L__BB16_25:
	bar.sync 	0;
	ld.shared.u8 	%rs2, [_ZZ6reduceILj8ELb0EEvPKdPdiiE6amLast];
	setp.eq.s16 	%p21, %rs2, 0;
	@%p21 bra 	$L__BB16_43;
	setp.ge.u32 	%p22, %r1, %r2;
	mov.f64 	%fd196, 0d0000000000000000;
	@%p22 bra 	$L__BB16_39;
	not.b32 	%r85, %r1;
	add.s32 	%r86, %r2, %r85;
	shr.u32 	%r87, %r86, 3;
	add.s32 	%r30, %r87, 1;
	and.b32  	%r31, %r30, 15;
	setp.lt.u32 	%p23, %r86, 120;
	mov.f64 	%fd196, 0d0000000000000000;
	mov.u32 	%r101, %r1;
	@%p23 bra 	$L__BB16_30;
	and.b32  	%r88, %r30, 1073741808;
	neg.s32 	%r99, %r88;
	mul.wide.u32 	%rd17, %r1, 8;
	add.s64 	%rd18, %rd17, %rd2;
	add.s64 	%rd24, %rd18, 512;
	mov.f64 	%fd196, 0d0000000000000000;
	mov.u32 	%r101, %r1;
$L__BB16_29:
	.pragma "nounroll";
	ld.global.f64 	%fd116, [%rd24+-512];
	add.f64 	%fd117, %fd196, %fd116;
	ld.global.f64 	%fd118, [%rd24+-448];
	add.f64 	%fd119, %fd117, %fd118;
	ld.global.f64 	%fd120, [%rd24+-384];
	add.f64 	%fd121, %fd119, %fd120;
	ld.global.f64 	%fd122, [%rd24+-320];
	add.f64 	%fd123, %fd121, %fd122;
	ld.global.f64 	%fd124, [%rd24+-256];
	add.f64 	%fd125, %fd123, %fd124;
	ld.global.f64 	%fd126, [%rd24+-192];
	add.f64 	%fd127, %fd125, %fd126;
	ld.global.f64 	%fd128, [%rd24+-128];
	add.f64 	%fd129, %fd127, %fd128;
	ld.global.f64 	%fd130, [%rd24+-64];
	add.f64 	%fd131, %fd129, %fd130;
	ld.global.f64 	%fd132, [%rd24];
	add.f64 	%fd133, %fd131, %fd132;
	ld.global.f64 	%fd134, [%rd24+64];
	add.f64 	%fd135, %fd133, %fd134;
	ld.global.f64 	%fd136, [%rd24+128];
	add.f64 	%fd137, %fd135, %fd136;
	ld.global.f64 	%fd138, [%rd24+192];
	add.f64 	%fd139, %fd137, %fd138;
	ld.global.f64 	%fd140, [%rd24+256];
	add.f64 	%fd141, %fd139, %fd140;
	ld.global.f64 	%fd142, [%rd24+320];
	add.f64 	%fd143, %fd141, %fd142;
	ld.global.f64 	%fd144, [%rd24+384];
	add.f64 	%fd145, %fd143, %fd144;
	ld.global.f64 	%fd146, [%rd24+448];
	add.f64 	%fd196, %fd145, %fd146;
	add.s32 	%r101, %r101, 128;
	add.s32 	%r99, %r99, 16;
	add.s64 	%rd24, %rd24, 1024;
	setp.ne.s32 	%p24, %r99, 0;
	@%p24 bra 	$L__BB16_29;
$L__BB16_30:
	setp.eq.s32 	%p25, %r31, 0;
	@%p25 bra 	$L__BB16_39;
	and.b32  	%r38, %r30, 7;
	setp.lt.u32 	%p26, %r31, 8;
	@%p26 bra 	$L__BB16_33;
	mul.wide.u32 	%rd19, %r101, 8;
	add.s64 	%rd20, %rd2, %rd19;
	ld.global.f64 	%fd148, [%rd20];
	add.f64 	%fd149, %fd196, %fd148;
	ld.global.f64 	%fd150, [%rd20+64];
	add.f64 	%fd151, %fd149, %fd150;
	ld.global.f64 	%fd152, [%rd20+128];
	add.f64 	%fd153, %fd151, %fd152;
	ld.global.f64 	%fd154, [%rd20+192];
	add.f64 	%fd155, %fd153, %fd154;
	ld.global.f64 	%fd156, [%rd20+256];
	add.f64 	%fd157, %fd155, %fd156;
	ld.global.f64 	%fd158, [%rd20+320];
	add.f64 	%fd159, %fd157, %fd158;
	ld.global.f64 	%fd160, [%rd20+384];
	add.f64 	%fd161, %fd159, %fd160;
	ld.global.f64 	%fd162, [%rd20+448];
	add.f64 	%fd196, %fd161, %fd162;
	add.s32 	%r101, %r101, 64;
$L__BB16_33:
	setp.eq.s32 	%p27, %r38, 0;
	@%p27 bra 	$L__BB16_39;
	and.b32  	%r41, %r30, 3;
	setp.lt.u32 	%p28, %r38, 4;
	@%p28 bra 	$L__BB16_36;
	mul.wide.u32 	%rd21, %r101, 8;
	add.s64 	%rd22, %rd2, %rd21;
	ld.global.f64 	%fd164, [%rd22];
	add.f64 	%fd165, %fd196, %fd164;
	ld.global.f64 	%fd166, [%rd22+64];
	add.f64 	%fd167, %fd165, %fd166;
	ld.global.f64 	%fd168, [%rd22+128];
	add.f64 	%fd169, %fd167, %fd168;
	ld.global.f64 	%fd170, [%rd22+192];
	add.f64 	%fd196, %fd169, %fd170;
	add.s32 	%r101, %r101, 32;
$L__BB16_36:
	setp.eq.s32 	%p29, %r41, 0;
	@%p29 bra 	$L__BB16_39;
	mul.wide.u32 	%rd23, %r101, 8;
	add.s64 	%rd25, %rd2, %rd23;
	neg.s32 	%r104, %r41;
$L__BB16_38:
	.pragma "nounroll";
	ld.global.f64 	%fd171, [%rd25];
	add.f64 	%fd196, %fd196, %fd171;
	add.s64 	%rd25, %rd25, 64;
	add.s32 	%r104, %r104, 1;
	setp.ne.s32 	%p30, %r104, 0;
	@%p30 bra 	$L__BB16_38;
$L__BB16_39:
	setp.gt.u32 	%p31, %r1, 31;
	st.volatile.shared.f64 	[%r29], %fd196;
	bar.sync 	0;
	@%p31 bra 	$L__BB16_41;
	ld.volatile.shared.f64 	%fd172, [%r29+32];
	add.f64 	%fd173, %fd196, %fd172;
	st.volatile.shared.f64 	[%r29], %fd173;
	ld.volatile.shared.f64 	%fd174, [%r29+16];
	add.f64 	%fd175, %fd173, %fd174;
	st.volatile.shared.f64 	[%r29], %fd175;
	ld.volatile.shared.f64 	%fd176, [%r29+8];
	add.f64 	%fd177, %fd175, %fd176;
	st.volatile.shared.f64 	[%r29], %fd177;
$L__BB16_41:
	@%p19 bra 	$L__BB16_43;
	ld.shared.f64 	%fd178, [_ZZ6reduceILj8ELb0EEvPKdPdiiE5sdata];
	st.global.f64 	[%rd2], %fd178;
	mov.b32 	%r89, 0;
	st.global.u32 	[retirementCount], %r89;
$L__BB16_43:
	ret;

}
	// .globl	_Z6reduceILj4ELb0EEvPKdPdii
.visible .entry _Z6reduceILj4ELb0EEvPKdPdii(
	.param .u64 .ptr .align 1 _Z6reduceILj4ELb0EEvPKdPdii_param_0,
	.param .u64 .ptr .align 1 _Z6reduceILj4ELb0EEvPKdPdii_param_1,
	.param .u32 _Z6reduceILj4ELb0EEvPKdPdii_param_2,
	.param .u32 _Z6reduceILj4ELb0EEvPKdPdii_param_3
)
{
	.reg .pred 	%p<34>;
	.reg .b16 	%rs<3>;
	.reg .b32 	%r<105>;
	.reg .b64 	%rd<26>;
	.reg .b64 	%fd<193>;
	// demoted variable
	.shared .align 8 .b8 _ZZ6reduceILj4ELb0EEvPKdPdiiE5sdata[32];
	// demoted variable
	.shared .align 1 .u8 _ZZ6reduceILj4ELb0EEvPKdPdiiE6amLast;
	ld.param.u64 	%rd9, [_Z6reduceILj4ELb0EEvPKdPdii_param_0];
	ld.param.u64 	%rd10, [_Z6reduceILj4ELb0EEvPKdPdii_param_1];
	ld.param.u32 	%r47, [_Z6reduceILj4ELb0EEvPKdPdii_param_2];
	ld.param.u32 	%r48, [_Z6reduceILj4ELb0EEvPKdPdii_param_3];
	cvta.to.global.u64 	%rd1, %rd9;
	cvta.to.global.u64 	%rd2, %rd10;
	mov.u32 	%r1, %tid.x;
	mov.u32 	%r2, %nctaid.x;
	mov.u32 	%r3, %ctaid.x;
	shl.b32 	%r49, %r3, 3;
	add.s32 	%r90, %r49, %r1;
	setp.ge.s32 	%p2, %r90, %r48;
	mov.f64 	%fd175, 0d0000000000000000;
	@%p2 bra 	$L__BB17_19;
	mov.b32 	%r50, 1127219200;
	mov.b32 	%r51, -2147483648;
	mov.b64 	%fd1, {%r51, %r50};
	shl.b32 	%r5, %r2, 3;
	mov.f64 	%fd175, 0d0000000000000000;
$L__BB17_2:
	mul.lo.s32 	%r7, %r90, %r47;
	mul.wide.s32 	%rd11, %r7, 8;
	add.s64 	%rd12, %rd1, %rd11;
	ld.global.f64 	%fd176, [%rd12];
	{
	.reg .b32 %temp; 
	mov.b64 	{%temp, %r91}, %fd176;
	}
	{
	.reg .b32 %temp; 
	mov.b64 	{%r92, %temp}, %fd176;
	}
	setp.gt.s32 	%p3, %r91, 1048575;
	mov.b32 	%r93, -1023;
	@%p3 bra 	$L__BB17_4;
	mul.f64 	%fd176, %fd176, 0d4350000000000000;
	{
	.reg .b32 %temp; 
	mov.b64 	{%temp, %r91}, %fd176;
	}
	{
	.reg .b32 %temp; 
	mov.b64 	{%r92, %temp}, %fd176;
	}
	mov.b32 	%r93, -1077;
$L__BB17_4:
	add.s32 	%r54, %r91, -1;
	setp.gt.u32 	%p4, %r54, 2146435070;
	@%p4 bra 	$L__BB17_8;
	shr.u32 	%r57, %r91, 20;
	add.s32 	%r94, %r93, %r57;
	and.b32  	%r58, %r91, 1048575;
	or.b32  	%r59, %r58, 1072693248;
	mov.b64 	%fd177, {%r92, %r59};
	setp.lt.u32 	%p6, %r59, 1073127583;
	@%p6 bra 	$L__BB17_7;
	{
	.reg .b32 %temp; 
	mov.b64 	{%r60, %temp}, %fd177;
	}
	{
	.reg .b32 %temp; 
	mov.b64 	{%temp, %r61}, %fd177;
	}
	add.s32 	%r62, %r61, -1048576;
	mov.b64 	%fd177, {%r60, %r62};
	add.s32 	%r94, %r94, 1;
$L__BB17_7:
	add.f64 	%fd41, %fd177, 0dBFF0000000000000;
	add.f64 	%fd42, %fd177, 0d3FF0000000000000;
	rcp.approx.ftz.f64 	%fd43, %fd42;
	neg.f64 	%fd44, %fd42;
	fma.rn.f64 	%fd45, %fd44, %fd43, 0d3FF0000000000000;
	fma.rn.f64 	%fd46, %fd45, %fd45, %fd45;
	fma.rn.f64 	%fd47, %fd46, %fd43, %fd43;
	mul.f64 	%fd48, %fd41, %fd47;
	fma.rn.f64 	%fd49, %fd41, %fd47, %fd48;
	mul.f64 	%fd50, %fd49, %fd49;
	fma.rn.f64 	%fd51, %fd50, 0d3EB1380B3AE80F1E, 0d3ED0EE258B7A8B04;
	fma.rn.f64 	%fd52, %fd51, %fd50, 0d3EF3B2669F02676F;
	fma.rn.f64 	%fd53, %fd52, %fd50, 0d3F1745CBA9AB0956;
	fma.rn.f64 	%fd54, %fd53, %fd50, 0d3F3C71C72D1B5154;
	fma.rn.f64 	%fd55, %fd54, %fd50, 0d3F624924923BE72D;
	fma.rn.f64 	%fd56, %fd55, %fd50, 0d3F8999999999A3C4;
	fma.rn.f64 	%fd57, %fd56, %fd50, 0d3FB5555555555554;
	sub.f64 	%fd58, %fd41, %fd49;
	add.f64 	%fd59, %fd58, %fd58;
	neg.f64 	%fd60, %fd49;
	fma.rn.f64 	%fd61, %fd60, %fd41, %fd59;
	mul.f64 	%fd62, %fd47, %fd61;
	mul.f64 	%fd63, %fd50, %fd57;
	fma.rn.f64 	%fd64, %fd63, %fd49, %fd62;
	xor.b32  	%r63, %r94, -2147483648;
	mov.b32 	%r64, 1127219200;
	mov.b64 	%fd65, {%r63, %r64};
	sub.f64 	%fd66, %fd65, %fd1;
	fma.rn.f64 	%fd67, %fd66, 0d3FE62E42FEFA39EF, %fd49;
	fma.rn.f64 	%fd68, %fd66, 0dBFE62E42FEFA39EF, %fd67;
	sub.f64 	%fd69, %fd68, %fd49;
	sub.f64 	%fd70, %fd64, %fd69;
	fma.rn.f64 	%fd71, %fd66, 0d3C7ABC9E3B39803F, %fd70;
	add.f64 	%fd178, %fd67, %fd71;
	bra.uni 	$L__BB17_9;
$L__BB17_8:
	fma.rn.f64 	%fd40, %fd176, 0d7FF0000000000000, 0d7FF0000000000000;
	{
	.reg .b32 %temp; 
	mov.b64 	{%temp, %r55}, %fd176;
	}
	and.b32  	%r56, %r55, 2147483647;
	setp.eq.s32 	%p5, %r56, 0;
	selp.f64 	%fd178, 0dFFF0000000000000, %fd40, %p5;
$L__BB17_9:
	add.f64 	%fd175, %fd175, %fd178;
	add.s32 	%r65, %r90, 4;
	setp.ge.u32 	%p7, %r65, %r48;
	@%p7 bra 	$L__BB17_18;
	shl.b32 	%r67, %r47, 2;
	add.s32 	%r68, %r7, %r67;
	mul.wide.u32 	%rd13, %r68, 8;
	add.s64 	%rd14, %rd1, %rd13;
	ld.global.f64 	%fd179, [%rd14];
	{
	.reg .b32 %temp; 
	mov.b64 	{%temp, %r95}, %fd179;
	}
	{
	.reg .b32 %temp; 
	mov.b64 	{%r96, %temp}, %fd179;
	}
	setp.gt.s32 	%p8, %r95, 1048575;
	mov.b32 	%r97, -1023;
	@%p8 bra 	$L__BB17_12;
	mul.f64 	%fd179, %fd179, 0d4350000000000000;
	{
	.reg .b32 %temp; 
	mov.b64 	{%temp, %r95}, %fd179;
	}
	{
	.reg .b32 %temp; 
	mov.b64 	{%r96, %temp}, %fd179;
	}
	mov.b32 	%r97, -1077;
$L__BB17_12:
	add.s32 	%r70, %r95, -1;
	setp.gt.u32 	%p9, %r70, 2146435070;
	@%p9 bra 	$L__BB17_16;
	shr.u32 	%r73, %r95, 20;
	add.s32 	%r98, %r97, %r73;
	and.b32  	%r74, %r95, 1048575;
	or.b32  	%r75, %r74, 1072693248;
	mov.b64 	%fd180, {%r96, %r75};
	setp.lt.u32 	%p11, %r75, 1073127583;
	@%p11 bra 	$L__BB17_15;
	{
	.reg .b32 %temp; 
	mov.b64 	{%r76, %temp}, %fd180;
	}
	{
	.reg .b32 %temp; 
	mov.b64 	{%temp, %r77}, %fd180;
	}
	add.s32 	%r78, %r77, -1048576;
	mov.b64 	%fd180, {%r76, %r78};
	add.s32 	%r98, %r98, 1;
$L__BB17_15:
	add.f64 	%fd73, %fd180, 0dBFF0000000000000;
	add.f64 	%fd74, %fd180, 0d3FF0000000000000;
	rcp.approx.ftz.f64 	%fd75, %fd74;
	neg.f64 	%fd76, %fd74;
	fma.rn.f64 	%fd77, %fd76, %fd75, 0d3FF0000000000000;
	fma.rn.f64 	%fd78, %fd77, %fd77, %fd77;
	fma.rn.f64 	%fd79, %fd78, %fd75, %fd75;
	mul.f64 	%fd80, %fd73, %fd79;
	fma.rn.f64 	%fd81, %fd73, %fd79, %fd80;
	mul.f64 	%fd82, %fd81, %fd81;
	fma.rn.f64 	%fd83, %fd82, 0d3EB1380B3AE80F1E, 0d3ED0EE258B7A8B04;
	fma.rn.f64 	%fd84, %fd83, %fd82, 0d3EF3B2669F02676F;
	fma.rn.f64 	%fd85, %fd84, %fd82, 0d3F1745CBA9AB0956;
	fma.rn.f64 	%fd86, %fd85, %fd82, 0d3F3C71C72D1B5154;
	fma.rn.f64 	%fd87, %fd86, %fd82, 0d3F624924923BE72D;
	fma.rn.f64 	%fd88, %fd87, %fd82, 0d3F8999999999A3C4;
	fma.rn.f64 	%fd89, %fd88, %fd82, 0d3FB5555555555554;
	sub.f64 	%fd90, %fd73, %fd81;
	add.f64 	%fd91, %fd90, %fd90;
	neg.f64 	%fd92, %fd81;
	fma.rn.f64 	%fd93, %fd92, %fd73, %fd91;
	mul.f64 	%fd94, %fd79, %fd93;
	mul.f64 	%fd95, %fd82, %fd89;
	fma.rn.f64 	%fd96, %fd95, %fd81, %fd94;
	xor.b32  	%r79, %r98, -2147483648;
	mov.b32 	%r80, 1127219200;
	mov.b64 	%fd97, {%r79, %r80};
	sub.f64 	%fd98, %fd97, %fd1;
	fma.rn.f64 	%fd99, %fd98, 0d3FE62E42FEFA39EF, %fd81;
	fma.rn.f64 	%fd100, %fd98, 0dBFE62E42FEFA39EF, %fd99;
	sub.f64 	%fd101, %fd100, %fd81;
	sub.f64 	%fd102, %fd96, %fd101;
	fma.rn.f64 	%fd103, %fd98, 0d3C7ABC9E3B39803F, %fd102;
	add.f64 	%fd181, %fd99, %fd103;
	bra.uni 	$L__BB17_17;
$L__BB17_16:
	fma.rn.f64 	%fd72, %fd179, 0d7FF0000000000000, 0d7FF0000000000000;
	{
	.reg .b32 %temp; 
	mov.b64 	{%temp, %r71}, %fd179;
	}
	and.b32  	%r72, %r71, 2147483647;
	setp.eq.s32 	%p10, %r72, 0;
	selp.f64 	%fd181, 0dFFF0000000000000, %fd72, %p10;
$L__BB17_17:
	add.f64 	%fd175, %fd175, %fd181;
$L__BB17_18:
	add.s32 	%r90, %r90, %r5;
	setp.lt.s32 	%p12, %r90, %r48;
	@%p12 bra 	$L__BB17_2;
$L__BB17_19:
	shl.b32 	%r81, %r1, 3;
	mov.u32 	%r82, _ZZ6reduceILj4ELb0EEvPKdPdiiE5sdata;
	add.s32 	%r29, %r82, %r81;
	st.volatile.shared.f64 	[%r29], %fd175;
	bar.sync 	0;
	setp.gt.u32 	%p14, %r1, 31;
	mov.pred 	%p33, 0;
	@%p14 bra 	$L__BB17_22;
	ld.volatile.shared.f64 	%fd104, [%r29+16];
	add.f64 	%fd105, %fd175, %fd104;
	st.volatile.shared.f64 	[%r29], %fd105;
	ld.volatile.shared.f64 	%fd106, [%r29+8];
	add.f64 	%fd107, %fd105, %fd106;
	st.volatile.shared.f64 	[%r29], %fd107;
	setp.ne.s32 	%p16, %r1, 0;
	@%p16 bra 	$L__BB17_22;
	ld.shared.f64 	%fd108, [_ZZ6reduceILj4ELb0EEvPKdPdiiE5sdata];
	add.f64 	%fd109, %fd108, %fd108;
	mul.wide.u32 	%rd15, %r3, 8;
	add.s64 	%rd16, %rd2, %rd15;
	st.global.f64 	[%rd16], %fd109;
	mov.pred 	%p33, -1;
$L__BB17_22:
	setp.lt.u32 	%p18, %r2, 2;
	@%p18 bra 	$L__BB17_43;
	membar.gl;
	not.pred 	%p19, %p33;
	@%p19 bra 	$L__BB17_25;
	atom.global.inc.u32 	%r83, [retirementCount], %r2;
	add.s32 	%r84, %r2, -1;
	setp.eq.s32 	%p20, %r83, %r84;
	selp.u16 	%rs1, 1, 0, %p20;
	st.shared.u8 	[_ZZ6reduceILj4ELb0EEvPKdPdiiE6amLast], %rs1;
$L__BB17_25:
	bar.sync 	0;
	ld.shared.u8 	%rs2, [_ZZ6reduceILj4ELb0EEvPKdPdiiE6amLast];
	setp.eq.s16 	%p21, %rs2, 0;
	@%p21 bra 	$L__BB17_43;
	setp.ge.u32 	%p22, %r1, %r2;
	mov.f64 	%fd192, 0d0000000000000000;
	@%p22 bra 	$L__BB17_39;
	not.b32 	%r85, %r1;
	add.s32 	%r86, %r2, %r85;
	shr.u32 	%r87, %r86, 2;
	add.s32 	%r30, %r87, 1;
	and.b32  	%r31, %r30, 15;
	setp.lt.u32 	%p23, %r86, 60;
	mov.f64 	%fd192, 0d0000000000000000;
	mov.u32 	%r101, %r1;
	@%p23 bra 	$L__BB17_30;
	and.b32  	%r88, %r30, 2147483632;
	neg.s32 	%r99, %r88;
	mul.wide.u32 	%rd17, %r1, 8;
	add.s64 	%rd18, %rd17, %rd2;
	add.s64 	%rd24, %rd18, 256;
	mov.f64 	%fd192, 0d0000000000000000;
	mov.u32 	%r101, %r1;
$L__BB17_29:
	.pragma "nounroll";
	ld.global.f64 	%fd114, [%rd24+-256];
	add.f64 	%fd115, %fd192, %fd114;
	ld.global.f64 	%fd116, [%rd24+-224];
	add.f64 	%fd117, %fd115, %fd116;
	ld.global.f64 	%fd118, [%rd24+-192];
	add.f64 	%fd119, %fd117, %fd118;
	ld.global.f64 	%fd120, [%rd24+-160];
	add.f64 	%fd121, %fd119, %fd120;
	ld.global.f64 	%fd122, [%rd24+-128];
	add.f64 	%fd123, %fd121, %fd122;
	ld.global.f64 	%fd124, [%rd24+-96];
	add.f64 	%fd125, %fd123, %fd124;
	ld.global.f64 	%fd126, [%rd24+-64];
	add.f64 	%fd127, %fd125, %fd126;
	ld.global.f64 	%fd128, [%rd24+-32];
	add.f64 	%fd129, %fd127, %fd128;
	ld.global.f64 	%fd130, [%rd24];
	add.f64 	%fd131, %fd129, %fd130;
	ld.global.f64 	%fd132, [%rd24+32];
	add.f64 	%fd133, %fd131, %fd132;
	ld.global.f64 	%fd134, [%rd24+64];
	add.f64 	%fd135, %fd133, %fd134;
	ld.global.f64 	%fd136, [%rd24+96];
	add.f64 	%fd137, %fd135, %fd136;
	ld.global.f64 	%fd138, [%rd24+128];
	add.f64 	%fd139, %fd137, %fd138;
	ld.global.f64 	%fd140, [%rd24+160];
	add.f64 	%fd141, %fd139, %fd140;
	ld.global.f64 	%fd142, [%rd24+192];
	add.f64 	%fd143, %fd141, %fd142;
	ld.global.f64 	%fd144, [%rd24+224];
	add.f64 	%fd192, %fd143, %fd144;
	add.s32 	%r101, %r101, 64;
	add.s32 	%r99, %r99, 16;
	add.s64 	%rd24, %rd24, 512;
	setp.ne.s32 	%p24, %r99, 0;
	@%p24 bra 	$L__BB17_29;
$L__BB17_30:
	setp.eq.s32 	%p25, %r31, 0;
	@%p25 bra 	$L__BB17_39;
	and.b32  	%r38, %r30, 7;
	setp.lt.u32 	%p26, %r31, 8;
	@%p26 bra 	$L__BB17_33;
	mul.wide.u32 	%rd19, %r101, 8;
	add.s64 	%rd20, %rd2, %rd19;
	ld.global.f64 	%fd146, [%rd20];
	add.f64 	%fd147, %fd192, %fd146;
	ld.global.f64 	%fd148, [%rd20+32];
	add.f64 	%fd149, %fd147, %fd148;
	ld.global.f64 	%fd150, [%rd20+64];
	add.f64 	%fd151, %fd149, %fd150;
	ld.global.f64 	%fd152, [%rd20+96];
	add.f64 	%fd153, %fd151, %fd152;
	ld.global.f64 	%fd154, [%rd20+128];
	add.f64 	%fd155, %fd153, %fd154;
	ld.global.f64 	%fd156, [%rd20+160];
	add.f64 	%fd157, %fd155, %fd156;
	ld.global.f64 	%fd158, [%rd20+192];
	add.f64 	%fd159, %fd157, %fd158;
	ld.global.f64 	%fd160, [%rd20+224];
	add.f64 	%fd192, %fd159, %fd160;
	add.s32 	%r101, %r101, 32;
$L__BB17_33:
	setp.eq.s32 	%p27, %r38, 0;
	@%p27 bra 	$L__BB17_39;
	and.b32  	%r41, %r30, 3;
	setp.lt.u32 	%p28, %r38, 4;
	@%p28 bra 	$L__BB17_36;
	mul.wide.u32 	%rd21, %r101, 8;
	add.s64 	%rd22, %rd2, %rd21;
	ld.global.f64 	%fd162, [%rd22];
	add.f64 	%fd163, %fd192, %fd162;
	ld.global.f64 	%fd164, [%rd22+32];
	add.f64 	%fd165, %fd163, %fd164;
	ld.global.f64 	%fd166, [%rd22+64];
	add.f64 	%fd167, %fd165, %fd166;
	ld.global.f64 	%fd168, [%rd22+96];
	add.f64 	%fd192, %fd167, %fd168;
	add.s32 	%r101, %r101, 16;
$L__BB17_36:
	setp.eq.s32 	%p29, %r41, 0;
	@%p29 bra 	$L__BB17_39;
	mul.wide.u32 	%rd23, %r101, 8;
	add.s64 	%rd25, %rd2, %rd23;
	neg.s32 	%r104, %r41;
$L__BB17_38:
	.pragma "nounroll";
	ld.global.f64 	%fd169, [%rd25];
	add.f64 	%fd192, %fd192, %fd169;
	add.s64 	%rd25, %rd25, 32;
	add.s32 	%r104, %r104, 1;
	setp.ne.s32 	%p30, %r104, 0;
	@%p30 bra 	$L__BB17_38;
$L__BB17_39:
	setp.gt.u32 	%p31, %r1, 31;
	st.volatile.shared.f64 	[%r29], %fd192;
	bar.sync 	0;
	@%p31 bra 	$L__BB17_41;
	ld.volatile.shared.f64 	%fd170, [%r29+16];
	add.f64 	%fd171, %fd192, %fd170;
	st.volatile.shared.f64 	[%r29], %fd171;
	ld.volatile.shared.f64 	%fd172, [%r29+8];
	add.f64 	%fd173, %fd171, %fd172;
	st.volatile.shared.f64 	[%r29], %fd173;
$L__BB17_41:
	@%p19 bra 	$L__BB17_43;
	ld.shared.f64 	%fd174, [_ZZ6reduceILj4ELb0EEvPKdPdiiE5sdata];
	st.global.f64 	[%rd2], %fd174;
	mov.b32 	%r89, 0;
	st.global.u32 	[retirementCount], %r89;
$L__BB17_43:
	ret;

}
	// .globl	_Z6reduceILj2ELb0EEvPKdPdii
.visible .entry _Z6reduceILj2ELb0EEvPKdPdii(
	.param .u64 .ptr .align 1 _Z6reduceILj2ELb0EEvPKdPdii_param_0,
	.param .u64 .ptr .align 1 _Z6reduceILj2ELb0EEvPKdPdii_param_1,
	.param .u32 _Z6reduceILj2ELb0EEvPKdPdii_param_2,
	.param .u32 _Z6reduceILj2ELb0EEvPKdPdii_param_3
)
{
	.reg .pred 	%p<34>;
	.reg .b16 	%rs<3>;
	.reg .b32 	%r<105>;
	.reg .b64 	%rd<26>;
	.reg .b64 	%fd<189>;
	// demoted variable
	.shared .align 8 .b8 _ZZ6reduceILj2ELb0EEvPKdPdiiE5sdata[16];
	// demoted variable
	.shared .align 1 .u8 _ZZ6reduceILj2ELb0EEvPKdPdiiE6amLast;
	ld.param.u64 	%rd9, [_Z6reduceILj2ELb0EEvPKdPdii_param_0];
	ld.param.u64 	%rd10, [_Z6reduceILj2ELb0EEvPKdPdii_param_1];
	ld.param.u32 	%r47, [_Z6reduceILj2ELb0EEvPKdPdii_param_2];
	ld.param.u32 	%r48, [_Z6reduceILj2ELb0EEvPKdPdii_param_3];
	cvta.to.global.u64 	%rd1, %rd9;
	cvta.to.global.u64 	%rd2, %rd10;
	mov.u32 	%r1, %tid.x;
	mov.u32 	%r2, %nctaid.x;
	mov.u32 	%r3, %ctaid.x;
	shl.b32 	%r49, %r3, 2;
	add.s32 	%r90, %r49, %r1;
	setp.ge.s32 	%p2, %r90, %r48;
	mov.f64 	%fd171, 0d0000000000000000;
	@%p2 bra 	$L__BB18_19;
	mov.b32 	%r50, 1127219200;
	mov.b32 	%r51, -2147483648;
	mov.b64 	%fd1, {%r51, %r50};
	shl.b32 	%r5, %r2, 2;
	mov.f64 	%fd171, 0d0000000000000000;
$L__BB18_2:
	mul.lo.s32 	%r7, %r90, %r47;
	mul.wide.s32 	%rd11, %r7, 8;
	add.s64 	%rd12, %rd1, %rd11;
	ld.global.f64 	%fd172, [%rd12];
	{
	.reg .b32 %temp; 
	mov.b64 	{%temp, %r91}, %fd172;
	}
	{
	.reg .b32 %temp; 
	mov.b64 	{%r92, %temp}, %fd172;
	}
	setp.gt.s32 	%p3, %r91, 1048575;
	mov.b32 	%r93, -1023;
	@%p3 bra 	$L__BB18_4;
	mul.f64 	%fd172, %fd172, 0d4350000000000000;
	{
	.reg .b32 %temp; 
	mov.b64 	{%temp, %r91}, %fd172;
	}
	{
	.reg .b32 %temp; 
	mov.b64 	{%r92, %temp}, %fd172;
	}
	mov.b32 	%r93, -1077;
$L__BB18_4:
	add.s32 	%r54, %r91, -1;
	setp.gt.u32 	%p4, %r54, 2146435070;
	@%p4 bra 	$L__BB18_8;
	shr.u32 	%r57, %r91, 20;
	add.s32 	%r94, %r93, %r57;
	and.b32  	%r58, %r91, 1048575;
	or.b32  	%r59, %r58, 1072693248;
	mov.b64 	%fd173, {%r92, %r59};
	setp.lt.u32 	%p6, %r59, 1073127583;
	@%p6 bra 	$L__BB18_7;
	{
	.reg .b32 %temp; 
	mov.b64 	{%r60, %temp}, %fd173;
	}
	{
	.reg .b32 %temp; 
	mov.b64 	{%temp, %r61}, %fd173;
	}
	add.s32 	%r62, %r61, -1048576;
	mov.b64 	%fd173, {%r60, %r62};
	add.s32 	%r94, %r94, 1;
$L__BB18_7:
	add.f64 	%fd41, %fd173, 0dBFF0000000000000;
	add.f64 	%fd42, %fd173, 0d3FF0000000000000;
	rcp.approx.ftz.f64 	%fd43, %fd42;
	neg.f64 	%fd44, %fd42;
	fma.rn.f64 	%fd45, %fd44, %fd43, 0d3FF0000000000000;
	fma.rn.f64 	%fd46, %fd45, %fd45, %fd45;
	fma.rn.f64 	%fd47, %fd46, %fd43, %fd43;
	mul.f64 	%fd48, %fd41, %fd47;
	fma.rn.f64 	%fd49, %fd41, %fd47, %fd48;
	mul.f64 	%fd50, %fd49, %fd49;
	fma.rn.f64 	%fd51, %fd50, 0d3EB1380B3AE80F1E, 0d3ED0EE258B7A8B04;
	fma.rn.f64 	%fd52, %fd51, %fd50, 0d3EF3B2669F02676F;
	fma.rn.f64 	%fd53, %fd52, %fd50, 0d3F1745CBA9AB0956;
	fma.rn.f64 	%fd54, %fd53, %fd50, 0d3F3C71C72D1B5154;
	fma.rn.f64 	%fd55, %fd54, %fd50, 0d3F624924923BE72D;
	fma.rn.f64 	%fd56, %fd55, %fd50, 0d3F8999999999A3C4;
	fma.rn.f64 	%fd57, %fd56, %fd50, 0d3FB5555555555554;
	sub.f64 	%fd58, %fd41, %fd49;
	add.f64 	%fd59, %fd58, %fd58;
	neg.f64 	%fd60, %fd49;
	fma.rn.f64 	%fd61, %fd60, %fd41, %fd59;
	mul.f64 	%fd62, %fd47, %fd61;
	mul.f64 	%fd63, %fd50, %fd57;
	fma.rn.f64 	%fd64, %fd63, %fd49, %fd62;
	xor.b32  	%r63, %r94, -2147483648;
	mov.b32 	%r64, 1127219200;
	mov.b64 	%fd65, {%r63, %r64};
	sub.f64 	%fd66, %fd65, %fd1;
	fma.rn.f64 	%fd67, %fd66, 0d3FE62E42FEFA39EF, %fd49;
	fma.rn.f64 	%fd68, %fd66, 0dBFE62E42FEFA39EF, %fd67;
	sub.f64 	%fd69, %fd68, %fd49;
	sub.f64 	%fd70, %fd64, %fd69;
	fma.rn.f64 	%fd71, %fd66, 0d3C7ABC9E3B39803F, %fd70;
	add.f64 	%fd174, %fd67, %fd71;
	bra.uni 	$L__BB18_9;
$L__BB18_8:
	fma.rn.f64 	%fd40, %fd172, 0d7FF0000000000000, 0d7FF0000000000000;
	{
	.reg .b32 %temp; 
	mov.b64 	{%temp, %r55}, %fd172;
	}
	and.b32  	%r56, %r55, 2147483647;
	setp.eq.s32 	%p5, %r56, 0;
	selp.f64 	%fd174, 0dFFF0000000000000, %fd40, %p5;
$L__BB18_9:
	add.f64 	%fd171, %fd171, %fd174;
	add.s32 	%r65, %r90, 2;
	setp.ge.u32 	%p7, %r65, %r48;
	@%p7 bra 	$L__BB18_18;
	shl.b32 	%r67, %r47, 1;
	add.s32 	%r68, %r7, %r67;
	mul.wide.u32 	%rd13, %r68, 8;
	add.s64 	%rd14, %rd1, %rd13;
	ld.global.f64 	%fd175, [%rd14];
	{
	.reg .b32 %temp; 
	mov.b64 	{%temp, %r95}, %fd175;
	}
	{
	.reg .b32 %temp; 
	mov.b64 	{%r96, %temp}, %fd175;
	}
	setp.gt.s32 	%p8, %r95, 1048575;
	mov.b32 	%r97, -1023;
	@%p8 bra 	$L__BB18_12;
	mul.f64 	%fd175, %fd175, 0d4350000000000000;
	{
	.reg .b32 %temp; 
	mov.b64 	{%temp, %r95}, %fd175;
	}
	{
	.reg .b32 %temp; 
	mov.b64 	{%r96, %temp}, %fd175;
	}
	mov.b32 	%r97, -1077;
$L__BB18_12:
	add.s32 	%r70, %r95, -1;
	setp.gt.u32 	%p9, %r70, 2146435070;
	@%p9 bra 	$L__BB18_16;
	shr.u32 	%r73, %r95, 20;
	add.s32 	%r98, %r97, %r73;
	and.b32  	%r74, %r95, 1048575;
	or.b32  	%r75, %r74, 1072693248;
	mov.b64 	%fd176, {%r96, %r75};
	setp.lt.u32 	%p11, %r75, 1073127583;
	@%p11 bra 	$L__BB18_15;
	{
	.reg .b32 %temp; 
	mov.b64 	{%r76, %temp}, %fd176;
	}
	{
	.reg .b32 %temp; 
	mov.b64 	{%temp, %r77}, %fd176;
	}
	add.s32 	%r78, %r77, -1048576;
	mov.b64 	%fd176, {%r76, %r78};
	add.s32 	%r98, %r98, 1;
$L__BB18_15:
	add.f64 	%fd73, %fd176, 0dBFF0000000000000;
	add.f64 	%fd74, %fd176, 0d3FF0000000000000;
	rcp.approx.ftz.f64 	%fd75, %fd74;
	neg.f64 	%fd76, %fd74;
	fma.rn.f64 	%fd77, %fd76, %fd75, 0d3FF0000000000000;
	fma.rn.f64 	%fd78, %fd77, %fd77, %fd77;
	fma.rn.f64 	%fd79, %fd78, %fd75, %fd75;
	mul.f64 	%fd80, %fd73, %fd79;
	fma.rn.f64 	%fd81, %fd73, %fd79, %fd80;
	mul.f64 	%fd82, %fd81, %fd81;
	fma.rn.f64 	%fd83, %fd82, 0d3EB1380B3AE80F1E, 0d3ED0EE258B7A8B04;
	fma.rn.f64 	%fd84, %fd83, %fd82, 0d3EF3B2669F02676F;
	fma.rn.f64 	%fd85, %fd84, %fd82, 0d3F1745CBA9AB0956;
	fma.rn.f64 	%fd86, %fd85, %fd82, 0d3F3C71C72D1B5154;
	fma.rn.f64 	%fd87, %fd86, %fd82, 0d3F624924923BE72D;
	fma.rn.f64 	%fd88, %fd87, %fd82, 0d3F8999999999A3C4;
	fma.rn.f64 	%fd89, %fd88, %fd82, 0d3FB5555555555554;
	sub.f64 	%fd90, %fd73, %fd81;
	add.f64 	%fd91, %fd90, %fd90;
	neg.f64 	%fd92, %fd81;
	fma.rn.f64 	%fd93, %fd92, %fd73, %fd91;
	mul.f64 	%fd94, %fd79, %fd93;
	mul.f64 	%fd95, %fd82, %fd89;
	fma.rn.f64 	%fd96, %fd95, %fd81, %fd94;
	xor.b32  	%r79, %r98, -2147483648;
	mov.b32 	%r80, 1127219200;
	mov.b64 	%fd97, {%r79, %r80};
	sub.f64 	%fd98, %fd97, %fd1;
	fma.rn.f64 	%fd99, %fd98, 0d3FE62E42FEFA39EF, %fd81;
	fma.rn.f64 	%fd100, %fd98, 0dBFE62E42FEFA39EF, %fd99;
	sub.f64 	%fd101, %fd100, %fd81;
	sub.f64 	%fd102, %fd96, %fd101;
	fma.rn.f64 	%fd103, %fd98, 0d3C7ABC9E3B39803F, %fd102;
	add.f64 	%fd177, %fd99, %fd103;
	bra.uni 	$L__BB18_17;
$L__BB18_16:
	fma.rn.f64 	%fd72, %fd175, 0d7FF0000000000000, 0d7FF0000000000000;
	{
	.reg .b32 %temp; 
	mov.b64 	{%temp, %r71}, %fd175;
	}
	and.b32  	%r72, %r71, 2147483647;
	setp.eq.s32 	%p10, %r72, 0;
	selp.f64 	%fd177, 0dFFF0000000000000, %fd72, %p10;
$L__BB18_17:
	add.f64 	%fd171, %fd171, %fd177;
$L__BB18_18:
	add.s32 	%r90, %r90, %r5;
	setp.lt.s32 	%p12, %r90, %r48;
	@%p12 bra 	$L__BB18_2;
$L__BB18_19:
	shl.b32 	%r81, %r1, 3;
	mov.u32 	%r82, _ZZ6reduceILj2ELb0EEvPKdPdiiE5sdata;
	add.s32 	%r29, %r82, %r81;
	st.volatile.shared.f64 	[%r29], %fd171;
	bar.sync 	0;
	setp.gt.u32 	%p14, %r1, 31;
	mov.pred 	%p33, 0;
	@%p14 bra 	$L__BB18_22;
	ld.volatile.shared.f64 	%fd104, [%r29+8];
	add.f64 	%fd105, %fd171, %fd104;
	st.volatile.shared.f64 	[%r29], %fd105;
	setp.ne.s32 	%p16, %r1, 0;
	@%p16 bra 	$L__BB18_22;
	ld.shared.f64 	%fd106, [_ZZ6reduceILj2ELb0EEvPKdPdiiE5sdata];
	add.f64 	%fd107, %fd106, %fd106;
	mul.wide.u32 	%rd15, %r3, 8;
	add.s64 	%rd16, %rd2, %rd15;
	st.global.f64 	[%rd16], %fd107;
	mov.pred 	%p33, -1;
$L__BB18_22:
	setp.lt.u32 	%p18, %r2, 2;
	@%p18 bra 	$L__BB18_43;
	membar.gl;
	not.pred 	%p19, %p33;
	@%p19 bra 	$L__BB18_25;
	atom.global.inc.u32 	%r83, [retirementCount], %r2;
	add.s32 	%r84, %r2, -1;
	setp.eq.s32 	%p20, %r83, %r84;
	selp.u16 	%rs1, 1, 0, %p20;
	st.shared.u8 	[_ZZ6reduceILj2ELb0EEvPKdPdiiE6amLast], %rs1;
$L__BB18_25:
	bar.sync 	0;
	ld.shared.u8 	%rs2, [_ZZ6reduceILj2ELb0EEvPKdPdiiE6amLast];
	setp.eq.s16 	%p21, %rs2, 0;
	@%p21 bra 	$L__BB18_43;
	setp.ge.u32 	%p22, %r1, %r2;
	mov.f64 	%fd188, 0d0000000000000000;
	@%p22 bra 	$L__BB18_39;
	not.b32 	%r85, %r1;
	add.s32 	%r86, %r2, %r85;
	shr.u32 	%r87, %r86, 1;
	add.s32 	%r30, %r87, 1;
	and.b32  	%r31, %r30, 15;
	setp.lt.u32 	%p23, %r86, 30;
	mov.f64 	%fd188, 0d0000000000000000;
	mov.u32 	%r101, %r1;
	@%p23 bra 	$L__BB18_30;
	and.b32  	%r88, %r30, -16;
	neg.s32 	%r99, %r88;
	mul.wide.u32 	%rd17, %r1, 8;
	add.s64 	%rd18, %rd17, %rd2;
	add.s64 	%rd24, %rd18, 128;
	mov.f64 	%fd188, 0d0000000000000000;
	mov.u32 	%r101, %r1;
$L__BB18_29:
	.pragma "nounroll";
	ld.global.f64 	%fd112, [%rd24+-128];
	add.f64 	%fd113, %fd188, %fd112;
	ld.global.f64 	%fd114, [%rd24+-112];
	add.f64 	%fd115, %fd113, %fd114;
	ld.global.f64 	%fd116, [%rd24+-96];
	add.f64 	%fd117, %fd115, %fd116;
	ld.global.f64 	%fd118, [%rd24+-80];
	add.f64 	%fd119, %fd117, %fd118;
	ld.global.f64 	%fd120, [%rd24+-64];
	add.f64 	%fd121, %fd119, %fd120;
	ld.global.f64 	%fd122, [%rd24+-48];
	add.f64 	%fd123, %fd121, %fd122;
	ld.global.f64 	%fd124, [%rd24+-32];
	add.f64 	%fd125, %fd123, %fd124;
	ld.global.f64 	%fd126, [%rd24+-16];
	add.f64 	%fd127, %fd125, %fd126;
	ld.global.f64 	%fd128, [%rd24];
	add.f64 	%fd129, %fd127, %fd128;
	ld.global.f64 	%fd130, [%rd24+16];
	add.f64 	%fd131, %fd129, %fd130;
	ld.global.f64 	%fd132, [%rd24+32];
	add.f64 	%fd133, %fd131, %fd132;
	ld.global.f64 	%fd134, [%rd24+48];
	add.f64 	%fd135, %fd133, %fd134;
	ld.global.f64 	%fd136, [%rd24+64];
	add.f64 	%fd137, %fd135, %fd136;
	ld.global.f64 	%fd138, [%rd24+80];
	add.f64 	%fd139, %fd137, %fd138;
	ld.global.f64 	%fd140, [%rd24+96];
	add.f64 	%fd141, %fd139, %fd140;
	ld.global.f64 	%fd142, [%rd24+112];
	add.f64 	%fd188, %fd141, %fd142;
	add.s32 	%r101, %r101, 32;
	add.s32 	%r99, %r99, 16;
	add.s64 	%rd24, %rd24, 256;
	setp.ne.s32 	%p24, %r99, 0;
	@%p24 bra 	$L__BB18_29;
$L__BB18_30:
	setp.eq.s32 	%p25, %r31, 0;
	@%p25 bra 	$L__BB18_39;
	and.b32  	%r38, %r30, 7;
	setp.lt.u32 	%p26, %r31, 8;
	@%p26 bra 	$L__BB18_33;
	mul.wide.u32 	%rd19, %r101, 8;
	add.s64 	%rd20, %rd2, %rd19;
	ld.global.f64 	%fd144, [%rd20];
	add.f64 	%fd145, %fd188, %fd144;
	ld.global.f64 	%fd146, [%rd20+16];
	add.f64 	%fd147, %fd145, %fd146;
	ld.global.f64 	%fd148, [%rd20+32];
	add.f64 	%fd149, %fd147, %fd148;
	ld.global.f64 	%fd150, [%rd20+48];
	add.f64 	%fd151, %fd149, %fd150;
	ld.global.f64 	%fd152, [%rd20+64];
	add.f64 	%fd153, %fd151, %fd152;
	ld.global.f64 	%fd154, [%rd20+80];
	add.f64 	%fd155, %fd153, %fd154;
	ld.global.f64 	%fd156, [%rd20+96];
	add.f64 	%fd157, %fd155, %fd156;
	ld.global.f64 	%fd158, [%rd20+112];
	add.f64 	%fd188, %fd157, %fd158;
	add.s32 	%r101, %r101, 16;
$L__BB18_33:
	setp.eq.s32 	%p27, %r38, 0;
	@%p27 bra 	$L__BB18_39;
	and.b32  	%r41, %r30, 3;
	setp.lt.u32 	%p28, %r38, 4;
	@%p28 bra 	$L__BB18_36;
	mul.wide.u32 	%rd21, %r101, 8;
	add.s64 	%rd22, %rd2, %rd21;
	ld.global.f64 	%fd160, [%rd22];
	add.f64 	%fd161, %fd188, %fd160;
	ld.global.f64 	%fd162, [%rd22+16];
	add.f64 	%fd163, %fd161, %fd162;
	ld.global.f64 	%fd164, [%rd22+32];
	add.f64 	%fd165, %fd163, %fd164;
	ld.global.f64 	%fd166, [%rd22+48];
	add.f64 	%fd188, %fd165, %fd166;
	add.s32 	%r101, %r101, 8;
$L__BB18_36:
	setp.eq.s32 	%p29, %r41, 0;
	@%p29 bra 	$L__BB18_39;
	mul.wide.u32 	%rd23, %r101, 8;
	add.s64 	%rd25, %rd2, %rd23;
	neg.s32 	%r104, %r41;
$L__BB18_38:
	.pragma "nounroll";
	ld.global.f64 	%fd167, [%rd25];
	add.f64 	%fd188, %fd188, %fd167;
	add.s64 	%rd25, %rd25, 16;
	add.s32 	%r104, %r104, 1;
	setp.ne.s32 	%p30, %r104, 0;
	@%p30 bra 	$L__BB18_38;
$L__BB18_39:
	setp.gt.u32 	%p31, %r1, 31;
	st.volatile.shared.f64 	[%r29], %fd188;
	bar.sync 	0;
	@%p31 bra 	$L__BB18_41;
	ld.volatile.shared.f64 	%fd168, [%r29+8];
	add.f64 	%fd169, %fd188, %fd168;
	st.volatile.shared.f64 	[%r29], %fd169;
$L__BB18_41:
	@%p19 bra 	$L__BB18_43;
	ld.shared.f64 	%fd170, [_ZZ6reduceILj2ELb0EEvPKdPdiiE5sdata];
	st.global.f64 	[%rd2], %fd170;
	mov.b32 	%r89, 0;
	st.global.u32 	[retirementCount], %r89;
$L__BB18_43:
	ret;

}
	// .globl	_Z6reduceILj1ELb0EEvPKdPdii
.visible .entry _Z6reduceILj1ELb0EEvPKdPdii(
	.param .u64 .ptr .align 1 _Z6reduceILj1ELb0EEvPKdPdii_param_0,
	.param .u64 .ptr .align 1 _Z6reduceILj1ELb0EEvPKdPdii_param_1,
	.param .u32 _Z6reduceILj1ELb0EEvPKdPdii_param_2,
	.param .u32 _Z6reduceILj1ELb0EEvPKdPdii_param_3
)
{
	.reg .pred 	%p<27>;
	.reg .b16 	%rs<3>;
	.reg .b32 	%r<102>;
	.reg .b64 	%rd<26>;
	.reg .b64 	%fd<185>;
	// demoted variable
	.shared .align 8 .b8 _ZZ6reduceILj1ELb0EEvPKdPdiiE5sdata[8];
	// demoted variable
	.shared .align 1 .u8 _ZZ6reduceILj1ELb0EEvPKdPdiiE6amLast;
	ld.param.u64 	%rd9, [_Z6reduceILj1ELb0EEvPKdPdii_param_0];
	ld.param.u64 	%rd10, [_Z6reduceILj1ELb0EEvPKdPdii_param_1];
	ld.param.u32 	%r47, [_Z6reduceILj1ELb0EEvPKdPdii_param_2];
	ld.param.u32 	%r48, [_Z6reduceILj1ELb0EEvPKdPdii_param_3];
	cvta.to.global.u64 	%rd1, %rd9;
	cvta.to.global.u64 	%rd2, %rd10;
	mov.u32 	%r1, %tid.x;
	mov.u32 	%r2, %nctaid.x;
	mov.u32 	%r3, %ctaid.x;
	shl.b32 	%r49, %r3, 1;
	add.s32 	%r87, %r49, %r1;
	setp.ge.s32 	%p1, %r87, %r48;
	mov.f64 	%fd167, 0d0000000000000000;
	@%p1 bra 	$L__BB19_19;
	mov.b32 	%r50, 1127219200;
	mov.b32 	%r51, -2147483648;
	mov.b64 	%fd1, {%r51, %r50};
	shl.b32 	%r5, %r2, 1;
	mov.f64 	%fd167, 0d0000000000000000;
$L__BB19_2:
	mul.lo.s32 	%r7, %r87, %r47;
	mul.wide.s32 	%rd11, %r7, 8;
	add.s64 	%rd12, %rd1, %rd11;
	ld.global.f64 	%fd168, [%rd12];
	{
	.reg .b32 %temp; 
	mov.b64 	{%temp, %r88}, %fd168;
	}
	{
	.reg .b32 %temp; 
	mov.b64 	{%r89, %temp}, %fd168;
	}
	setp.gt.s32 	%p2, %r88, 1048575;
	mov.b32 	%r90, -1023;
	@%p2 bra 	$L__BB19_4;
	mul.f64 	%fd168, %fd168, 0d4350000000000000;
	{
	.reg .b32 %temp; 
	mov.b64 	{%temp, %r88}, %fd168;
	}
	{
	.reg .b32 %temp; 
	mov.b64 	{%r89, %temp}, %fd168;
	}
	mov.b32 	%r90, -1077;
$L__BB19_4:
	add.s32 	%r54, %r88, -1;
	setp.gt.u32 	%p3, %r54, 2146435070;
	@%p3 bra 	$L__BB19_8;
	shr.u32 	%r57, %r88, 20;
	add.s32 	%r91, %r90, %r57;
	and.b32  	%r58, %r88, 1048575;
	or.b32  	%r59, %r58, 1072693248;
	mov.b64 	%fd169, {%r89, %r59};
	setp.lt.u32 	%p5, %r59, 1073127583;
	@%p5 bra 	$L__BB19_7;
	{
	.reg .b32 %temp; 
	mov.b64 	{%r60, %temp}, %fd169;
	}
	{
	.reg .b32 %temp; 
	mov.b64 	{%temp, %r61}, %fd169;
	}
	add.s32 	%r62, %r61, -1048576;
	mov.b64 	%fd169, {%r60, %r62};
	add.s32 	%r91, %r91, 1;
$L__BB19_7:
	add.f64 	%fd41, %fd169, 0dBFF0000000000000;
	add.f64 	%fd42, %fd169, 0d3FF0000000000000;
	rcp.approx.ftz.f64 	%fd43, %fd42;
	neg.f64 	%fd44, %fd42;
	fma.rn.f64 	%fd45, %fd44, %fd43, 0d3FF0000000000000;
	fma.rn.f64 	%fd46, %fd45, %fd45, %fd45;
	fma.rn.f64 	%fd47, %fd46, %fd43, %fd43;
	mul.f64 	%fd48, %fd41, %fd47;
	fma.rn.f64 	%fd49, %fd41, %fd47, %fd48;
	mul.f64 	%fd50, %fd49, %fd49;
	fma.rn.f64 	%fd51, %fd50, 0d3EB1380B3AE80F1E, 0d3ED0EE258B7A8B04;
	fma.rn.f64 	%fd52, %fd51, %fd50, 0d3EF3B2669F02676F;
	fma.rn.f64 	%fd53, %fd52, %fd50, 0d3F1745CBA9AB0956;
	fma.rn.f64 	%fd54, %fd53, %fd50, 0d3F3C71C72D1B5154;
	fma.rn.f64 	%fd55, %fd54, %fd50, 0d3F624924923BE72D;
	fma.rn.f64 	%fd56, %fd55, %fd50, 0d3F8999999999A3C4;
	fma.rn.f64 	%fd57, %fd56, %fd50, 0d3FB5555555555554;
	sub.f64 	%fd58, %fd41, %fd49;
	add.f64 	%fd59, %fd58, %fd58;
	neg.f64 	%fd60, %fd49;
	fma.rn.f64 	%fd61, %fd60, %fd41, %fd59;
	mul.f64 	%fd62, %fd47, %fd61;
	mul.f64 	%fd63, %fd50, %fd57;
	fma.rn.f64 	%fd64, %fd63, %fd49, %fd62;
	xor.b32  	%r63, %r91, -2147483648;
	mov.b32 	%r64, 1127219200;
	mov.b64 	%fd65, {%r63, %r64};
	sub.f64 	%fd66, %fd65, %fd1;
	fma.rn.f64 	%fd67, %fd66, 0d3FE62E42FEFA39EF, %fd49;
	fma.rn.f64 	%fd68, %fd66, 0dBFE62E42FEFA39EF, %fd67;
	sub.f64 	%fd69, %fd68, %fd49;
	sub.f64 	%fd70, %fd64, %fd69;
	fma.rn.f64 	%fd71, %fd66, 0d3C7ABC9E3B39803F, %fd70;
	add.f64 	%fd170, %fd67, %fd71;
	bra.uni 	$L__BB19_9;
$L__BB19_8:
	fma.rn.f64 	%fd40, %fd168, 0d7FF0000000000000, 0d7FF0000000000000;
	{
	.reg .b32 %temp; 
	mov.b64 	{%temp, %r55}, %fd168;
	}
	and.b32  	%r56, %r55, 2147483647;
	setp.eq.s32 	%p4, %r56, 0;
	selp.f64 	%fd170, 0dFFF0000000000000, %fd40, %p4;
$L__BB19_9:
	add.f64 	%fd167, %fd167, %fd170;
	add.s32 	%r65, %r87, 1;
	setp.ge.u32 	%p6, %r65, %r48;
	@%p6 bra 	$L__BB19_18;
	add.s32 	%r67, %r7, %r47;
	mul.wide.u32 	%rd13, %r67, 8;
	add.s64 	%rd14, %rd1, %rd13;
	ld.global.f64 	%fd171, [%rd14];
	{
	.reg .b32 %temp; 
	mov.b64 	{%temp, %r92}, %fd171;
	}
	{
	.reg .b32 %temp; 
	mov.b64 	{%r93, %temp}, %fd171;
	}
	setp.gt.s32 	%p7, %r92, 1048575;
	mov.b32 	%r94, -1023;
	@%p7 bra 	$L__BB19_12;
	mul.f64 	%fd171, %fd171, 0d4350000000000000;
	{
	.reg .b32 %temp; 
	mov.b64 	{%temp, %r92}, %fd171;
	}
	{
	.reg .b32 %temp; 
	mov.b64 	{%r93, %temp}, %fd171;
	}
	mov.b32 	%r94, -1077;
$L__BB19_12:
	add.s32 	%r69, %r92, -1;
	setp.gt.u32 	%p8, %r69, 2146435070;
	@%p8 bra 	$L__BB19_16;
	shr.u32 	%r72, %r92, 20;
	add.s32 	%r95, %r94, %r72;
	and.b32  	%r73, %r92, 1048575;
	or.b32  	%r74, %r73, 1072693248;
	mov.b64 	%fd172, {%r93, %r74};
	setp.lt.u32 	%p10, %r74, 1073127583;
	@%p10 bra 	$L__BB19_15;
	{
	.reg .b32 %temp; 
	mov.b64 	{%r75, %temp}, %fd172;
	}
	{
	.reg .b32 %temp; 
	mov.b64 	{%temp, %r76}, %fd172;
	}
	add.s32 	%r77, %r76, -1048576;
	mov.b64 	%fd172, {%r75, %r77};
	add.s32 	%r95, %r95, 1;
$L__BB19_15:
	add.f64 	%fd73, %fd172, 0dBFF0000000000000;
	add.f64 	%fd74, %fd172, 0d3FF0000000000000;
	rcp.approx.ftz.f64 	%fd75, %fd74;
	neg.f64 	%fd76, %fd74;
	fma.rn.f64 	%fd77, %fd76, %fd75, 0d3FF0000000000000;
	fma.rn.f64 	%fd78, %fd77, %fd77, %fd77;
	fma.rn.f64 	%fd79, %fd78, %fd75, %fd75;
	mul.f64 	%fd80, %fd73, %fd79;
	fma.rn.f64 	%fd81, %fd73, %fd79, %fd80;
	mul.f64 	%fd82, %fd81, %fd81;
	fma.rn.f64 	%fd83, %fd82, 0d3EB1380B3AE80F1E, 0d3ED0EE258B7A8B04;
	fma.rn.f64 	%fd84, %fd83, %fd82, 0d3EF3B2669F02676F;
	fma.rn.f64 	%fd85, %fd84, %fd82, 0d3F1745CBA9AB0956;
	fma.rn.f64 	%fd86, %fd85, %fd82, 0d3F3C71C72D1B5154;
	fma.rn.f64 	%fd87, %fd86, %fd82, 0d3F624924923BE72D;
	fma.rn.f64 	%fd88, %fd87, %fd82, 0d3F8999999999A3C4;
	fma.rn.f64 	%fd89, %fd88, %fd82, 0d3FB5555555555554;
	sub.f64 	%fd90, %fd73, %fd81;
	add.f64 	%fd91, %fd90, %fd90;
	neg.f64 	%fd92, %fd81;
	fma.rn.f64 	%fd93, %fd92, %fd73, %fd91;
	mul.f64 	%fd94, %fd79, %fd93;
	mul.f64 	%fd95, %fd82, %fd89;
	fma.rn.f64 	%fd96, %fd95, %fd81, %fd94;
	xor.b32  	%r78, %r95, -2147483648;
	mov.b32 	%r79, 1127219200;
	mov.b64 	%fd97, {%r78, %r79};
	sub.f64 	%fd98, %fd97, %fd1;
	fma.rn.f64 	%fd99, %fd98, 0d3FE62E42FEFA39EF, %fd81;
	fma.rn.f64 	%fd100, %fd98, 0dBFE62E42FEFA39EF, %fd99;
	sub.f64 	%fd101, %fd100, %fd81;
	sub.f64 	%fd102, %fd96, %fd101;
	fma.rn.f64 	%fd103, %fd98, 0d3C7ABC9E3B39803F, %fd102;
	add.f64 	%fd173, %fd99, %fd103;
	bra.uni 	$L__BB19_17;
$L__BB19_16:
	fma.rn.f64 	%fd72, %fd171, 0d7FF0000000000000, 0d7FF0000000000000;
	{
	.reg .b32 %temp; 
	mov.b64 	{%temp, %r70}, %fd171;
	}
	and.b32  	%r71, %r70, 2147483647;
	setp.eq.s32 	%p9, %r71, 0;
	selp.f64 	%fd173, 0dFFF0000000000000, %fd72, %p9;
$L__BB19_17:
	add.f64 	%fd167, %fd167, %fd173;
$L__BB19_18:
	add.s32 	%r87, %r87, %r5;
	setp.lt.s32 	%p11, %r87, %r48;
	@%p11 bra 	$L__BB19_2;
$L__BB19_19:
	shl.b32 	%r80, %r1, 3;
	mov.u32 	%r81, _ZZ6reduceILj1ELb0EEvPKdPdiiE5sdata;
	add.s32 	%r29, %r81, %r80;
	st.volatile.shared.f64 	[%r29], %fd167;
	bar.sync 	0;
	setp.ne.s32 	%p12, %r1, 0;
	@%p12 bra 	$L__BB19_21;
	ld.shared.f64 	%fd104, [_ZZ6reduceILj1ELb0EEvPKdPdiiE5sdata];
	add.f64 	%fd105, %fd104, %fd104;
	mul.wide.u32 	%rd15, %r3, 8;
	add.s64 	%rd16, %rd2, %rd15;
	st.global.f64 	[%rd16], %fd105;
$L__BB19_21:
	setp.lt.u32 	%p13, %r2, 2;
	@%p13 bra 	$L__BB19_40;
	setp.ne.s32 	%p14, %r1, 0;
	membar.gl;
	@%p14 bra 	$L__BB19_24;
	atom.global.inc.u32 	%r82, [retirementCount], %r2;
	add.s32 	%r83, %r2, -1;
	setp.eq.s32 	%p15, %r82, %r83;
	selp.u16 	%rs1, 1, 0, %p15;
	st.shared.u8 	[_ZZ6reduceILj1ELb0EEvPKdPdiiE6amLast], %rs1;
$L__BB19_24:
	bar.sync 	0;
	ld.shared.u8 	%rs2, [_ZZ6reduceILj1ELb0EEvPKdPdiiE6amLast];
	setp.eq.s16 	%p16, %rs2, 0;
	@%p16 bra 	$L__BB19_40;
	setp.ge.u32 	%p17, %r1, %r2;
	mov.f64 	%fd184, 0d0000000000000000;
	@%p17 bra 	$L__BB19_38;
	sub.s32 	%r30, %r2, %r1;
	and.b32  	%r31, %r30, 15;
	sub.s32 	%r84, %r1, %r2;
	setp.gt.u32 	%p18, %r84, -16;
	mov.f64 	%fd184, 0d0000000000000000;
	mov.u32 	%r98, %r1;
	@%p18 bra 	$L__BB19_29;
	and.b32  	%r85, %r30, 2147483632;
	neg.s32 	%r96, %r85;
	mul.wide.u32 	%rd17, %r1, 8;
	add.s64 	%rd18, %rd17, %rd2;
	add.s64 	%rd24, %rd18, 64;
	mov.f64 	%fd184, 0d0000000000000000;
	mov.u32 	%r98, %r1;
$L__BB19_28:
	.pragma "nounroll";
	ld.global.f64 	%fd110, [%rd24+-64];
	add.f64 	%fd111, %fd184, %fd110;
	ld.global.f64 	%fd112, [%rd24+-56];
	add.f64 	%fd113, %fd111, %fd112;
	ld.global.f64 	%fd114, [%rd24+-48];
	add.f64 	%fd115, %fd113, %fd114;
	ld.global.f64 	%fd116, [%rd24+-40];
	add.f64 	%fd117, %fd115, %fd116;
	ld.global.f64 	%fd118, [%rd24+-32];
	add.f64 	%fd119, %fd117, %fd118;
	ld.global.f64 	%fd120, [%rd24+-24];
	add.f64 	%fd121, %fd119, %fd120;
	ld.global.f64 	%fd122, [%rd24+-16];
	add.f64 	%fd123, %fd121, %fd122;
	ld.global.f64 	%fd124, [%rd24+-8];
	add.f64 	%fd125, %fd123, %fd124;
	ld.global.f64 	%fd126, [%rd24];
	add.f64 	%fd127, %fd125, %fd126;
	ld.global.f64 	%fd128, [%rd24+8];
	add.f64 	%fd129, %fd127, %fd128;
	ld.global.f64 	%fd130, [%rd24+16];
	add.f64 	%fd131, %fd129, %fd130;
	ld.global.f64 	%fd132, [%rd24+24];
	add.f64 	%fd133, %fd131, %fd132;
	ld.global.f64 	%fd134, [%rd24+32];
	add.f64 	%fd135, %fd133, %fd134;
	ld.global.f64 	%fd136, [%rd24+40];
	add.f64 	%fd137, %fd135, %fd136;
	ld.global.f64 	%fd138, [%rd24+48];
	add.f64 	%fd139, %fd137, %fd138;
	ld.global.f64 	%fd140, [%rd24+56];
	add.f64 	%fd184, %fd139, %fd140;
	add.s32 	%r98, %r98, 16;
	add.s32 	%r96, %r96, 16;
	add.s64 	%rd24, %rd24, 128;
	setp.ne.s32 	%p19, %r96, 0;
	@%p19 bra 	$L__BB19_28;
$L__BB19_29:
	setp.eq.s32 	%p20, %r31, 0;
	@%p20 bra 	$L__BB19_38;
	and.b32  	%r38, %r30, 7;
	setp.lt.u32 	%p21, %r31, 8;
	@%p21 bra 	$L__BB19_32;
	mul.wide.u32 	%rd19, %r98, 8;
	add.s64 	%rd20, %rd2, %rd19;
	ld.global.f64 	%fd142, [%rd20];
	add.f64 	%fd143, %fd184, %fd142;
	ld.global.f64 	%fd144, [%rd20+8];
	add.f64 	%fd145, %fd143, %fd144;
	ld.global.f64 	%fd146, [%rd20+16];
	add.f64 	%fd147, %fd145, %fd146;
	ld.global.f64 	%fd148, [%rd20+24];
	add.f64 	%fd149, %fd147, %fd148;
	ld.global.f64 	%fd150, [%rd20+32];
	add.f64 	%fd151, %fd149, %fd150;
	ld.global.f64 	%fd152, [%rd20+40];
	add.f64 	%fd153, %fd151, %fd152;
	ld.global.f64 	%fd154, [%rd20+48];
	add.f64 	%fd155, %fd153, %fd154;
	ld.global.f64 	%fd156, [%rd20+56];
	add.f64 	%fd184, %fd155, %fd156;
	add.s32 	%r98, %r98, 8;
$L__BB19_32:
	setp.eq.s32 	%p22, %r38, 0;
	@%p22 bra 	$L__BB19_38;
	and.b32  	%r41, %r30, 3;
	setp.lt.u32 	%p23, %r38, 4;
	@%p23 bra 	$L__BB19_35;
	mul.wide.u32 	%rd21, %r98, 8;
	add.s64 	%rd22, %rd2, %rd21;
	ld.global.f64 	%fd158, [%rd22];
	add.f64 	%fd159, %fd184, %fd158;
	ld.global.f64 	%fd160, [%rd22+8];
	add.f64 	%fd161, %fd159, %fd160;
	ld.global.f64 	%fd162, [%rd22+16];
	add.f64 	%fd163, %fd161, %fd162;
	ld.global.f64 	%fd164, [%rd22+24];
	add.f64 	%fd184, %fd163, %fd164;
	add.s32 	%r98, %r98, 4;
$L__BB19_35:
	setp.eq.s32 	%p24, %r41, 0;
	@%p24 bra 	$L__BB19_38;
	mul.wide.u32 	%rd23, %r98, 8;
	add.s64 	%rd25, %rd2, %rd23;
	neg.s32 	%r101, %r41;
$L__BB19_37:
	.pragma "nounroll";
	ld.global.f64 	%fd165, [%rd25];
	add.f64 	%fd184, %fd184, %fd165;
	add.s64 	%rd25, %rd25, 8;
	add.s32 	%r101, %r101, 1;
	setp.ne.s32 	%p25, %r101, 0;
	@%p25 bra 	$L__BB19_37;
$L__BB19_38:
	setp.ne.s32 	%p26, %r1, 0;
	st.volatile.shared.f64 	[%r29], %fd184;
	bar.sync 	0;
	@%p26 bra 	$L__BB19_40;
	ld.shared.f64 	%fd166, [_ZZ6reduceILj1ELb0EEvPKdPdiiE5sdata];
	st.global.f64 	[%rd2], %fd166;
	mov.b32 	%r86, 0;
	st.global.u32 	[retirementCount], %r86;
$L__BB19_40:
	ret;

}


// ===== COMPILED SASS (sm_100) =====

	.target	sm_100

	.elftype	@"ET_EXEC"


//--------------------- .note.nv.tkinfo           --------------------------
	.section	.note.nv.tkinfo,"",@"SHT_NOTE"
	.sectionflags	@"SHF_NOTE_NV_TKINFO"
	.tkinfo
        /*0018*/ 	.word	0x00000002
        /*0030*/ 	.string	""
        /*0030*/ 	.string	"ptxas"
        /*0030*/ 	.string	"Cuda compilation tools, release 13.0, V13.0.88"
        /*0030*/ 	.string	"Build cuda_13.0.r13.0/compiler.36424714_0"
        /*0030*/ 	.string	"-arch sm_100 -m 64 "



//--------------------- .note.nv.cuinfo           --------------------------
	.section	.note.nv.cuinfo,"",@"SHT_NOTE"
	.sectionflags	@"SHF_NOTE_NV_CUINFO"
        /*0018*/ 	.short	0x0002
        /*001a*/ 	.short	0x0064
        /*001c*/ 	.short	0x0082
	.zero		2


//--------------------- .nv.info                  --------------------------
	.section	.nv.info,"",@"SHT_CUDA_INFO"
	.align	4


	//----- nvinfo : EIATTR_REGCOUNT
	.align		4
        /*0000*/ 	.byte	0x04, 0x2f
        /*0002*/ 	.short	(.L_2 - .L_1)
	.align		4
.L_1:
        /*0004*/ 	.word	index@(_Z6reduceILj512ELb1EEvPKdPdii)
        /*0008*/ 	.word	0x00000020


	//----- nvinfo : EIATTR_FRAME_SIZE
	.align		4
.L_2:
        /*000c*/ 	.byte	0x04, 0x11
        /*000e*/ 	.short	(.L_4 - .L_3)
	.align		4
.L_3:
        /*0010*/ 	.word	index@(_Z6reduceILj512ELb1EEvPKdPdii)
        /*0014*/ 	.word	0x00000000


	//----- nvinfo : EIATTR_REGCOUNT
	.align		4
.L_4:
        /*0018*/ 	.byte	0x04, 0x2f
        /*001a*/ 	.short	(.L_6 - .L_5)
	.align		4
.L_5:
        /*001c*/ 	.word	index@(_Z6reduceILj256ELb1EEvPKdPdii)
        /*0020*/ 	.word	0x0000001e


	//----- nvinfo : EIATTR_FRAME_SIZE
	.align		4
.L_6:
        /*0024*/ 	.byte	0x04, 0x11
        /*0026*/ 	.short	(.L_8 - .L_7)
	.align		4
.L_7:
        /*0028*/ 	.word	index@(_Z6reduceILj256ELb1EEvPKdPdii)
        /*002c*/ 	.word	0x00000000


	//----- nvinfo : EIATTR_REGCOUNT
	.align		4
.L_8:
        /*0030*/ 	.byte	0x04, 0x2f
        /*0032*/ 	.short	(.L_10 - .L_9)
	.align		4
.L_9:
        /*0034*/ 	.word	index@(_Z6reduceILj128ELb1EEvPKdPdii)
        /*0038*/ 	.word	0x0000001e


	//----- nvinfo : EIATTR_FRAME_SIZE
	.align		4
.L_10:
        /*003c*/ 	.byte	0x04, 0x11
        /*003e*/ 	.short	(.L_12 - .L_11)
	.align		4
.L_11:
        /*0040*/ 	.word	index@(_Z6reduceILj128ELb1EEvPKdPdii)
        /*0044*/ 	.word	0x00000000


	//----- nvinfo : EIATTR_REGCOUNT
	.align		4
.L_12:
        /*0048*/ 	.byte	0x04, 0x2f
        /*004a*/ 	.short	(.L_14 - .L_13)
	.align		4
.L_13:
        /*004c*/ 	.word	index@(_Z6reduceILj64ELb1EEvPKdPdii)
        /*0050*/ 	.word	0x0000001e


	//----- nvinfo : EIATTR_FRAME_SIZE
	.align		4
.L_14:
        /*0054*/ 	.byte	0x04, 0x11
        /*0056*/ 	.short	(.L_16 - .L_15)
	.align		4
.L_15:
        /*0058*/ 	.word	index@(_Z6reduceILj64ELb1EEvPKdPdii)
        /*005c*/ 	.word	0x00000000


	//----- nvinfo : EIATTR_REGCOUNT
	.align		4
.L_16:
        /*0060*/ 	.byte	0x04, 0x2f
        /*0062*/ 	.short	(.L_18 - .L_17)
	.align		4
.L_17:
        /*0064*/ 	.word	index@(_Z6reduceILj32ELb1EEvPKdPdii)
        /*0068*/ 	.word	0x0000001e


	//----- nvinfo : EIATTR_FRAME_SIZE
	.align		4
.L_18:
        /*006c*/ 	.byte	0x04, 0x11
        /*006e*/ 	.short	(.L_20 - .L_19)
	.align		4
.L_19:
        /*0070*/ 	.word	index@(_Z6reduceILj32ELb1EEvPKdPdii)
        /*0074*/ 	.word	0x00000000


	//----- nvinfo : EIATTR_REGCOUNT
	.align		4
.L_20:
        /*0078*/ 	.byte	0x04, 0x2f
        /*007a*/ 	.short	(.L_22 - .L_21)
	.align		4
.L_21:
        /*007c*/ 	.word	index@(_Z6reduceILj16ELb1EEvPKdPdii)
        /*0080*/ 	.word	0x0000001e


	//----- nvinfo : EIATTR_FRAME_SIZE
	.align		4
.L_22:
        /*0084*/ 	.byte	0x04, 0x11
        /*0086*/ 	.short	(.L_24 - .L_23)
	.align		4
.L_23:
        /*0088*/ 	.word	index@(_Z6reduceILj16ELb1EEvPKdPdii)
        /*008c*/ 	.word	0x00000000


	//----- nvinfo : EIATTR_REGCOUNT
	.align		4
.L_24:
        /*0090*/ 	.byte	0x04, 0x2f
        /*0092*/ 	.short	(.L_26 - .L_25)
	.align		4
.L_25:
        /*0094*/ 	.word	index@(_Z6reduceILj8ELb1EEvPKdPdii)
        /*0098*/ 	.word	0x0000001e


	//----- nvinfo : EIATTR_FRAME_SIZE
	.align		4
.L_26:
        /*009c*/ 	.byte	0x04, 0x11
        /*009e*/ 	.short	(.L_28 - .L_27)
	.align		4
.L_27:
        /*00a0*/ 	.word	index@(_Z6reduceILj8ELb1EEvPKdPdii)
        /*00a4*/ 	.word	0x00000000


	//----- nvinfo : EIATTR_REGCOUNT
	.align		4
.L_28:
        /*00a8*/ 	.byte	0x04, 0x2f
        /*00aa*/ 	.short	(.L_30 - .L_29)
	.align		4
.L_29:
        /*00ac*/ 	.word	index@(_Z6reduceILj4ELb1EEvPKdPdii)
        /*00b0*/ 	.word	0x0000001e


	//----- nvinfo : EIATTR_FRAME_SIZE
	.align		4
.L_30:
        /*00b4*/ 	.byte	0x04, 0x11
        /*00b6*/ 	.short	(.L_32 - .L_31)
	.align		4
.L_31:
        /*00b8*/ 	.word	index@(_Z6reduceILj4ELb1EEvPKdPdii)
        /*00bc*/ 	.word	0x00000000


	//----- nvinfo : EIATTR_REGCOUNT
	.align		4
.L_32:
        /*00c0*/ 	.byte	0x04, 0x2f
        /*00c2*/ 	.short	(.L_34 - .L_33)
	.align		4
.L_33:
        /*00c4*/ 	.word	index@(_Z6reduceILj2ELb1EEvPKdPdii)
        /*00c8*/ 	.word	0x0000001e


	//----- nvinfo : EIATTR_FRAME_SIZE
	.align		4
.L_34:
        /*00cc*/ 	.byte	0x04, 0x11
        /*00ce*/ 	.short	(.L_36 - .L_35)
	.align		4
.L_35:
        /*00d0*/ 	.word	index@(_Z6reduceILj2ELb1EEvPKdPdii)
        /*00d4*/ 	.word	0x00000000


	//----- nvinfo : EIATTR_REGCOUNT
	.align		4
.L_36:
        /*00d8*/ 	.byte	0x04, 0x2f
        /*00da*/ 	.short	(.L_38 - .L_37)
	.align		4
.L_37:
        /*00dc*/ 	.word	index@(_Z6reduceILj1ELb1EEvPKdPdii)
        /*00e0*/ 	.word	0x0000001e


	//----- nvinfo : EIATTR_FRAME_SIZE
	.align		4
.L_38:
        /*00e4*/ 	.byte	0x04, 0x11
        /*00e6*/ 	.short	(.L_40 - .L_39)
	.align		4
.L_39:
        /*00e8*/ 	.word	index@(_Z6reduceILj1ELb1EEvPKdPdii)
        /*00ec*/ 	.word	0x00000000


	//----- nvinfo : EIATTR_REGCOUNT
	.align		4
.L_40:
        /*00f0*/ 	.byte	0x04, 0x2f
        /*00f2*/ 	.short	(.L_42 - .L_41)
	.align		4
.L_41:
        /*00f4*/ 	.word	index@(_Z6reduceILj512ELb0EEvPKdPdii)
        /*00f8*/ 	.word	0x0000001e


	//----- nvinfo : EIATTR_FRAME_SIZE
	.align		4
.L_42:
        /*00fc*/ 	.byte	0x04, 0x11
        /*00fe*/ 	.short	(.L_44 - .L_43)
	.align		4
.L_43:
        /*0100*/ 	.word	index@(_Z6reduceILj512ELb0EEvPKdPdii)
        /*0104*/ 	.word	0x00000000


	//----- nvinfo : EIATTR_REGCOUNT
	.align		4
.L_44:
        /*0108*/ 	.byte	0x04, 0x2f
        /*010a*/ 	.short	(.L_46 - .L_45)
	.align		4
.L_45:
        /*010c*/ 	.word	index@(_Z6reduceILj256ELb0EEvPKdPdii)
        /*0110*/ 	.word	0x0000001c


	//----- nvinfo : EIATTR_FRAME_SIZE
	.align		4
.L_46:
        /*0114*/ 	.byte	0x04, 0x11
        /*0116*/ 	.short	(.L_48 - .L_47)
	.align		4
.L_47:
        /*0118*/ 	.word	index@(_Z6reduceILj256ELb0EEvPKdPdii)
        /*011c*/ 	.word	0x00000000


	//----- nvinfo : EIATTR_REGCOUNT
	.align		4
.L_48:
        /*0120*/ 	.byte	0x04, 0x2f
        /*0122*/ 	.short	(.L_50 - .L_49)
	.align		4
.L_49:
        /*0124*/ 	.word	index@(_Z6reduceILj128ELb0EEvPKdPdii)
        /*0128*/ 	.word	0x0000001c


	//----- nvinfo : EIATTR_FRAME_SIZE
	.align		4
.L_50:
        /*012c*/ 	.byte	0x04, 0x11
        /*012e*/ 	.short	(.L_52 - .L_51)
	.align		4
.L_51:
        /*0130*/ 	.word	index@(_Z6reduceILj128ELb0EEvPKdPdii)
        /*0134*/ 	.word	0x00000000


	//----- nvinfo : EIATTR_REGCOUNT
	.align		4
.L_52:
        /*0138*/ 	.byte	0x04, 0x2f
        /*013a*/ 	.short	(.L_54 - .L_53)
	.align		4
.L_53:
        /*013c*/ 	.word	index@(_Z6reduceILj64ELb0EEvPKdPdii)
        /*0140*/ 	.word	0x0000001c


	//----- nvinfo : EIATTR_FRAME_SIZE
	.align		4
.L_54:
        /*0144*/ 	.byte	0x04, 0x11
        /*0146*/ 	.short	(.L_56 - .L_55)
	.align		4
.L_55:
        /*0148*/ 	.word	index@(_Z6reduceILj64ELb0EEvPKdPdii)
        /*014c*/ 	.word	0x00000000


	//----- nvinfo : EIATTR_REGCOUNT
	.align		4
.L_56:
        /*0150*/ 	.byte	0x04, 0x2f
        /*0152*/ 	.short	(.L_58 - .L_57)
	.align		4
.L_57:
        /*0154*/ 	.word	index@(_Z6reduceILj32ELb0EEvPKdPdii)
        /*0158*/ 	.word	0x0000001c


	//----- nvinfo : EIATTR_FRAME_SIZE
	.align		4
.L_58:
        /*015c*/ 	.byte	0x04, 0x11
        /*015e*/ 	.short	(.L_60 - .L_59)
	.align		4
.L_59:
        /*0160*/ 	.word	index@(_Z6reduceILj32ELb0EEvPKdPdii)
        /*0164*/ 	.word	0x00000000


	//----- nvinfo : EIATTR_REGCOUNT
	.align		4
.L_60:
        /*0168*/ 	.byte	0x04, 0x2f
        /*016a*/ 	.short	(.L_62 - .L_61)
	.align		4
.L_61:
        /*016c*/ 	.word	index@(_Z6reduceILj16ELb0EEvPKdPdii)
        /*0170*/ 	.word	0x0000001c


	//----- nvinfo : EIATTR_FRAME_SIZE
	.align		4
.L_62:
        /*0174*/ 	.byte	0x04, 0x11
        /*0176*/ 	.short	(.L_64 - .L_63)
	.align		4
.L_63:
        /*0178*/ 	.word	index@(_Z6reduceILj16ELb0EEvPKdPdii)
        /*017c*/ 	.word	0x00000000


	//----- nvinfo : EIATTR_REGCOUNT
	.align		4
.L_64:
        /*0180*/ 	.byte	0x04, 0x2f
        /*0182*/ 	.short	(.L_66 - .L_65)
	.align		4
.L_65:
        /*0184*/ 	.word	index@(_Z6reduceILj8ELb0EEvPKdPdii)
        /*0188*/ 	.word	0x0000001c


	//----- nvinfo : EIATTR_FRAME_SIZE
	.align		4
.L_66:
        /*018c*/ 	.byte	0x04, 0x11
        /*018e*/ 	.short	(.L_68 - .L_67)
	.align		4
.L_67:
        /*0190*/ 	.word	index@(_Z6reduceILj8ELb0EEvPKdPdii)
        /*0194*/ 	.word	0x00000000


	//----- nvinfo : EIATTR_REGCOUNT
	.align		4
.L_68:
        /*0198*/ 	.byte	0x04, 0x2f
        /*019a*/ 	.short	(.L_70 - .L_69)
	.align		4
.L_69:
        /*019c*/ 	.word	index@(_Z6reduceILj4ELb0EEvPKdPdii)
        /*01a0*/ 	.word	0x0000001c


	//----- nvinfo : EIATTR_FRAME_SIZE
	.align		4
.L_70:
        /*01a4*/ 	.byte	0x04, 0x11
        /*01a6*/ 	.short	(.L_72 - .L_71)
	.align		4
.L_71:
        /*01a8*/ 	.word	index@(_Z6reduceILj4ELb0EEvPKdPdii)
        /*01ac*/ 	.word	0x00000000


	//----- nvinfo : EIATTR_REGCOUNT
	.align		4
.L_72:
        /*01b0*/ 	.byte	0x04, 0x2f
        /*01b2*/ 	.short	(.L_74 - .L_73)
	.align		4
.L_73:
        /*01b4*/ 	.word	index@(_Z6reduceILj2ELb0EEvPKdPdii)
        /*01b8*/ 	.word	0x0000001c


	//----- nvinfo : EIATTR_FRAME_SIZE
	.align		4
.L_74:
        /*01bc*/ 	.byte	0x04, 0x11
        /*01be*/ 	.short	(.L_76 - .L_75)
	.align		4
.L_75:
        /*01c0*/ 	.word	index@(_Z6reduceILj2ELb0EEvPKdPdii)
        /*01c4*/ 	.word	0x00000000


	//----- nvinfo : EIATTR_REGCOUNT
	.align		4
.L_76:
        /*01c8*/ 	.byte	0x04, 0x2f
        /*01ca*/ 	.short	(.L_78 - .L_77)
	.align		4
.L_77:
        /*01cc*/ 	.word	index@(_Z6reduceILj1ELb0EEvPKdPdii)
        /*01d0*/ 	.word	0x0000001c


	//----- nvinfo : EIATTR_FRAME_SIZE
	.align		4
.L_78:
        /*01d4*/ 	.byte	0x04, 0x11
        /*01d6*/ 	.short	(.L_80 - .L_79)
	.align		4
.L_79:
        /*01d8*/ 	.word	index@(_Z6reduceILj1ELb0EEvPKdPdii)
        /*01dc*/ 	.word	0x00000000


	//----- nvinfo : EIATTR_MIN_STACK_SIZE
	.align		4
.L_80:
        /*01e0*/ 	.byte	0x04, 0x12
        /*01e2*/ 	.short	(.L_82 - .L_81)
	.align		4
.L_81:
        /*01e4*/ 	.word	index@(_Z6reduceILj1ELb0EEvPKdPdii)
        /*01e8*/ 	.word	0x00000000


	//----- nvinfo : EIATTR_MIN_STACK_SIZE
	.align		4
.L_82:
        /*01ec*/ 	.byte	0x04, 0x12
        /*01ee*/ 	.short	(.L_84 - .L_83)
	.align		4
.L_83:
        /*01f0*/ 	.word	index@(_Z6reduceILj2ELb0EEvPKdPdii)
        /*01f4*/ 	.word	0x00000000


	//----- nvinfo : EIATTR_MIN_STACK_SIZE
	.align		4
.L_84:
        /*01f8*/ 	.byte	0x04, 0x12
        /*01fa*/ 	.short	(.L_86 - .L_85)
	.align		4
.L_85:
        /*01fc*/ 	.word	index@(_Z6reduceILj4ELb0EEvPKdPdii)
        /*0200*/ 	.word	0x00000000


	//----- nvinfo : EIATTR_MIN_STACK_SIZE
	.align		4
.L_86:
        /*0204*/ 	.byte	0x04, 0x12
        /*0206*/ 	.short	(.L_88 - .L_87)
	.align		4
.L_87:
        /*0208*/ 	.word	index@(_Z6reduceILj8ELb0EEvPKdPdii)
        /*020c*/ 	.word	0x00000000


	//----- nvinfo : EIATTR_MIN_STACK_SIZE
	.align		4
.L_88:
        /*0210*/ 	.byte	0x04, 0x12
        /*0212*/ 	.short	(.L_90 - .L_89)
	.align		4
.L_89:
        /*0214*/ 	.word	index@(_Z6reduceILj16ELb0EEvPKdPdii)
        /*0218*/ 	.word	0x00000000


	//----- nvinfo : EIATTR_MIN_STACK_SIZE
	.align		4
.L_90:
        /*021c*/ 	.byte	0x04, 0x12
        /*021e*/ 	.short	(.L_92 - .L_91)
	.align		4
.L_91:
        /*0220*/ 	.word	index@(_Z6reduceILj32ELb0EEvPKdPdii)
        /*0224*/ 	.word	0x00000000


	//----- nvinfo : EIATTR_MIN_STACK_SIZE
	.align		4
.L_92:
        /*0228*/ 	.byte	0x04, 0x12
        /*022a*/ 	.short	(.L_94 - .L_93)
	.align		4
.L_93:
        /*022c*/ 	.word	index@(_Z6reduceILj64ELb0EEvPKdPdii)
        /*0230*/ 	.word	0x00000000


	//----- nvinfo : EIATTR_MIN_STACK_SIZE
	.align		4
.L_94:
        /*0234*/ 	.byte	0x04, 0x12
        /*0236*/ 	.short	(.L_96 - .L_95)
	.align		4
.L_95:
        /*0238*/ 	.word	index@(_Z6reduceILj128ELb0EEvPKdPdii)
        /*023c*/ 	.word	0x00000000


	//----- nvinfo : EIATTR_MIN_STACK_SIZE
	.align		4
.L_96:
        /*0240*/ 	.byte	0x04, 0x12
        /*0242*/ 	.short	(.L_98 - .L_97)
	.align		4
.L_97:
        /*0244*/ 	.word	index@(_Z6reduceILj256ELb0EEvPKdPdii)
        /*0248*/ 	.word	0x00000000


	//----- nvinfo : EIATTR_MIN_STACK_SIZE
	.align		4
.L_98:
        /*024c*/ 	.byte	0x04, 0x12
        /*024e*/ 	.short	(.L_100 - .L_99)
	.align		4
.L_99:
        /*0250*/ 	.word	index@(_Z6reduceILj512ELb0EEvPKdPdii)
        /*0254*/ 	.word	0x00000000


	//----- nvinfo : EIATTR_MIN_STACK_SIZE
	.align		4
.L_100:
        /*0258*/ 	.byte	0x04, 0x12
        /*025a*/ 	.short	(.L_102 - .L_101)
	.align		4
.L_101:
        /*025c*/ 	.word	index@(_Z6reduceILj1ELb1EEvPKdPdii)
        /*0260*/ 	.word	0x00000000


	//----- nvinfo : EIATTR_MIN_STACK_SIZE
	.align		4
.L_102:
        /*0264*/ 	.byte	0x04, 0x12
        /*0266*/ 	.short	(.L_104 - .L_103)
	.align		4
.L_103:
        /*0268*/ 	.word	index@(_Z6reduceILj2ELb1EEvPKdPdii)
        /*026c*/ 	.word	0x00000000


	//----- nvinfo : EIATTR_MIN_STACK_SIZE
	.align		4
.L_104:
        /*0270*/ 	.byte	0x04, 0x12
        /*0272*/ 	.short	(.L_106 - .L_105)
	.align		4
.L_105:
        /*0274*/ 	.word	index@(_Z6reduceILj4ELb1EEvPKdPdii)
        /*0278*/ 	.word	0x00000000


	//----- nvinfo : EIATTR_MIN_STACK_SIZE
	.align		4
.L_106:
        /*027c*/ 	.byte	0x04, 0x12
        /*027e*/ 	.short	(.L_108 - .L_107)
	.align		4
.L_107:
        /*0280*/ 	.word	index@(_Z6reduceILj8ELb1EEvPKdPdii)
        /*0284*/ 	.word	0x00000000


	//----- nvinfo : EIATTR_MIN_STACK_SIZE
	.align		4
.L_108:
        /*0288*/ 	.byte	0x04, 0x12
        /*028a*/ 	.short	(.L_110 - .L_109)
	.align		4
.L_109:
        /*028c*/ 	.word	index@(_Z6reduceILj16ELb1EEvPKdPdii)
        /*0290*/ 	.word	0x00000000


	//----- nvinfo : EIATTR_MIN_STACK_SIZE
	.align		4
.L_110:
        /*0294*/ 	.byte	0x04, 0x12
        /*0296*/ 	.short	(.L_112 - .L_111)
	.align		4
.L_111:
        /*0298*/ 	.word	index@(_Z6reduceILj32ELb1EEvPKdPdii)
        /*029c*/ 	.word	0x00000000


	//----- nvinfo : EIATTR_MIN_STACK_SIZE
	.align		4
.L_112:
        /*02a0*/ 	.byte	0x04, 0x12
        /*02a2*/ 	.short	(.L_114 - .L_113)
	.align		4
.L_113:
        /*02a4*/ 	.word	index@(_Z6reduceILj64ELb1EEvPKdPdii)
        /*02a8*/ 	.word	0x00000000


	//----- nvinfo : EIATTR_MIN_STACK_SIZE
	.align		4
.L_114:
        /*02ac*/ 	.byte	0x04, 0x12
        /*02ae*/ 	.short	(.L_116 - .L_115)
	.align		4
.L_115:
        /*02b0*/ 	.word	index@(_Z6reduceILj128ELb1EEvPKdPdii)
        /*02b4*/ 	.word	0x00000000


	//----- nvinfo : EIATTR_MIN_STACK_SIZE
	.align		4
.L_116:
        /*02b8*/ 	.byte	0x04, 0x12
        /*02ba*/ 	.short	(.L_118 - .L_117)
	.align		4
.L_117:
        /*02bc*/ 	.word	index@(_Z6reduceILj256ELb1EEvPKdPdii)
        /*02c0*/ 	.word	0x00000000


	//----- nvinfo : EIATTR_MIN_STACK_SIZE
	.align		4
.L_118:
        /*02c4*/ 	.byte	0x04, 0x12
        /*02c6*/ 	.short	(.L_120 - .L_119)
	.align		4
.L_119:
        /*02c8*/ 	.word	index@(_Z6reduceILj512ELb1EEvPKdPdii)
        /*02cc*/ 	.word	0x00000000
.L_120:


//--------------------- .nv.compat                --------------------------
	.section	.nv.compat,"",@"SHT_CUDA_COMPAT_INFO"
	.align	4
        /*0000*/ 	.byte	0x02, 0x09, 0x00, 0x00, 0x02, 0x02, 0x01, 0x00, 0x02, 0x05, 0x05, 0x00, 0x03, 0x07, 0x01, 0x01
        /*0010*/ 	.byte	0x02, 0x03, 0x00, 0x00, 0x02, 0x06, 0x01, 0x00, 0x04, 0x0b, 0x08, 0x00, 0x01, 0x00, 0x00, 0x00
        /*0020*/ 	.byte	0x00, 0x00, 0x00, 0x00


//--------------------- .nv.info._Z6reduceILj1ELb0EEvPKdPdii --------------------------
	.section	.nv.info._Z6reduceILj1ELb0EEvPKdPdii,"",@"SHT_CUDA_INFO"
	.sectionflags	@""
	.align	4


	//----- nvinfo : EIATTR_CUDA_API_VERSION
	.align		4
        /*0000*/ 	.byte	0x04, 0x37
        /*0002*/ 	.short	(.L_122 - .L_121)
.L_121:
        /*0004*/ 	.word	0x00000082


	//----- nvinfo : EIATTR_KPARAM_INFO
	.align		4
.L_122:
        /*0008*/ 	.byte	0x04, 0x17
        /*000a*/ 	.short	(.L_124 - .L_123)
.L_123:
        /*000c*/ 	.word	0x00000000
        /*0010*/ 	.short	0x0003
        /*0012*/ 	.short	0x0014
        /*0014*/ 	.byte	0x00, 0xf0, 0x11, 0x00


	//----- nvinfo : EIATTR_KPARAM_INFO
	.align		4
.L_124:
        /*0018*/ 	.byte	0x04, 0x17
        /*001a*/ 	.short	(.L_126 - .L_125)
.L_125:
        /*001c*/ 	.word	0x00000000
        /*0020*/ 	.short	0x0002
        /*0022*/ 	.short	0x0010
        /*0024*/ 	.byte	0x00, 0xf0, 0x11, 0x00


	//----- nvinfo : EIATTR_KPARAM_INFO
	.align		4
.L_126:
        /*0028*/ 	.byte	0x04, 0x17
        /*002a*/ 	.short	(.L_128 - .L_127)
.L_127:
        /*002c*/ 	.word	0x00000000
        /*0030*/ 	.short	0x0001
        /*0032*/ 	.short	0x0008
        /*0034*/ 	.byte	0x00, 0xf5, 0x21, 0x00


	//----- nvinfo : EIATTR_KPARAM_INFO
	.align		4
.L_128:
        /*0038*/ 	.byte	0x04, 0x17
        /*003a*/ 	.short	(.L_130 - .L_129)
.L_129:
        /*003c*/ 	.word	0x00000000
        /*0040*/ 	.short	0x0000
        /*0042*/ 	.short	0x0000
        /*0044*/ 	.byte	0x00, 0xf5, 0x21, 0x00


	//----- nvinfo : EIATTR_SPARSE_MMA_MASK
	.align		4
.L_130:
        /*0048*/ 	.byte	0x03, 0x50
        /*004a*/ 	.short	0x0000


	//----- nvinfo : EIATTR_MAXREG_COUNT
	.align		4
        /*004c*/ 	.byte	0x03, 0x1b
        /*004e*/ 	.short	0x00ff


	//----- nvinfo : EIATTR_NUM_BARRIERS
	.align		4
        /*0050*/ 	.byte	0x02, 0x4c
        /*0052*/ 	.byte	0x01
	.zero		1


	//----- nvinfo : EIATTR_MERCURY_ISA_VERSION
	.align		4
        /*0054*/ 	.byte	0x03, 0x5f
        /*0056*/ 	.short	0x0101


	//----- nvinfo : EIATTR_VRC_CTA_INIT_COUNT
	.align		4
        /*0058*/ 	.byte	0x02, 0x4a
	.zero		1
	.zero		1


	//----- nvinfo : EIATTR_EXIT_INSTR_OFFSETS
	.align		4
        /*005c*/ 	.byte	0x04, 0x1c
        /*005e*/ 	.short	(.L_132 - .L_131)


	//   ....[0]....
.L_131:
        /*0060*/ 	.word	0x00000d70


	//   ....[1]....
        /*0064*/ 	.word	0x00000e80


	//   ....[2]....
        /*0068*/ 	.word	0x00001610


	//   ....[3]....
        /*006c*/ 	.word	0x00001670


	//----- nvinfo : EIATTR_CRS_STACK_SIZE
	.align		4
.L_132:
        /*0070*/ 	.byte	0x04, 0x1e
        /*0072*/ 	.short	(.L_134 - .L_133)
.L_133:
        /*0074*/ 	.word	0x00000000


	//----- nvinfo : EIATTR_CBANK_PARAM_SIZE
	.align		4
.L_134:
        /*0078*/ 	.byte	0x03, 0x19
        /*007a*/ 	.short	0x0018


	//----- nvinfo : EIATTR_PARAM_CBANK
	.align		4
        /*007c*/ 	.byte	0x04, 0x0a
        /*007e*/ 	.short	(.L_136 - .L_135)
	.align		4
.L_135:
        /*0080*/ 	.word	index@(.nv.constant0._Z6reduceILj1ELb0EEvPKdPdii)
        /*0084*/ 	.short	0x0380
        /*0086*/ 	.short	0x0018


	//----- nvinfo : EIATTR_SW_WAR
	.align		4
.L_136:
        /*0088*/ 	.byte	0x04, 0x36
        /*008a*/ 	.short	(.L_138 - .L_137)
.L_137:
        /*008c*/ 	.word	0x00000008
.L_138:


//--------------------- .nv.info._Z6reduceILj2ELb0EEvPKdPdii --------------------------
	.section	.nv.info._Z6reduceILj2ELb0EEvPKdPdii,"",@"SHT_CUDA_INFO"
	.sectionflags	@""
	.align	4


	//----- nvinfo : EIATTR_CUDA_API_VERSION
	.align		4
        /*0000*/ 	.byte	0x04, 0x37
        /*0002*/ 	.short	(.L_140 - .L_139)
.L_139:
        /*0004*/ 	.word	0x00000082


	//----- nvinfo : EIATTR_KPARAM_INFO
	.align		4
.L_140:
        /*0008*/ 	.byte	0x04, 0x17
        /*000a*/ 	.short	(.L_142 - .L_141)
.L_141:
        /*000c*/ 	.word	0x00000000
        /*0010*/ 	.short	0x0003
        /*0012*/ 	.short	0x0014
        /*0014*/ 	.byte	0x00, 0xf0, 0x11, 0x00


	//----- nvinfo : EIATTR_KPARAM_INFO
	.align		4
.L_142:
        /*0018*/ 	.byte	0x04, 0x17
        /*001a*/ 	.short	(.L_144 - .L_143)
.L_143:
        /*001c*/ 	.word	0x00000000
        /*0020*/ 	.short	0x0002
        /*0022*/ 	.short	0x0010
        /*0024*/ 	.byte	0x00, 0xf0, 0x11, 0x00


	//----- nvinfo : EIATTR_KPARAM_INFO
	.align		4
.L_144:
        /*0028*/ 	.byte	0x04, 0x17
        /*002a*/ 	.short	(.L_146 - .L_145)
.L_145:
        /*002c*/ 	.word	0x00000000
        /*0030*/ 	.short	0x0001
        /*0032*/ 	.short	0x0008
        /*0034*/ 	.byte	0x00, 0xf5, 0x21, 0x00


	//----- nvinfo : EIATTR_KPARAM_INFO
	.align		4
.L_146:
        /*0038*/ 	.byte	0x04, 0x17
        /*003a*/ 	.short	(.L_148 - .L_147)
.L_147:
        /*003c*/ 	.word	0x00000000
        /*0040*/ 	.short	0x0000
        /*0042*/ 	.short	0x0000
        /*0044*/ 	.byte	0x00, 0xf5, 0x21, 0x00


	//----- nvinfo : EIATTR_SPARSE_MMA_MASK
	.align		4
.L_148:
        /*0048*/ 	.byte	0x03, 0x50
        /*004a*/ 	.short	0x0000


	//----- nvinfo : EIATTR_MAXREG_COUNT
	.align		4
        /*004c*/ 	.byte	0x03, 0x1b
        /*004e*/ 	.short	0x00ff


	//----- nvinfo : EIATTR_NUM_BARRIERS
	.align		4
        /*0050*/ 	.byte	0x02, 0x4c
        /*0052*/ 	.byte	0x01
	.zero		1


	//----- nvinfo : EIATTR_MERCURY_ISA_VERSION
	.align		4
        /*0054*/ 	.byte	0x03, 0x5f
        /*0056*/ 	.short	0x0101


	//----- nvinfo : EIATTR_VRC_CTA_INIT_COUNT
	.align		4
        /*0058*/ 	.byte	0x02, 0x4a
	.zero		1
	.zero		1


	//----- nvinfo : EIATTR_EXIT_INSTR_OFFSETS
	.align		4
        /*005c*/ 	.byte	0x04, 0x1c
        /*005e*/ 	.short	(.L_150 - .L_149)


	//   ....[0]....
.L_149:
        /*0060*/ 	.word	0x00000e00


	//   ....[1]....
        /*0064*/ 	.word	0x00000f10


	//   ....[2]....
        /*0068*/ 	.word	0x000016e0


	//   ....[3]....
        /*006c*/ 	.word	0x00001740


	//----- nvinfo : EIATTR_CRS_STACK_SIZE
	.align		4
.L_150:
        /*0070*/ 	.byte	0x04, 0x1e
        /*0072*/ 	.short	(.L_152 - .L_151)
.L_151:
        /*0074*/ 	.word	0x00000000


	//----- nvinfo : EIATTR_CBANK_PARAM_SIZE
	.align		4
.L_152:
        /*0078*/ 	.byte	0x03, 0x19
        /*007a*/ 	.short	0x0018


	//----- nvinfo : EIATTR_PARAM_CBANK
	.align		4
        /*007c*/ 	.byte	0x04, 0x0a
        /*007e*/ 	.short	(.L_154 - .L_153)
	.align		4
.L_153:
        /*0080*/ 	.word	index@(.nv.constant0._Z6reduceILj2ELb0EEvPKdPdii)
        /*0084*/ 	.short	0x0380
        /*0086*/ 	.short	0x0018


	//----- nvinfo : EIATTR_SW_WAR
	.align		4
.L_154:
        /*0088*/ 	.byte	0x04, 0x36
        /*008a*/ 	.short	(.L_156 - .L_155)
.L_155:
        /*008c*/ 	.word	0x00000008
.L_156:


//--------------------- .nv.info._Z6reduceILj4ELb0EEvPKdPdii --------------------------
	.section	.nv.info._Z6reduceILj4ELb0EEvPKdPdii,"",@"SHT_CUDA_INFO"
	.sectionflags	@""
	.align	4


	//----- nvinfo : EIATTR_CUDA_API_VERSION
	.align		4
        /*0000*/ 	.byte	0x04, 0x37
        /*0002*/ 	.short	(.L_158 - .L_157)
.L_157:
        /*0004*/ 	.word	0x00000082


	//----- nvinfo : EIATTR_KPARAM_INFO
	.align		4
.L_158:
        /*0008*/ 	.byte	0x04, 0x17
        /*000a*/ 	.short	(.L_160 - .L_159)
.L_159:
        /*000c*/ 	.word	0x00000000
        /*0010*/ 	.short	0x0003
        /*0012*/ 	.short	0x0014
        /*0014*/ 	.byte	0x00, 0xf0, 0x11, 0x00


	//----- nvinfo : EIATTR_KPARAM_INFO
	.align		4
.L_160:
        /*0018*/ 	.byte	0x04, 0x17
        /*001a*/ 	.short	(.L_162 - .L_161)
.L_161:
        /*001c*/ 	.word	0x00000000
        /*0020*/ 	.short	0x0002
        /*0022*/ 	.short	0x0010
        /*0024*/ 	.byte	0x00, 0xf0, 0x11, 0x00


	//----- nvinfo : EIATTR_KPARAM_INFO
	.align		4
.L_162:
        /*0028*/ 	.byte	0x04, 0x17
        /*002a*/ 	.short	(.L_164 - .L_163)
.L_163:
        /*002c*/ 	.word	0x00000000
        /*0030*/ 	.short	0x0001
        /*0032*/ 	.short	0x0008
        /*0034*/ 	.byte	0x00, 0xf5, 0x21, 0x00


	//----- nvinfo : EIATTR_KPARAM_INFO
	.align		4
.L_164:
        /*0038*/ 	.byte	0x04, 0x17
        /*003a*/ 	.short	(.L_166 - .L_165)
.L_165:
        /*003c*/ 	.word	0x00000000
        /*0040*/ 	.short	0x0000
        /*0042*/ 	.short	0x0000
        /*0044*/ 	.byte	0x00, 0xf5, 0x21, 0x00


	//----- nvinfo : EIATTR_SPARSE_MMA_MASK
	.align		4
.L_166:
        /*0048*/ 	.byte	0x03, 0x50
        /*004a*/ 	.short	0x0000


	//----- nvinfo : EIATTR_MAXREG_COUNT
	.align		4
        /*004c*/ 	.byte	0x03, 0x1b
        /*004e*/ 	.short	0x00ff


	//----- nvinfo : EIATTR_NUM_BARRIERS
	.align		4
        /*0050*/ 	.byte	0x02, 0x4c
        /*0052*/ 	.byte	0x01
	.zero		1


	//----- nvinfo : EIATTR_MERCURY_ISA_VERSION
	.align		4
        /*0054*/ 	.byte	0x03, 0x5f
        /*0056*/ 	.short	0x0101


	//----- nvinfo : EIATTR_VRC_CTA_INIT_COUNT
	.align		4
        /*0058*/ 	.byte	0x02, 0x4a
	.zero		1
	.zero		1


	//----- nvinfo : EIATTR_EXIT_INSTR_OFFSETS
	.align		4
        /*005c*/ 	.byte	0x04, 0x1c
        /*005e*/ 	.short	(.L_168 - .L_167)


	//   ....[0]....
.L_167:
        /*0060*/ 	.word	0x00000e30


	//   ....[1]....
        /*0064*/ 	.word	0x00000f40


	//   ....[2]....
        /*0068*/ 	.word	0x00001740


	//   ....[3]....
        /*006c*/ 	.word	0x000017a0


	//----- nvinfo : EIATTR_CRS_STACK_SIZE
	.align		4
.L_168:
        /*0070*/ 	.byte	0x04, 0x1e
        /*0072*/ 	.short	(.L_170 - .L_169)
.L_169:
        /*0074*/ 	.word	0x00000000


	//----- nvinfo : EIATTR_CBANK_PARAM_SIZE
	.align		4
.L_170:
        /*0078*/ 	.byte	0x03, 0x19
        /*007a*/ 	.short	0x0018


	//----- nvinfo : EIATTR_PARAM_CBANK
	.align		4
        /*007c*/ 	.byte	0x04, 0x0a
        /*007e*/ 	.short	(.L_172 - .L_171)
	.align		4
.L_171:
        /*0080*/ 	.word	index@(.nv.constant0._Z6reduceILj4ELb0EEvPKdPdii)
        /*0084*/ 	.short	0x0380
        /*0086*/ 	.short	0x0018


	//----- nvinfo : EIATTR_SW_WAR
	.align		4
.L_172:
        /*0088*/ 	.byte	0x04, 0x36
        /*008a*/ 	.short	(.L_174 - .L_173)
.L_173:
        /*008c*/ 	.word	0x00000008
.L_174:


//--------------------- .nv.info._Z6reduceILj8ELb0EEvPKdPdii --------------------------
	.section	.nv.info._Z6reduceILj8ELb0EEvPKdPdii,"",@"SHT_CUDA_INFO"
	.sectionflags	@""
	.align	4


	//----- nvinfo : EIATTR_CUDA_API_VERSION
	.align		4
        /*0000*/ 	.byte	0x04, 0x37
        /*0002*/ 	.short	(.L_176 - .L_175)
.L_175:
        /*0004*/ 	.word	0x00000082


	//----- nvinfo : EIATTR_KPARAM_INFO
	.align		4
.L_176:
        /*0008*/ 	.byte	0x04, 0x17
        /*000a*/ 	.short	(.L_178 - .L_177)
.L_177:
        /*000c*/ 	.word	0x00000000
        /*0010*/ 	.short	0x0003
        /*0012*/ 	.short	0x0014
        /*0014*/ 	.byte	0x00, 0xf0, 0x11, 0x00


	//----- nvinfo : EIATTR_KPARAM_INFO
	.align		4
.L_178:
        /*0018*/ 	.byte	0x04, 0x17
        /*001a*/ 	.short	(.L_180 - .L_179)
.L_179:
        /*001c*/ 	.word	0x00000000
        /*0020*/ 	.short	0x0002
        /*0022*/ 	.short	0x0010
        /*0024*/ 	.byte	0x00, 0xf0, 0x11, 0x00


	//----- nvinfo : EIATTR_KPARAM_INFO
	.align		4
.L_180:
        /*0028*/ 	.byte	0x04, 0x17
        /*002a*/ 	.short	(.L_182 - .L_181)
.L_181:
        /*002c*/ 	.word	0x00000000
        /*0030*/ 	.short	0x0001
        /*0032*/ 	.short	0x0008
        /*0034*/ 	.byte	0x00, 0xf5, 0x21, 0x00


	//----- nvinfo : EIATTR_KPARAM_INFO
	.align		4
.L_182:
        /*0038*/ 	.byte	0x04, 0x17
        /*003a*/ 	.short	(.L_184 - .L_183)
.L_183:
        /*003c*/ 	.word	0x00000000
        /*0040*/ 	.short	0x0000
        /*0042*/ 	.short	0x0000
        /*0044*/ 	.byte	0x00, 0xf5, 0x21, 0x00


	//----- nvinfo : EIATTR_SPARSE_MMA_MASK
	.align		4
.L_184:
        /*0048*/ 	.byte	0x03, 0x50
        /*004a*/ 	.short	0x0000


	//----- nvinfo : EIATTR_MAXREG_COUNT
	.align		4
        /*004c*/ 	.byte	0x03, 0x1b
        /*004e*/ 	.short	0x00ff


	//----- nvinfo : EIATTR_NUM_BARRIERS
	.align		4
        /*0050*/ 	.byte	0x02, 0x4c
        /*0052*/ 	.byte	0x01
	.zero		1


	//----- nvinfo : EIATTR_MERCURY_ISA_VERSION
	.align		4
        /*0054*/ 	.byte	0x03, 0x5f
        /*0056*/ 	.short	0x0101


	//----- nvinfo : EIATTR_VRC_CTA_INIT_COUNT
	.align		4
        /*0058*/ 	.byte	0x02, 0x4a
	.zero		1
	.zero		1


	//----- nvinfo : EIATTR_EXIT_INSTR_OFFSETS
	.align		4
        /*005c*/ 	.byte	0x04, 0x1c
        /*005e*/ 	.short	(.L_186 - .L_185)


	//   ....[0]....
.L_185:
        /*0060*/ 	.word	0x00000e60


	//   ....[1]....
        /*0064*/ 	.word	0x00000f70


	//   ....[2]....
        /*0068*/ 	.word	0x000017d0


	//   ....[3]....
        /*006c*/ 	.word	0x00001830


	//----- nvinfo : EIATTR_CRS_STACK_SIZE
	.align		4
.L_186:
        /*0070*/ 	.byte	0x04, 0x1e
        /*0072*/ 	.short	(.L_188 - .L_187)
.L_187:
        /*0074*/ 	.word	0x00000000


	//----- nvinfo : EIATTR_CBANK_PARAM_SIZE
	.align		4
.L_188:
        /*0078*/ 	.byte	0x03, 0x19
        /*007a*/ 	.short	0x0018


	//----- nvinfo : EIATTR_PARAM_CBANK
	.align		4
        /*007c*/ 	.byte	0x04, 0x0a
        /*007e*/ 	.short	(.L_190 - .L_189)
	.align		4
.L_189:
        /*0080*/ 	.word	index@(.nv.constant0._Z6reduceILj8ELb0EEvPKdPdii)
        /*0084*/ 	.short	0x0380
        /*0086*/ 	.short	0x0018


	//----- nvinfo : EIATTR_SW_WAR
	.align		4
.L_190:
        /*0088*/ 	.byte	0x04, 0x36
        /*008a*/ 	.short	(.L_192 - .L_191)
.L_191:
        /*008c*/ 	.word	0x00000008
.L_192:


//--------------------- .nv.info._Z6reduceILj16ELb0EEvPKdPdii --------------------------
	.section	.nv.info._Z6reduceILj16ELb0EEvPKdPdii,"",@"SHT_CUDA_INFO"
	.sectionflags	@""
	.align	4


	//----- nvinfo : EIATTR_CUDA_API_VERSION
	.align		4
        /*0000*/ 	.byte	0x04, 0x37
        /*0002*/ 	.short	(.L_194 - .L_193)
.L_193:
        /*0004*/ 	.word	0x00000082


	//----- nvinfo : EIATTR_KPARAM_INFO
	.align		4
.L_194:
        /*0008*/ 	.byte	0x04, 0x17
        /*000a*/ 	.short	(.L_196 - .L_195)
.L_195:
        /*000c*/ 	.word	0x00000000
        /*0010*/ 	.short	0x0003
        /*0012*/ 	.short	0x0014
        /*0014*/ 	.byte	0x00, 0xf0, 0x11, 0x00


	//----- nvinfo : EIATTR_KPARAM_INFO
	.align		4
.L_196:
        /*0018*/ 	.byte	0x04, 0x17
        /*001a*/ 	.short	(.L_198 - .L_197)
.L_197:
        /*001c*/ 	.word	0x00000000
        /*0020*/ 	.short	0x0002
        /*0022*/ 	.short	0x0010
        /*0024*/ 	.byte	0x00, 0xf0, 0x11, 0x00


	//----- nvinfo : EIATTR_KPARAM_INFO
	.align		4
.L_198:
        /*0028*/ 	.byte	0x04, 0x17
        /*002a*/ 	.short	(.L_200 - .L_199)
.L_199:
        /*002c*/ 	.word	0x00000000
        /*0030*/ 	.short	0x0001
        /*0032*/ 	.short	0x0008
        /*0034*/ 	.byte	0x00, 0xf5, 0x21, 0x00


	//----- nvinfo : EIATTR_KPARAM_INFO
	.align		4
.L_200:
        /*0038*/ 	.byte	0x04, 0x17
        /*003a*/ 	.short	(.L_202 - .L_201)
.L_201:
        /*003c*/ 	.word	0x00000000
        /*0040*/ 	.short	0x0000
        /*0042*/ 	.short	0x0000
        /*0044*/ 	.byte	0x00, 0xf5, 0x21, 0x00


	//----- nvinfo : EIATTR_SPARSE_MMA_MASK
	.align		4
.L_202:
        /*0048*/ 	.byte	0x03, 0x50
        /*004a*/ 	.short	0x0000


	//----- nvinfo : EIATTR_MAXREG_COUNT
	.align		4
        /*004c*/ 	.byte	0x03, 0x1b
        /*004e*/ 	.short	0x00ff


	//----- nvinfo : EIATTR_NUM_BARRIERS
	.align		4
        /*0050*/ 	.byte	0x02, 0x4c
        /*0052*/ 	.byte	0x01
	.zero		1


	//----- nvinfo : EIATTR_MERCURY_ISA_VERSION
	.align		4
        /*0054*/ 	.byte	0x03, 0x5f
        /*0056*/ 	.short	0x0101


	//----- nvinfo : EIATTR_VRC_CTA_INIT_COUNT
	.align		4
        /*0058*/ 	.byte	0x02, 0x4a
	.zero		1
	.zero		1


	//----- nvinfo : EIATTR_EXIT_INSTR_OFFSETS
	.align		4
        /*005c*/ 	.byte	0x04, 0x1c
        /*005e*/ 	.short	(.L_204 - .L_203)


	//   ....[0]....
.L_203:
        /*0060*/ 	.word	0x00000e90


	//   ....[1]....
        /*0064*/ 	.word	0x00000fa0


	//   ....[2]....
        /*0068*/ 	.word	0x00001830


	//   ....[3]....
        /*006c*/ 	.word	0x00001890


	//----- nvinfo : EIATTR_CRS_STACK_SIZE
	.align		4
.L_204:
        /*0070*/ 	.byte	0x04, 0x1e
        /*0072*/ 	.short	(.L_206 - .L_205)
.L_205:
        /*0074*/ 	.word	0x00000000


	//----- nvinfo : EIATTR_CBANK_PARAM_SIZE
	.align		4
.L_206:
        /*0078*/ 	.byte	0x03, 0x19
        /*007a*/ 	.short	0x0018


	//----- nvinfo : EIATTR_PARAM_CBANK
	.align		4
        /*007c*/ 	.byte	0x04, 0x0a
        /*007e*/ 	.short	(.L_208 - .L_207)
	.align		4
.L_207:
        /*0080*/ 	.word	index@(.nv.constant0._Z6reduceILj16ELb0EEvPKdPdii)
        /*0084*/ 	.short	0x0380
        /*0086*/ 	.short	0x0018


	//----- nvinfo : EIATTR_SW_WAR
	.align		4
.L_208:
        /*0088*/ 	.byte	0x04, 0x36
        /*008a*/ 	.short	(.L_210 - .L_209)
.L_209:
        /*008c*/ 	.word	0x00000008
.L_210:


//--------------------- .nv.info._Z6reduceILj32ELb0EEvPKdPdii --------------------------
	.section	.nv.info._Z6reduceILj32ELb0EEvPKdPdii,"",@"SHT_CUDA_INFO"
	.sectionflags	@""
	.align	4


	//----- nvinfo : EIATTR_CUDA_API_VERSION
	.align		4
        /*0000*/ 	.byte	0x04, 0x37
        /*0002*/ 	.short	(.L_212 - .L_211)
.L_211:
        /*0004*/ 	.word	0x00000082


	//----- nvinfo : EIATTR_KPARAM_INFO
	.align		4
.L_212:
        /*0008*/ 	.byte	0x04, 0x17
        /*000a*/ 	.short	(.L_214 - .L_213)
.L_213:
        /*000c*/ 	.word	0x00000000
        /*0010*/ 	.short	0x0003
        /*0012*/ 	.short	0x0014
        /*0014*/ 	.byte	0x00, 0xf0, 0x11, 0x00


	//----- nvinfo : EIATTR_KPARAM_INFO
	.align		4
.L_214:
        /*0018*/ 	.byte	0x04, 0x17
        /*001a*/ 	.short	(.L_216 - .L_215)
.L_215:
        /*001c*/ 	.word	0x00000000
        /*0020*/ 	.short	0x0002
        /*0022*/ 	.short	0x0010
        /*0024*/ 	.byte	0x00, 0xf0, 0x11, 0x00


	//----- nvinfo : EIATTR_KPARAM_INFO
	.align		4
.L_216:
        /*0028*/ 	.byte	0x04, 0x17
        /*002a*/ 	.short	(.L_218 - .L_217)
.L_217:
        /*002c*/ 	.word	0x00000000
        /*0030*/ 	.short	0x0001
        /*0032*/ 	.short	0x0008
        /*0034*/ 	.byte	0x00, 0xf5, 0x21, 0x00


	//----- nvinfo : EIATTR_KPARAM_INFO
	.align		4
.L_218:
        /*0038*/ 	.byte	0x04, 0x17
        /*003a*/ 	.short	(.L_220 - .L_219)
.L_219:
        /*003c*/ 	.word	0x00000000
        /*0040*/ 	.short	0x0000
        /*0042*/ 	.short	0x0000
        /*0044*/ 	.byte	0x00, 0xf5, 0x21, 0x00


	//----- nvinfo : EIATTR_SPARSE_MMA_MASK
	.align		4
.L_220:
        /*0048*/ 	.byte	0x03, 0x50
        /*004a*/ 	.short	0x0000


	//----- nvinfo : EIATTR_MAXREG_COUNT
	.align		4
        /*004c*/ 	.byte	0x03, 0x1b
        /*004e*/ 	.short	0x00ff


	//----- nvinfo : EIATTR_NUM_BARRIERS
	.align		4
        /*0050*/ 	.byte	0x02, 0x4c
        /*0052*/ 	.byte	0x01
	.zero		1


	//----- nvinfo : EIATTR_MERCURY_ISA_VERSION
	.align		4
        /*0054*/ 	.byte	0x03, 0x5f
        /*0056*/ 	.short	0x0101


	//----- nvinfo : EIATTR_VRC_CTA_INIT_COUNT
	.align		4
        /*0058*/ 	.byte	0x02, 0x4a
	.zero		1
	.zero		1


	//----- nvinfo : EIATTR_EXIT_INSTR_OFFSETS
	.align		4
        /*005c*/ 	.byte	0x04, 0x1c
        /*005e*/ 	.short	(.L_222 - .L_221)


	//   ....[0]....
.L_221:
        /*0060*/ 	.word	0x00000ec0


	//   ....[1]....
        /*0064*/ 	.word	0x00000fd0


	//   ....[2]....
        /*0068*/ 	.word	0x00001890


	//   ....[3]....
        /*006c*/ 	.word	0x000018f0


	//----- nvinfo : EIATTR_CRS_STACK_SIZE
	.align		4
.L_222:
        /*0070*/ 	.byte	0x04, 0x1e
        /*0072*/ 	.short	(.L_224 - .L_223)
.L_223:
        /*0074*/ 	.word	0x00000000


	//----- nvinfo : EIATTR_CBANK_PARAM_SIZE
	.align		4
.L_224:
        /*0078*/ 	.byte	0x03, 0x19
        /*007a*/ 	.short	0x0018


	//----- nvinfo : EIATTR_PARAM_CBANK
	.align		4
        /*007c*/ 	.byte	0x04, 0x0a
        /*007e*/ 	.short	(.L_226 - .L_225)
	.align		4
.L_225:
        /*0080*/ 	.word	index@(.nv.constant0._Z6reduceILj32ELb0EEvPKdPdii)
        /*0084*/ 	.short	0x0380
        /*0086*/ 	.short	0x0018


	//----- nvinfo : EIATTR_SW_WAR
	.align		4
.L_226:
        /*0088*/ 	.byte	0x04, 0x36
        /*008a*/ 	.short	(.L_228 - .L_227)
.L_227:
        /*008c*/ 	.word	0x00000008
.L_228:


//--------------------- .nv.info._Z6reduceILj64ELb0EEvPKdPdii --------------------------
	.section	.nv.info._Z6reduceILj64ELb0EEvPKdPdii,"",@"SHT_CUDA_INFO"
	.sectionflags	@""
	.align	4


	//----- nvinfo : EIATTR_CUDA_API_VERSION
	.align		4
        /*0000*/ 	.byte	0x04, 0x37
        /*0002*/ 	.short	(.L_230 - .L_229)
.L_229:
        /*0004*/ 	.word	0x00000082


	//----- nvinfo : EIATTR_KPARAM_INFO
	.align		4
.L_230:
        /*0008*/ 	.byte	0x04, 0x17
        /*000a*/ 	.short	(.L_232 - .L_231)
.L_231:
        /*000c*/ 	.word	0x00000000
        /*0010*/ 	.short	0x0003
        /*0012*/ 	.short	0x0014
        /*0014*/ 	.byte	0x00, 0xf0, 0x11, 0x00


	//----- nvinfo : EIATTR_KPARAM_INFO
	.align		4
.L_232:
        /*0018*/ 	.byte	0x04, 0x17
        /*001a*/ 	.short	(.L_234 - .L_233)
.L_233:
        /*001c*/ 	.word	0x00000000
        /*0020*/ 	.short	0x0002
        /*0022*/ 	.short	0x0010
        /*0024*/ 	.byte	0x00, 0xf0, 0x11, 0x00


	//----- nvinfo : EIATTR_KPARAM_INFO
	.align		4
.L_234:
        /*0028*/ 	.byte	0x04, 0x17
        /*002a*/ 	.short	(.L_236 - .L_235)
.L_235:
        /*002c*/ 	.word	0x00000000
        /*0030*/ 	.short	0x0001
        /*0032*/ 	.short	0x0008
        /*0034*/ 	.byte	0x00, 0xf5, 0x21, 0x00


	//----- nvinfo : EIATTR_KPARAM_INFO
	.align		4
.L_236:
        /*0038*/ 	.byte	0x04, 0x17
        /*003a*/ 	.short	(.L_238 - .L_237)
.L_237:
        /*003c*/ 	.word	0x00000000
        /*0040*/ 	.short	0x0000
        /*0042*/ 	.short	0x0000
        /*0044*/ 	.byte	0x00, 0xf5, 0x21, 0x00


	//----- nvinfo : EIATTR_SPARSE_MMA_MASK
	.align		4
.L_238:
        /*0048*/ 	.byte	0x03, 0x50
        /*004a*/ 	.short	0x0000


	//----- nvinfo : EIATTR_MAXREG_COUNT
	.align		4
        /*004c*/ 	.byte	0x03, 0x1b
        /*004e*/ 	.short	0x00ff


	//----- nvinfo : EIATTR_NUM_BARRIERS
	.align		4
        /*0050*/ 	.byte	0x02, 0x4c
        /*0052*/ 	.byte	0x01
	.zero		1


	//----- nvinfo : EIATTR_MERCURY_ISA_VERSION
	.align		4
        /*0054*/ 	.byte	0x03, 0x5f
        /*0056*/ 	.short	0x0101


	//----- nvinfo : EIATTR_VRC_CTA_INIT_COUNT
	.align		4
        /*0058*/ 	.byte	0x02, 0x4a
	.zero		1
	.zero		1


	//----- nvinfo : EIATTR_EXIT_INSTR_OFFSETS
	.align		4
        /*005c*/ 	.byte	0x04, 0x1c
        /*005e*/ 	.short	(.L_240 - .L_239)


	//   ....[0]....
.L_239:
        /*0060*/ 	.word	0x00000ef0


	//   ....[1]....
        /*0064*/ 	.word	0x00001000


	//   ....[2]....
        /*0068*/ 	.word	0x000018f0


	//   ....[3]....
        /*006c*/ 	.word	0x00001950


	//----- nvinfo : EIATTR_CRS_STACK_SIZE
	.align		4
.L_240:
        /*0070*/ 	.byte	0x04, 0x1e
        /*0072*/ 	.short	(.L_242 - .L_241)
.L_241:
        /*0074*/ 	.word	0x00000000


	//----- nvinfo : EIATTR_CBANK_PARAM_SIZE
	.align		4
.L_242:
        /*0078*/ 	.byte	0x03, 0x19
        /*007a*/ 	.short	0x0018


	//----- nvinfo : EIATTR_PARAM_CBANK
	.align		4
        /*007c*/ 	.byte	0x04, 0x0a
        /*007e*/ 	.short	(.L_244 - .L_243)
	.align		4
.L_243:
        /*0080*/ 	.word	index@(.nv.constant0._Z6reduceILj64ELb0EEvPKdPdii)
        /*0084*/ 	.short	0x0380
        /*0086*/ 	.short	0x0018


	//----- nvinfo : EIATTR_SW_WAR
	.align		4
.L_244:
        /*0088*/ 	.byte	0x04, 0x36
        /*008a*/ 	.short	(.L_246 - .L_245)
.L_245:
        /*008c*/ 	.word	0x00000008
.L_246:


//--------------------- .nv.info._Z6reduceILj128ELb0EEvPKdPdii --------------------------
	.section	.nv.info._Z6reduceILj128ELb0EEvPKdPdii,"",@"SHT_CUDA_INFO"
	.sectionflags	@""
	.align	4


	//----- nvinfo : EIATTR_CUDA_API_VERSION
	.align		4
        /*0000*/ 	.byte	0x04, 0x37
        /*0002*/ 	.short	(.L_248 - .L_247)
.L_247:
        /*0004*/ 	.word	0x00000082


	//----- nvinfo : EIATTR_KPARAM_INFO
	.align		4
.L_248:
        /*0008*/ 	.byte	0x04, 0x17
        /*000a*/ 	.short	(.L_250 - .L_249)
.L_249:
        /*000c*/ 	.word	0x00000000
        /*0010*/ 	.short	0x0003
        /*0012*/ 	.short	0x0014
        /*0014*/ 	.byte	0x00, 0xf0, 0x11, 0x00


	//----- nvinfo : EIATTR_KPARAM_INFO
	.align		4
.L_250:
        /*0018*/ 	.byte	0x04, 0x17
        /*001a*/ 	.short	(.L_252 - .L_251)
.L_251:
        /*001c*/ 	.word	0x00000000
        /*0020*/ 	.short	0x0002
        /*0022*/ 	.short	0x0010
        /*0024*/ 	.byte	0x00, 0xf0, 0x11, 0x00


	//----- nvinfo : EIATTR_KPARAM_INFO
	.align		4
.L_252:
        /*0028*/ 	.byte	0x04, 0x17
        /*002a*/ 	.short	(.L_254 - .L_253)
.L_253:
        /*002c*/ 	.word	0x00000000
        /*0030*/ 	.short	0x0001
        /*0032*/ 	.short	0x0008
        /*0034*/ 	.byte	0x00, 0xf5, 0x21, 0x00


	//----- nvinfo : EIATTR_KPARAM_INFO
	.align		4
.L_254:
        /*0038*/ 	.byte	0x04, 0x17
        /*003a*/ 	.short	(.L_256 - .L_255)
.L_255:
        /*003c*/ 	.word	0x00000000
        /*0040*/ 	.short	0x0000
        /*0042*/ 	.short	0x0000
        /*0044*/ 	.byte	0x00, 0xf5, 0x21, 0x00


	//----- nvinfo : EIATTR_SPARSE_MMA_MASK
	.align		4
.L_256:
        /*0048*/ 	.byte	0x03, 0x50
        /*004a*/ 	.short	0x0000


	//----- nvinfo : EIATTR_MAXREG_COUNT
	.align		4
        /*004c*/ 	.byte	0x03, 0x1b
        /*004e*/ 	.short	0x00ff


	//----- nvinfo : EIATTR_NUM_BARRIERS
	.align		4
        /*0050*/ 	.byte	0x02, 0x4c
        /*0052*/ 	.byte	0x01
	.zero		1


	//----- nvinfo : EIATTR_MERCURY_ISA_VERSION
	.align		4
        /*0054*/ 	.byte	0x03, 0x5f
        /*0056*/ 	.short	0x0101


	//----- nvinfo : EIATTR_VRC_CTA_INIT_COUNT
	.align		4
        /*0058*/ 	.byte	0x02, 0x4a
	.zero		1
	.zero		1


	//----- nvinfo : EIATTR_EXIT_INSTR_OFFSETS
	.align		4
        /*005c*/ 	.byte	0x04, 0x1c
        /*005e*/ 	.short	(.L_258 - .L_257)


	//   ....[0]....
.L_257:
        /*0060*/ 	.word	0x00000f60


	//   ....[1]....
        /*0064*/ 	.word	0x00001070


	//   ....[2]....
        /*0068*/ 	.word	0x000019a0


	//   ....[3]....
        /*006c*/ 	.word	0x00001a00


	//----- nvinfo : EIATTR_CRS_STACK_SIZE
	.align		4
.L_258:
        /*0070*/ 	.byte	0x04, 0x1e
        /*0072*/ 	.short	(.L_260 - .L_259)
.L_259:
        /*0074*/ 	.word	0x00000000


	//----- nvinfo : EIATTR_CBANK_PARAM_SIZE
	.align		4
.L_260:
        /*0078*/ 	.byte	0x03, 0x19
        /*007a*/ 	.short	0x0018


	//----- nvinfo : EIATTR_PARAM_CBANK
	.align		4
        /*007c*/ 	.byte	0x04, 0x0a
        /*007e*/ 	.short	(.L_262 - .L_261)
	.align		4
.L_261:
        /*0080*/ 	.word	index@(.nv.constant0._Z6reduceILj128ELb0EEvPKdPdii)
        /*0084*/ 	.short	0x0380
        /*0086*/ 	.short	0x0018


	//----- nvinfo : EIATTR_SW_WAR
	.align		4
.L_262:
        /*0088*/ 	.byte	0x04, 0x36
        /*008a*/ 	.short	(.L_264 - .L_263)
.L_263:
        /*008c*/ 	.word	0x00000008
.L_264:


//--------------------- .nv.info._Z6reduceILj256ELb0EEvPKdPdii --------------------------
	.section	.nv.info._Z6reduceILj256ELb0EEvPKdPdii,"",@"SHT_CUDA_INFO"
	.sectionflags	@""
	.align	4


	//----- nvinfo : EIATTR_CUDA_API_VERSION
	.align		4
        /*0000*/ 	.byte	0x04, 0x37
        /*0002*/ 	.short	(.L_266 - .L_265)
.L_265:
        /*0004*/ 	.word	0x00000082


	//----- nvinfo : EIATTR_KPARAM_INFO
	.align		4
.L_266:
        /*0008*/ 	.byte	0x04, 0x17
        /*000a*/ 	.short	(.L_268 - .L_267)
.L_267:
        /*000c*/ 	.word	0x00000000
        /*0010*/ 	.short	0x0003
        /*0012*/ 	.short	0x0014
        /*0014*/ 	.byte	0x00, 0xf0, 0x11, 0x00


	//----- nvinfo : EIATTR_KPARAM_INFO
	.align		4
.L_268:
        /*0018*/ 	.byte	0x04, 0x17
        /*001a*/ 	.short	(.L_270 - .L_269)
.L_269:
        /*001c*/ 	.word	0x00000000
        /*0020*/ 	.short	0x0002
        /*0022*/ 	.short	0x0010
        /*0024*/ 	.byte	0x00, 0xf0, 0x11, 0x00


	//----- nvinfo : EIATTR_KPARAM_INFO
	.align		4
.L_270:
        /*0028*/ 	.byte	0x04, 0x17
        /*002a*/ 	.short	(.L_272 - .L_271)
.L_271:
        /*002c*/ 	.word	0x00000000
        /*0030*/ 	.short	0x0001
        /*0032*/ 	.short	0x0008
        /*0034*/ 	.byte	0x00, 0xf5, 0x21, 0x00


	//----- nvinfo : EIATTR_KPARAM_INFO
	.align		4
.L_272:
        /*0038*/ 	.byte	0x04, 0x17
        /*003a*/ 	.short	(.L_274 - .L_273)
.L_273:
        /*003c*/ 	.word	0x00000000
        /*0040*/ 	.short	0x0000
        /*0042*/ 	.short	0x0000
        /*0044*/ 	.byte	0x00, 0xf5, 0x21, 0x00


	//----- nvinfo : EIATTR_SPARSE_MMA_MASK
	.align		4
.L_274:
        /*0048*/ 	.byte	0x03, 0x50
        /*004a*/ 	.short	0x0000


	//----- nvinfo : EIATTR_MAXREG_COUNT
	.align		4
        /*004c*/ 	.byte	0x03, 0x1b
        /*004e*/ 	.short	0x00ff


	//----- nvinfo : EIATTR_NUM_BARRIERS
	.align		4
        /*0050*/ 	.byte	0x02, 0x4c
        /*0052*/ 	.byte	0x01
	.zero		1


	//----- nvinfo : EIATTR_MERCURY_ISA_VERSION
	.align		4
        /*0054*/ 	.byte	0x03, 0x5f
        /*0056*/ 	.short	0x0101


	//----- nvinfo : EIATTR_VRC_CTA_INIT_COUNT
	.align		4
        /*0058*/ 	.byte	0x02, 0x4a
	.zero		1
	.zero		1


	//----- nvinfo : EIATTR_EXIT_INSTR_OFFSETS
	.align		4
        /*005c*/ 	.byte	0x04, 0x1c
        /*005e*/ 	.short	(.L_276 - .L_275)


	//   ....[0]....
.L_275:
        /*0060*/ 	.word	0x00000fb0


	//   ....[1]....
        /*0064*/ 	.word	0x000010c0


	//   ....[2]....
        /*0068*/ 	.word	0x00001a30


	//   ....[3]....
        /*006c*/ 	.word	0x00001a90


	//----- nvinfo : EIATTR_CRS_STACK_SIZE
	.align		4
.L_276:
        /*0070*/ 	.byte	0x04, 0x1e
        /*0072*/ 	.short	(.L_278 - .L_277)
.L_277:
        /*0074*/ 	.word	0x00000000


	//----- nvinfo : EIATTR_CBANK_PARAM_SIZE
	.align		4
.L_278:
        /*0078*/ 	.byte	0x03, 0x19
        /*007a*/ 	.short	0x0018


	//----- nvinfo : EIATTR_PARAM_CBANK
	.align		4
        /*007c*/ 	.byte	0x04, 0x0a
        /*007e*/ 	.short	(.L_280 - .L_279)
	.align		4
.L_279:
        /*0080*/ 	.word	index@(.nv.constant0._Z6reduceILj256ELb0EEvPKdPdii)
        /*0084*/ 	.short	0x0380
        /*0086*/ 	.short	0x0018


	//----- nvinfo : EIATTR_SW_WAR
	.align		4
.L_280:
        /*0088*/ 	.byte	0x04, 0x36
        /*008a*/ 	.short	(.L_282 - .L_281)
.L_281:
        /*008c*/ 	.word	0x00000008
.L_282:


//--------------------- .nv.info._Z6reduceILj512ELb0EEvPKdPdii --------------------------
	.section	.nv.info._Z6reduceILj512ELb0EEvPKdPdii,"",@"SHT_CUDA_INFO"
	.sectionflags	@""
	.align	4


	//----- nvinfo : EIATTR_CUDA_API_VERSION
	.align		4
        /*0000*/ 	.byte	0x04, 0x37
        /*0002*/ 	.short	(.L_284 - .L_283)
.L_283:
        /*0004*/ 	.word	0x00000082


	//----- nvinfo : EIATTR_KPARAM_INFO
	.align		4
.L_284:
        /*0008*/ 	.byte	0x04, 0x17
        /*000a*/ 	.short	(.L_286 - .L_285)
.L_285:
        /*000c*/ 	.word	0x00000000
        /*0010*/ 	.short	0x0003
        /*0012*/ 	.short	0x0014
        /*0014*/ 	.byte	0x00, 0xf0, 0x11, 0x00


	//----- nvinfo : EIATTR_KPARAM_INFO
	.align		4
.L_286:
        /*0018*/ 	.byte	0x04, 0x17
        /*001a*/ 	.short	(.L_288 - .L_287)
.L_287:
        /*001c*/ 	.word	0x00000000
        /*0020*/ 	.short	0x0002
        /*0022*/ 	.short	0x0010
        /*0024*/ 	.byte	0x00, 0xf0, 0x11, 0x00


	//----- nvinfo : EIATTR_KPARAM_INFO
	.align		4
.L_288:
        /*0028*/ 	.byte	0x04, 0x17
        /*002a*/ 	.short	(.L_290 - .L_289)
.L_289:
        /*002c*/ 	.word	0x00000000
        /*0030*/ 	.short	0x0001
        /*0032*/ 	.short	0x0008
        /*0034*/ 	.byte	0x00, 0xf5, 0x21, 0x00


	//----- nvinfo : EIATTR_KPARAM_INFO
	.align		4
.L_290:
        /*0038*/ 	.byte	0x04, 0x17
        /*003a*/ 	.short	(.L_292 - .L_291)
.L_291:
        /*003c*/ 	.word	0x00000000
        /*0040*/ 	.short	0x0000
        /*0042*/ 	.short	0x0000
        /*0044*/ 	.byte	0x00, 0xf5, 0x21, 0x00


	//----- nvinfo : EIATTR_SPARSE_MMA_MASK
	.align		4
.L_292:
        /*0048*/ 	.byte	0x03, 0x50
        /*004a*/ 	.short	0x0000


	//----- nvinfo : EIATTR_MAXREG_COUNT
	.align		4
        /*004c*/ 	.byte	0x03, 0x1b
        /*004e*/ 	.short	0x00ff


	//----- nvinfo : EIATTR_NUM_BARRIERS
	.align		4
        /*0050*/ 	.byte	0x02, 0x4c
        /*0052*/ 	.byte	0x01
	.zero		1


	//----- nvinfo : EIATTR_MERCURY_ISA_VERSION
	.align		4
        /*0054*/ 	.byte	0x03, 0x5f
        /*0056*/ 	.short	0x0101


	//----- nvinfo : EIATTR_VRC_CTA_INIT_COUNT
	.align		4
        /*0058*/ 	.byte	0x02, 0x4a
	.zero		1
	.zero		1


	//----- nvinfo : EIATTR_EXIT_INSTR_OFFSETS
	.align		4
        /*005c*/ 	.byte	0x04, 0x1c
        /*005e*/ 	.short	(.L_294 - .L_293)


	//   ....[0]....
.L_293:
        /*0060*/ 	.word	0x00000ff0


	//   ....[1]....
        /*0064*/ 	.word	0x00001100


	//   ....[2]....
        /*0068*/ 	.word	0x00001ab0


	//   ....[3]....
        /*006c*/ 	.word	0x00001b10


	//----- nvinfo : EIATTR_CRS_STACK_SIZE
	.align		4
.L_294:
        /*0070*/ 	.byte	0x04, 0x1e
        /*0072*/ 	.short	(.L_296 - .L_295)
.L_295:
        /*0074*/ 	.word	0x00000000


	//----- nvinfo : EIATTR_CBANK_PARAM_SIZE
	.align		4
.L_296:
        /*0078*/ 	.byte	0x03, 0x19
        /*007a*/ 	.short	0x0018


	//----- nvinfo : EIATTR_PARAM_CBANK
	.align		4
        /*007c*/ 	.byte	0x04, 0x0a
        /*007e*/ 	.short	(.L_298 - .L_297)
	.align		4
.L_297:
        /*0080*/ 	.word	index@(.nv.constant0._Z6reduceILj512ELb0EEvPKdPdii)
        /*0084*/ 	.short	0x0380
        /*0086*/ 	.short	0x0018


	//----- nvinfo : EIATTR_SW_WAR
	.align		4
.L_298:
        /*0088*/ 	.byte	0x04, 0x36
        /*008a*/ 	.short	(.L_300 - .L_299)
.L_299:
        /*008c*/ 	.word	0x00000008
.L_300:


//--------------------- .nv.info._Z6reduceILj1ELb1EEvPKdPdii --------------------------
	.section	.nv.info._Z6reduceILj1ELb1EEvPKdPdii,"",@"SHT_CUDA_INFO"
	.sectionflags	@""
	.align	4


	//----- nvinfo : EIATTR_CUDA_API_VERSION
	.align		4
        /*0000*/ 	.byte	0x04, 0x37
        /*0002*/ 	.short	(.L_302 - .L_301)
.L_301:
        /*0004*/ 	.word	0x00000082


	//----- nvinfo : EIATTR_KPARAM_INFO
	.align		4
.L_302:
        /*0008*/ 	.byte	0x04, 0x17
        /*000a*/ 	.short	(.L_304 - .L_303)
.L_303:
        /*000c*/ 	.word	0x00000000
        /*0010*/ 	.short	0x0003
        /*0012*/ 	.short	0x0014
        /*0014*/ 	.byte	0x00, 0xf0, 0x11, 0x00


	//----- nvinfo : EIATTR_KPARAM_INFO
	.align		4
.L_304:
        /*0018*/ 	.byte	0x04, 0x17
        /*001a*/ 	.short	(.L_306 - .L_305)
.L_305:
        /*001c*/ 	.word	0x00000000
        /*0020*/ 	.short	0x0002
        /*0022*/ 	.short	0x0010
        /*0024*/ 	.byte	0x00, 0xf0, 0x11, 0x00


	//----- nvinfo : EIATTR_KPARAM_INFO
	.align		4
.L_306:
        /*0028*/ 	.byte	0x04, 0x17
        /*002a*/ 	.short	(.L_308 - .L_307)
.L_307:
        /*002c*/ 	.word	0x00000000
        /*0030*/ 	.short	0x0001
        /*0032*/ 	.short	0x0008
        /*0034*/ 	.byte	0x00, 0xf5, 0x21, 0x00


	//----- nvinfo : EIATTR_KPARAM_INFO
	.align		4
.L_308:
        /*0038*/ 	.byte	0x04, 0x17
        /*003a*/ 	.short	(.L_310 - .L_309)
.L_309:
        /*003c*/ 	.word	0x00000000
        /*0040*/ 	.short	0x0000
        /*0042*/ 	.short	0x0000
        /*0044*/ 	.byte	0x00, 0xf5, 0x21, 0x00


	//----- nvinfo : EIATTR_SPARSE_MMA_MASK
	.align		4
.L_310:
        /*0048*/ 	.byte	0x03, 0x50
        /*004a*/ 	.short	0x0000


	//----- nvinfo : EIATTR_MAXREG_COUNT
	.align		4
        /*004c*/ 	.byte	0x03, 0x1b
        /*004e*/ 	.short	0x00ff


	//----- nvinfo : EIATTR_NUM_BARRIERS
	.align		4
        /*0050*/ 	.byte	0x02, 0x4c
        /*0052*/ 	.byte	0x01
	.zero		1


	//----- nvinfo : EIATTR_MERCURY_ISA_VERSION
	.align		4
        /*0054*/ 	.byte	0x03, 0x5f
        /*0056*/ 	.short	0x0101


	//----- nvinfo : EIATTR_VRC_CTA_INIT_COUNT
	.align		4
        /*0058*/ 	.byte	0x02, 0x4a
	.zero		1
	.zero		1


	//----- nvinfo : EIATTR_EXIT_INSTR_OFFSETS
	.align		4
        /*005c*/ 	.byte	0x04, 0x1c
        /*005e*/ 	.short	(.L_312 - .L_311)


	//   ....[0]....
.L_311:
        /*0060*/ 	.word	0x00000cf0


	//   ....[1]....
        /*0064*/ 	.word	0x00000e00


	//   ....[2]....
        /*0068*/ 	.word	0x00001590


	//   ....[3]....
        /*006c*/ 	.word	0x000015f0


	//----- nvinfo : EIATTR_CRS_STACK_SIZE
	.align		4
.L_312:
        /*0070*/ 	.byte	0x04, 0x1e
        /*0072*/ 	.short	(.L_314 - .L_313)
.L_313:
        /*0074*/ 	.word	0x00000000


	//----- nvinfo : EIATTR_CBANK_PARAM_SIZE
	.align		4
.L_314:
        /*0078*/ 	.byte	0x03, 0x19
        /*007a*/ 	.short	0x0018


	//----- nvinfo : EIATTR_PARAM_CBANK
	.align		4
        /*007c*/ 	.byte	0x04, 0x0a
        /*007e*/ 	.short	(.L_316 - .L_315)
	.align		4
.L_315:
        /*0080*/ 	.word	index@(.nv.constant0._Z6reduceILj1ELb1EEvPKdPdii)
        /*0084*/ 	.short	0x0380
        /*0086*/ 	.short	0x0018


	//----- nvinfo : EIATTR_SW_WAR
	.align		4
.L_316:
        /*0088*/ 	.byte	0x04, 0x36
        /*008a*/ 	.short	(.L_318 - .L_317)
.L_317:
        /*008c*/ 	.word	0x00000008
.L_318:


//--------------------- .nv.info._Z6reduceILj2ELb1EEvPKdPdii --------------------------
	.section	.nv.info._Z6reduceILj2ELb1EEvPKdPdii,"",@"SHT_CUDA_INFO"
	.sectionflags	@""
	.align	4


	//----- nvinfo : EIATTR_CUDA_API_VERSION
	.align		4
        /*0000*/ 	.byte	0x04, 0x37
        /*0002*/ 	.short	(.L_320 - .L_319)
.L_319:
        /*0004*/ 	.word	0x00000082


	//----- nvinfo : EIATTR_KPARAM_INFO
	.align		4
.L_320:
        /*0008*/ 	.byte	0x04, 0x17
        /*000a*/ 	.short	(.L_322 - .L_321)
.L_321:
        /*000c*/ 	.word	0x00000000
        /*0010*/ 	.short	0x0003
        /*0012*/ 	.short	0x0014
        /*0014*/ 	.byte	0x00, 0xf0, 0x11, 0x00


	//----- nvinfo : EIATTR_KPARAM_INFO
	.align		4
.L_322:
        /*0018*/ 	.byte	0x04, 0x17
        /*001a*/ 	.short	(.L_324 - .L_323)
.L_323:
        /*001c*/ 	.word	0x00000000
        /*0020*/ 	.short	0x0002
        /*0022*/ 	.short	0x0010
        /*0024*/ 	.byte	0x00, 0xf0, 0x11, 0x00


	//----- nvinfo : EIATTR_KPARAM_INFO
	.align		4
.L_324:
        /*0028*/ 	.byte	0x04, 0x17
        /*002a*/ 	.short	(.L_326 - .L_325)
.L_325:
        /*002c*/ 	.word	0x00000000
        /*0030*/ 	.short	0x0001
        /*0032*/ 	.short	0x0008
        /*0034*/ 	.byte	0x00, 0xf5, 0x21, 0x00


	//----- nvinfo : EIATTR_KPARAM_INFO
	.align		4
.L_326:
        /*0038*/ 	.byte	0x04, 0x17
        /*003a*/ 	.short	(.L_328 - .L_327)
.L_327:
        /*003c*/ 	.word	0x00000000
        /*0040*/ 	.short	0x0000
        /*0042*/ 	.short	0x0000
        /*0044*/ 	.byte	0x00, 0xf5, 0x21, 0x00


	//----- nvinfo : EIATTR_SPARSE_MMA_MASK
	.align		4
.L_328:
        /*0048*/ 	.byte	0x03, 0x50
        /*004a*/ 	.short	0x0000


	//----- nvinfo : EIATTR_MAXREG_COUNT
	.align		4
        /*004c*/ 	.byte	0x03, 0x1b
        /*004e*/ 	.short	0x00ff


	//----- nvinfo : EIATTR_NUM_BARRIERS
	.align		4
        /*0050*/ 	.byte	0x02, 0x4c
        /*0052*/ 	.byte	0x01
	.zero		1


	//----- nvinfo : EIATTR_MERCURY_ISA_VERSION
	.align		4
        /*0054*/ 	.byte	0x03, 0x5f
        /*0056*/ 	.short	0x0101


	//----- nvinfo : EIATTR_VRC_CTA_INIT_COUNT
	.align		4
        /*0058*/ 	.byte	0x02, 0x4a
	.zero		1
	.zero		1


	//----- nvinfo : EIATTR_EXIT_INSTR_OFFSETS
	.align		4
        /*005c*/ 	.byte	0x04, 0x1c
        /*005e*/ 	.short	(.L_330 - .L_329)


	//   ....[0]....
.L_329:
        /*0060*/ 	.word	0x00000d80


	//   ....[1]....
        /*0064*/ 	.word	0x00000e90


	//   ....[2]....
        /*0068*/ 	.word	0x00001660


	//   ....[3]....
        /*006c*/ 	.word	0x000016c0


	//----- nvinfo : EIATTR_CRS_STACK_SIZE
	.align		4
.L_330:
        /*0070*/ 	.byte	0x04, 0x1e
        /*0072*/ 	.short	(.L_332 - .L_331)
.L_331:
        /*0074*/ 	.word	0x00000000


	//----- nvinfo : EIATTR_CBANK_PARAM_SIZE
	.align		4
.L_332:
        /*0078*/ 	.byte	0x03, 0x19
        /*007a*/ 	.short	0x0018


	//----- nvinfo : EIATTR_PARAM_CBANK
	.align		4
        /*007c*/ 	.byte	0x04, 0x0a
        /*007e*/ 	.short	(.L_334 - .L_333)
	.align		4
.L_333:
        /*0080*/ 	.word	index@(.nv.constant0._Z6reduceILj2ELb1EEvPKdPdii)
        /*0084*/ 	.short	0x0380
        /*0086*/ 	.short	0x0018


	//----- nvinfo : EIATTR_SW_WAR
	.align		4
.L_334:
        /*0088*/ 	.byte	0x04, 0x36
        /*008a*/ 	.short	(.L_336 - .L_335)
.L_335:
        /*008c*/ 	.word	0x00000008
.L_336:


//--------------------- .nv.info._Z6reduceILj4ELb1EEvPKdPdii --------------------------
	.section	.nv.info._Z6reduceILj4ELb1EEvPKdPdii,"",@"SHT_CUDA_INFO"
	.sectionflags	@""
	.align	4


	//----- nvinfo : EIATTR_CUDA_API_VERSION
	.align		4
        /*0000*/ 	.byte	0x04, 0x37
        /*0002*/ 	.short	(.L_338 - .L_337)
.L_337:
        /*0004*/ 	.word	0x00000082


	//----- nvinfo : EIATTR_KPARAM_INFO
	.align		4
.L_338:
        /*0008*/ 	.byte	0x04, 0x17
        /*000a*/ 	.short	(.L_340 - .L_339)
.L_339:
        /*000c*/ 	.word	0x00000000
        /*0010*/ 	.short	0x0003
        /*0012*/ 	.short	0x0014
        /*0014*/ 	.byte	0x00, 0xf0, 0x11, 0x00


	//----- nvinfo : EIATTR_KPARAM_INFO
	.align		4
.L_340:
        /*0018*/ 	.byte	0x04, 0x17
        /*001a*/ 	.short	(.L_342 - .L_341)
.L_341:
        /*001c*/ 	.word	0x00000000
        /*0020*/ 	.short	0x0002
        /*0022*/ 	.short	0x0010
        /*0024*/ 	.byte	0x00, 0xf0, 0x11, 0x00


	//----- nvinfo : EIATTR_KPARAM_INFO
	.align		4
.L_342:
        /*0028*/ 	.byte	0x04, 0x17
        /*002a*/ 	.short	(.L_344 - .L_343)
.L_343:
        /*002c*/ 	.word	0x00000000
        /*0030*/ 	.short	0x0001
        /*0032*/ 	.short	0x0008
        /*0034*/ 	.byte	0x00, 0xf5, 0x21, 0x00


	//----- nvinfo : EIATTR_KPARAM_INFO
	.align		4
.L_344:
        /*0038*/ 	.byte	0x04, 0x17
        /*003a*/ 	.short	(.L_346 - .L_345)
.L_345:
        /*003c*/ 	.word	0x00000000
        /*0040*/ 	.short	0x0000
        /*0042*/ 	.short	0x0000
        /*0044*/ 	.byte	0x00, 0xf5, 0x21, 0x00


	//----- nvinfo : EIATTR_SPARSE_MMA_MASK
	.align		4
.L_346:
        /*0048*/ 	.byte	0x03, 0x50
        /*004a*/ 	.short	0x0000


	//----- nvinfo : EIATTR_MAXREG_COUNT
	.align		4
        /*004c*/ 	.byte	0x03, 0x1b
        /*004e*/ 	.short	0x00ff


	//----- nvinfo : EIATTR_NUM_BARRIERS
	.align		4
        /*0050*/ 	.byte	0x02, 0x4c
        /*0052*/ 	.byte	0x01
	.zero		1


	//----- nvinfo : EIATTR_MERCURY_ISA_VERSION
	.align		4
        /*0054*/ 	.byte	0x03, 0x5f
        /*0056*/ 	.short	0x0101


	//----- nvinfo : EIATTR_VRC_CTA_INIT_COUNT
	.align		4
        /*0058*/ 	.byte	0x02, 0x4a
	.zero		1
	.zero		1


	//----- nvinfo : EIATTR_EXIT_INSTR_OFFSETS
	.align		4
        /*005c*/ 	.byte	0x04, 0x1c
        /*005e*/ 	.short	(.L_348 - .L_347)


	//   ....[0]....
.L_347:
        /*0060*/ 	.word	0x00000db0


	//   ....[1]....
        /*0064*/ 	.word	0x00000ec0


	//   ....[2]....
        /*0068*/ 	.word	0x000016c0


	//   ....[3]....
        /*006c*/ 	.word	0x00001720


	//----- nvinfo : EIATTR_CRS_STACK_SIZE
	.align		4
.L_348:
        /*0070*/ 	.byte	0x04, 0x1e
        /*0072*/ 	.short	(.L_350 - .L_349)
.L_349:
        /*0074*/ 	.word	0x00000000


	//----- nvinfo : EIATTR_CBANK_PARAM_SIZE
	.align		4
.L_350:
        /*0078*/ 	.byte	0x03, 0x19
        /*007a*/ 	.short	0x0018


	//----- nvinfo : EIATTR_PARAM_CBANK
	.align		4
        /*007c*/ 	.byte	0x04, 0x0a
        /*007e*/ 	.short	(.L_352 - .L_351)
	.align		4
.L_351:
        /*0080*/ 	.word	index@(.nv.constant0._Z6reduceILj4ELb1EEvPKdPdii)
        /*0084*/ 	.short	0x0380
        /*0086*/ 	.short	0x0018


	//----- nvinfo : EIATTR_SW_WAR
	.align		4
.L_352:
        /*0088*/ 	.byte	0x04, 0x36
        /*008a*/ 	.short	(.L_354 - .L_353)
.L_353:
        /*008c*/ 	.word	0x00000008
.L_354:


//--------------------- .nv.info._Z6reduceILj8ELb1EEvPKdPdii --------------------------
	.section	.nv.info._Z6reduceILj8ELb1EEvPKdPdii,"",@"SHT_CUDA_INFO"
	.sectionflags	@""
	.align	4


	//----- nvinfo : EIATTR_CUDA_API_VERSION
	.align		4
        /*0000*/ 	.byte	0x04, 0x37
        /*0002*/ 	.short	(.L_356 - .L_355)
.L_355:
        /*0004*/ 	.word	0x00000082


	//----- nvinfo : EIATTR_KPARAM_INFO
	.align		4
.L_356:
        /*0008*/ 	.byte	0x04, 0x17
        /*000a*/ 	.short	(.L_358 - .L_357)
.L_357:
        /*000c*/ 	.word	0x00000000
        /*0010*/ 	.short	0x0003
        /*0012*/ 	.short	0x0014
        /*0014*/ 	.byte	0x00, 0xf0, 0x11, 0x00


	//----- nvinfo : EIATTR_KPARAM_INFO
	.align		4
.L_358:
        /*0018*/ 	.byte	0x04, 0x17
        /*001a*/ 	.short	(.L_360 - .L_359)
.L_359:
        /*001c*/ 	.word	0x00000000
        /*0020*/ 	.short	0x0002
        /*0022*/ 	.short	0x0010
        /*0024*/ 	.byte	0x00, 0xf0, 0x11, 0x00


	//----- nvinfo : EIATTR_KPARAM_INFO
	.align		4
.L_360:
        /*0028*/ 	.byte	0x04, 0x17
        /*002a*/ 	.short	(.L_362 - .L_361)
.L_361:
        /*002c*/ 	.word	0x00000000
        /*0030*/ 	.short	0x0001
        /*0032*/ 	.short	0x0008
        /*0034*/ 	.byte	0x00, 0xf5, 0x21, 0x00


	//----- nvinfo : EIATTR_KPARAM_INFO
	.align		4
.L_362:
        /*0038*/ 	.byte	0x04, 0x17
        /*003a*/ 	.short	(.L_364 - .L_363)
.L_363:
        /*003c*/ 	.word	0x00000000
        /*0040*/ 	.short	0x0000
        /*0042*/ 	.short	0x0000
        /*0044*/ 	.byte	0x00, 0xf5, 0x21, 0x00


	//----- nvinfo : EIATTR_SPARSE_MMA_MASK
	.align		4
.L_364:
        /*0048*/ 	.byte	0x03, 0x50
        /*004a*/ 	.short	0x0000


	//----- nvinfo : EIATTR_MAXREG_COUNT
	.align		4
        /*004c*/ 	.byte	0x03, 0x1b
        /*004e*/ 	.short	0x00ff


	//----- nvinfo : EIATTR_NUM_BARRIERS
	.align		4
        /*0050*/ 	.byte	0x02, 0x4c
        /*0052*/ 	.byte	0x01
	.zero		1


	//----- nvinfo : EIATTR_MERCURY_ISA_VERSION
	.align		4
        /*0054*/ 	.byte	0x03, 0x5f
        /*0056*/ 	.short	0x0101


	//----- nvinfo : EIATTR_VRC_CTA_INIT_COUNT
	.align		4
        /*0058*/ 	.byte	0x02, 0x4a
	.zero		1
	.zero		1


	//----- nvinfo : EIATTR_EXIT_INSTR_OFFSETS
	.align		4
        /*005c*/ 	.byte	0x04, 0x1c
        /*005e*/ 	.short	(.L_366 - .L_365)


	//   ....[0]....
.L_365:
        /*0060*/ 	.word	0x00000de0


	//   ....[1]....
        /*0064*/ 	.word	0x00000ef0


	//   ....[2]....
        /*0068*/ 	.word	0x00001750


	//   ....[3]....
        /*006c*/ 	.word	0x000017b0


	//----- nvinfo : EIATTR_CRS_STACK_SIZE
	.align		4
.L_366:
        /*0070*/ 	.byte	0x04, 0x1e
        /*0072*/ 	.short	(.L_368 - .L_367)
.L_367:
        /*0074*/ 	.word	0x00000000


	//----- nvinfo : EIATTR_CBANK_PARAM_SIZE
	.align		4
.L_368:
        /*0078*/ 	.byte	0x03, 0x19
        /*007a*/ 	.short	0x0018


	//----- nvinfo : EIATTR_PARAM_CBANK
	.align		4
        /*007c*/ 	.byte	0x04, 0x0a
        /*007e*/ 	.short	(.L_370 - .L_369)
	.align		4
.L_369:
        /*0080*/ 	.word	index@(.nv.constant0._Z6reduceILj8ELb1EEvPKdPdii)
        /*0084*/ 	.short	0x0380
        /*0086*/ 	.short	0x0018


	//----- nvinfo : EIATTR_SW_WAR
	.align		4
.L_370:
        /*0088*/ 	.byte	0x04, 0x36
        /*008a*/ 	.short	(.L_372 - .L_371)
.L_371:
        /*008c*/ 	.word	0x00000008
.L_372:


//--------------------- .nv.info._Z6reduceILj16ELb1EEvPKdPdii --------------------------
	.section	.nv.info._Z6reduceILj16ELb1EEvPKdPdii,"",@"SHT_CUDA_INFO"
	.sectionflags	@""
	.align	4


	//----- nvinfo : EIATTR_CUDA_API_VERSION
	.align		4
        /*0000*/ 	.byte	0x04, 0x37
        /*0002*/ 	.short	(.L_374 - .L_373)
.L_373:
        /*0004*/ 	.word	0x00000082


	//----- nvinfo : EIATTR_KPARAM_INFO
	.align		4
.L_374:
        /*0008*/ 	.byte	0x04, 0x17
        /*000a*/ 	.short	(.L_376 - .L_375)
.L_375:
        /*000c*/ 	.word	0x00000000
        /*0010*/ 	.short	0x0003
        /*0012*/ 	.short	0x0014
        /*0014*/ 	.byte	0x00, 0xf0, 0x11, 0x00


	//----- nvinfo : EIATTR_KPARAM_INFO
	.align		4
.L_376:
        /*0018*/ 	.byte	0x04, 0x17
        /*001a*/ 	.short	(.L_378 - .L_377)
.L_377:
        /*001c*/ 	.word	0x00000000
        /*0020*/ 	.short	0x0002
        /*0022*/ 	.short	0x0010
        /*0024*/ 	.byte	0x00, 0xf0, 0x11, 0x00


	//----- nvinfo : EIATTR_KPARAM_INFO
	.align		4
.L_378:
        /*0028*/ 	.byte	0x04, 0x17
        /*002a*/ 	.short	(.L_380 - .L_379)
.L_379:
        /*002c*/ 	.word	0x00000000
        /*0030*/ 	.short	0x0001
        /*0032*/ 	.short	0x0008
        /*0034*/ 	.byte	0x00, 0xf5, 0x21, 0x00


	//----- nvinfo : EIATTR_KPARAM_INFO
	.align		4
.L_380:
        /*0038*/ 	.byte	0x04, 0x17
        /*003a*/ 	.short	(.L_382 - .L_381)
.L_381:
        /*003c*/ 	.word	0x00000000
        /*0040*/ 	.short	0x0000
        /*0042*/ 	.short	0x0000
        /*0044*/ 	.byte	0x00, 0xf5, 0x21, 0x00


	//----- nvinfo : EIATTR_SPARSE_MMA_MASK
	.align		4
.L_382:
        /*0048*/ 	.byte	0x03, 0x50
        /*004a*/ 	.short	0x0000


	//----- nvinfo : EIATTR_MAXREG_COUNT
	.align		4
        /*004c*/ 	.byte	0x03, 0x1b
        /*004e*/ 	.short	0x00ff


	//----- nvinfo : EIATTR_NUM_BARRIERS
	.align		4
        /*0050*/ 	.byte	0x02, 0x4c
        /*0052*/ 	.byte	0x01
	.zero		1


	//----- nvinfo : EIATTR_MERCURY_ISA_VERSION
	.align		4
        /*0054*/ 	.byte	0x03, 0x5f
        /*0056*/ 	.short	0x0101


	//----- nvinfo : EIATTR_VRC_CTA_INIT_COUNT
	.align		4
        /*0058*/ 	.byte	0x02, 0x4a
	.zero		1
	.zero		1


	//----- nvinfo : EIATTR_EXIT_INSTR_OFFSETS
	.align		4
        /*005c*/ 	.byte	0x04, 0x1c
        /*005e*/ 	.short	(.L_384 - .L_383)


	//   ....[0]....
.L_383:
        /*0060*/ 	.word	0x00000e10


	//   ....[1]....
        /*0064*/ 	.word	0x00000f20


	//   ....[2]....
        /*0068*/ 	.word	0x000017b0


	//   ....[3]....
        /*006c*/ 	.word	0x00001810


	//----- nvinfo : EIATTR_CRS_STACK_SIZE
	.align		4
.L_384:
        /*0070*/ 	.byte	0x04, 0x1e
        /*0072*/ 	.short	(.L_386 - .L_385)
.L_385:
        /*0074*/ 	.word	0x00000000


	//----- nvinfo : EIATTR_CBANK_PARAM_SIZE
	.align		4
.L_386:
        /*0078*/ 	.byte	0x03, 0x19
        /*007a*/ 	.short	0x0018


	//----- nvinfo : EIATTR_PARAM_CBANK
	.align		4
        /*007c*/ 	.byte	0x04, 0x0a
        /*007e*/ 	.short	(.L_388 - .L_387)
	.align		4
.L_387:
        /*0080*/ 	.word	index@(.nv.constant0._Z6reduceILj16ELb1EEvPKdPdii)
        /*0084*/ 	.short	0x0380
        /*0086*/ 	.short	0x0018


	//----- nvinfo : EIATTR_SW_WAR
	.align		4
.L_388:
        /*0088*/ 	.byte	0x04, 0x36
        /*008a*/ 	.short	(.L_390 - .L_389)
.L_389:
        /*008c*/ 	.word	0x00000008
.L_390:


//--------------------- .nv.info._Z6reduceILj32ELb1EEvPKdPdii --------------------------
	.section	.nv.info._Z6reduceILj32ELb1EEvPKdPdii,"",@"SHT_CUDA_INFO"
	.sectionflags	@""
	.align	4


	//----- nvinfo : EIATTR_CUDA_API_VERSION
	.align		4
        /*0000*/ 	.byte	0x04, 0x37
        /*0002*/ 	.short	(.L_392 - .L_391)
.L_391:
        /*0004*/ 	.word	0x00000082


	//----- nvinfo : EIATTR_KPARAM_INFO
	.align		4
.L_392:
        /*0008*/ 	.byte	0x04, 0x17
        /*000a*/ 	.short	(.L_394 - .L_393)
.L_393:
        /*000c*/ 	.word	0x00000000
        /*0010*/ 	.short	0x0003
        /*0012*/ 	.short	0x0014
        /*0014*/ 	.byte	0x00, 0xf0, 0x11, 0x00


	//----- nvinfo : EIATTR_KPARAM_INFO
	.align		4
.L_394:
        /*0018*/ 	.byte	0x04, 0x17
        /*001a*/ 	.short	(.L_396 - .L_395)
.L_395:
        /*001c*/ 	.word	0x00000000
        /*0020*/ 	.short	0x0002
        /*0022*/ 	.short	0x0010
        /*0024*/ 	.byte	0x00, 0xf0, 0x11, 0x00


	//----- nvinfo : EIATTR_KPARAM_INFO
	.align		4
.L_396:
        /*0028*/ 	.byte	0x04, 0x17
        /*002a*/ 	.short	(.L_398 - .L_397)
.L_397:
        /*002c*/ 	.word	0x00000000
        /*0030*/ 	.short	0x0001
        /*0032*/ 	.short	0x0008
        /*0034*/ 	.byte	0x00, 0xf5, 0x21, 0x00


	//----- nvinfo : EIATTR_KPARAM_INFO
	.align		4
.L_398:
        /*0038*/ 	.byte	0x04, 0x17
        /*003a*/ 	.short	(.L_400 - .L_399)
.L_399:
        /*003c*/ 	.word	0x00000000
        /*0040*/ 	.short	0x0000
        /*0042*/ 	.short	0x0000
        /*0044*/ 	.byte	0x00, 0xf5, 0x21, 0x00


	//----- nvinfo : EIATTR_SPARSE_MMA_MASK
	.align		4
.L_400:
        /*0048*/ 	.byte	0x03, 0x50
        /*004a*/ 	.short	0x0000


	//----- nvinfo : EIATTR_MAXREG_COUNT
	.align		4
        /*004c*/ 	.byte	0x03, 0x1b
        /*004e*/ 	.short	0x00ff


	//----- nvinfo : EIATTR_NUM_BARRIERS
	.align		4
        /*0050*/ 	.byte	0x02, 0x4c
        /*0052*/ 	.byte	0x01
	.zero		1


	//----- nvinfo : EIATTR_MERCURY_ISA_VERSION
	.align		4
        /*0054*/ 	.byte	0x03, 0x5f
        /*0056*/ 	.short	0x0101


	//----- nvinfo : EIATTR_VRC_CTA_INIT_COUNT
	.align		4
        /*0058*/ 	.byte	0x02, 0x4a
	.zero		1
	.zero		1


	//----- nvinfo : EIATTR_EXIT_INSTR_OFFSETS
	.align		4
        /*005c*/ 	.byte	0x04, 0x1c
        /*005e*/ 	.short	(.L_402 - .L_401)


	//   ....[0]....
.L_401:
        /*0060*/ 	.word	0x00000e40


	//   ....[1]....
        /*0064*/ 	.word	0x00000f50


	//   ....[2]....
        /*0068*/ 	.word	0x00001810


	//   ....[3]....
        /*006c*/ 	.word	0x00001870


	//----- nvinfo : EIATTR_CRS_STACK_SIZE
	.align		4
.L_402:
        /*0070*/ 	.byte	0x04, 0x1e
        /*0072*/ 	.short	(.L_404 - .L_403)
.L_403:
        /*0074*/ 	.word	0x00000000


	//----- nvinfo : EIATTR_CBANK_PARAM_SIZE
	.align		4
.L_404:
        /*0078*/ 	.byte	0x03, 0x19
        /*007a*/ 	.short	0x0018


	//----- nvinfo : EIATTR_PARAM_CBANK
	.align		4
        /*007c*/ 	.byte	0x04, 0x0a
        /*007e*/ 	.short	(.L_406 - .L_405)
	.align		4
.L_405:
        /*0080*/ 	.word	index@(.nv.constant0._Z6reduceILj32ELb1EEvPKdPdii)
        /*0084*/ 	.short	0x0380
        /*0086*/ 	.short	0x0018


	//----- nvinfo : EIATTR_SW_WAR
	.align		4
.L_406:
        /*0088*/ 	.byte	0x04, 0x36
        /*008a*/ 	.short	(.L_408 - .L_407)
.L_407:
        /*008c*/ 	.word	0x00000008
.L_408:


//--------------------- .nv.info._Z6reduceILj64ELb1EEvPKdPdii --------------------------
	.section	.nv.info._Z6reduceILj64ELb1EEvPKdPdii,"",@"SHT_CUDA_INFO"
	.sectionflags	@""
	.align	4


	//----- nvinfo : EIATTR_CUDA_API_VERSION
	.align		4
        /*0000*/ 	.byte	0x04, 0x37
        /*0002*/ 	.short	(.L_410 - .L_409)
.L_409:
        /*0004*/ 	.word	0x00000082


	//----- nvinfo : EIATTR_KPARAM_INFO
	.align		4
.L_410:
        /*0008*/ 	.byte	0x04, 0x17
        /*000a*/ 	.short	(.L_412 - .L_411)
.L_411:
        /*000c*/ 	.word	0x00000000
        /*0010*/ 	.short	0x0003
        /*0012*/ 	.short	0x0014
        /*0014*/ 	.byte	0x00, 0xf0, 0x11, 0x00


	//----- nvinfo : EIATTR_KPARAM_INFO
	.align		4
.L_412:
        /*0018*/ 	.byte	0x04, 0x17
        /*001a*/ 	.short	(.L_414 - .L_413)
.L_413:
        /*001c*/ 	.word	0x00000000
        /*0020*/ 	.short	0x0002
        /*0022*/ 	.short	0x0010
        /*0024*/ 	.byte	0x00, 0xf0, 0x11, 0x00


	//----- nvinfo : EIATTR_KPARAM_INFO
	.align		4
.L_414:
        /*0028*/ 	.byte	0x04, 0x17
        /*002a*/ 	.short	(.L_416 - .L_415)
.L_415:
        /*002c*/ 	.word	0x00000000
        /*0030*/ 	.short	0x0001
        /*0032*/ 	.short	0x0008
        /*0034*/ 	.byte	0x00, 0xf5, 0x21, 0x00


	//----- nvinfo : EIATTR_KPARAM_INFO
	.align		4
.L_416:
        /*0038*/ 	.byte	0x04, 0x17
        /*003a*/ 	.short	(.L_418 - .L_417)
.L_417:
        /*003c*/ 	.word	0x00000000
        /*0040*/ 	.short	0x0000
        /*0042*/ 	.short	0x0000
        /*0044*/ 	.byte	0x00, 0xf5, 0x21, 0x00


	//----- nvinfo : EIATTR_SPARSE_MMA_MASK
	.align		4
.L_418:
        /*0048*/ 	.byte	0x03, 0x50
        /*004a*/ 	.short	0x0000


	//----- nvinfo : EIATTR_MAXREG_COUNT
	.align		4
        /*004c*/ 	.byte	0x03, 0x1b
        /*004e*/ 	.short	0x00ff


	//----- nvinfo : EIATTR_NUM_BARRIERS
	.align		4
        /*0050*/ 	.byte	0x02, 0x4c
        /*0052*/ 	.byte	0x01
	.zero		1


	//----- nvinfo : EIATTR_MERCURY_ISA_VERSION
	.align		4
        /*0054*/ 	.byte	0x03, 0x5f
        /*0056*/ 	.short	0x0101


	//----- nvinfo : EIATTR_VRC_CTA_INIT_COUNT
	.align		4
        /*0058*/ 	.byte	0x02, 0x4a
	.zero		1
	.zero		1


	//----- nvinfo : EIATTR_EXIT_INSTR_OFFSETS
	.align		4
        /*005c*/ 	.byte	0x04, 0x1c
        /*005e*/ 	.short	(.L_420 - .L_419)


	//   ....[0]....
.L_419:
        /*0060*/ 	.word	0x00000e70


	//   ....[1]....
        /*0064*/ 	.word	0x00000f80


	//   ....[2]....
        /*0068*/ 	.word	0x00001870


	//   ....[3]....
        /*006c*/ 	.word	0x000018d0


	//----- nvinfo : EIATTR_CRS_STACK_SIZE
	.align		4
.L_420:
        /*0070*/ 	.byte	0x04, 0x1e
        /*0072*/ 	.short	(.L_422 - .L_421)
.L_421:
        /*0074*/ 	.word	0x00000000


	//----- nvinfo : EIATTR_CBANK_PARAM_SIZE
	.align		4
.L_422:
        /*0078*/ 	.byte	0x03, 0x19
        /*007a*/ 	.short	0x0018


	//----- nvinfo : EIATTR_PARAM_CBANK
	.align		4
        /*007c*/ 	.byte	0x04, 0x0a
        /*007e*/ 	.short	(.L_424 - .L_423)
	.align		4
.L_423:
        /*0080*/ 	.word	index@(.nv.constant0._Z6reduceILj64ELb1EEvPKdPdii)
        /*0084*/ 	.short	0x0380
        /*0086*/ 	.short	0x0018


	//----- nvinfo : EIATTR_SW_WAR
	.align		4
.L_424:
        /*0088*/ 	.byte	0x04, 0x36
        /*008a*/ 	.short	(.L_426 - .L_425)
.L_425:
        /*008c*/ 	.word	0x00000008
.L_426:


//--------------------- .nv.info._Z6reduceILj128ELb1EEvPKdPdii --------------------------
	.section	.nv.info._Z6reduceILj128ELb1EEvPKdPdii,"",@"SHT_CUDA_INFO"
	.sectionflags	@""
	.align	4


	//----- nvinfo : EIATTR_CUDA_API_VERSION
	.align		4
        /*0000*/ 	.byte	0x04, 0x37
        /*0002*/ 	.short	(.L_428 - .L_427)
.L_427:
        /*0004*/ 	.word	0x00000082


	//----- nvinfo : EIATTR_KPARAM_INFO
	.align		4
.L_428:
        /*0008*/ 	.byte	0x04, 0x17
        /*000a*/ 	.short	(.L_430 - .L_429)
.L_429:
        /*000c*/ 	.word	0x00000000
        /*0010*/ 	.short	0x0003
        /*0012*/ 	.short	0x0014
        /*0014*/ 	.byte	0x00, 0xf0, 0x11, 0x00


	//----- nvinfo : EIATTR_KPARAM_INFO
	.align		4
.L_430:
        /*0018*/ 	.byte	0x04, 0x17
        /*001a*/ 	.short	(.L_432 - .L_431)
.L_431:
        /*001c*/ 	.word	0x00000000
        /*0020*/ 	.short	0x0002
        /*0022*/ 	.short	0x0010
        /*0024*/ 	.byte	0x00, 0xf0, 0x11, 0x00


	//----- nvinfo : EIATTR_KPARAM_INFO
	.align		4
.L_432:
        /*0028*/ 	.byte	0x04, 0x17
        /*002a*/ 	.short	(.L_434 - .L_433)
.L_433:
        /*002c*/ 	.word	0x00000000
        /*0030*/ 	.short	0x0001
        /*0032*/ 	.short	0x0008
        /*0034*/ 	.byte	0x00, 0xf5, 0x21, 0x00


	//----- nvinfo : EIATTR_KPARAM_INFO
	.align		4
.L_434:
        /*0038*/ 	.byte	0x04, 0x17
        /*003a*/ 	.short	(.L_436 - .L_435)
.L_435:
        /*003c*/ 	.word	0x00000000
        /*0040*/ 	.short	0x0000
        /*0042*/ 	.short	0x0000
        /*0044*/ 	.byte	0x00, 0xf5, 0x21, 0x00


	//----- nvinfo : EIATTR_SPARSE_MMA_MASK
	.align		4
.L_436:
        /*0048*/ 	.byte	0x03, 0x50
        /*004a*/ 	.short	0x0000


	//----- nvinfo : EIATTR_MAXREG_COUNT
	.align		4
        /*004c*/ 	.byte	0x03, 0x1b
        /*004e*/ 	.short	0x00ff


	//----- nvinfo : EIATTR_NUM_BARRIERS
	.align		4
        /*0050*/ 	.byte	0x02, 0x4c
        /*0052*/ 	.byte	0x01
	.zero		1


	//----- nvinfo : EIATTR_MERCURY_ISA_VERSION
	.align		4
        /*0054*/ 	.byte	0x03, 0x5f
        /*0056*/ 	.short	0x0101


	//----- nvinfo : EIATTR_VRC_CTA_INIT_COUNT
	.align		4
        /*0058*/ 	.byte	0x02, 0x4a
	.zero		1
	.zero		1


	//----- nvinfo : EIATTR_EXIT_INSTR_OFFSETS
	.align		4
        /*005c*/ 	.byte	0x04, 0x1c
        /*005e*/ 	.short	(.L_438 - .L_437)


	//   ....[0]....
.L_437:
        /*0060*/ 	.word	0x00000ec0


	//   ....[1]....
        /*0064*/ 	.word	0x00000fd0


	//   ....[2]....
        /*0068*/ 	.word	0x00001900


	//   ....[3]....
        /*006c*/ 	.word	0x00001960


	//----- nvinfo : EIATTR_CRS_STACK_SIZE
	.align		4
.L_438:
        /*0070*/ 	.byte	0x04, 0x1e
        /*0072*/ 	.short	(.L_440 - .L_439)
.L_439:
        /*0074*/ 	.word	0x00000000


	//----- nvinfo : EIATTR_CBANK_PARAM_SIZE
	.align		4
.L_440:
        /*0078*/ 	.byte	0x03, 0x19
        /*007a*/ 	.short	0x0018


	//----- nvinfo : EIATTR_PARAM_CBANK
	.align		4
        /*007c*/ 	.byte	0x04, 0x0a
        /*007e*/ 	.short	(.L_442 - .L_441)
	.align		4
.L_441:
        /*0080*/ 	.word	index@(.nv.constant0._Z6reduceILj128ELb1EEvPKdPdii)
        /*0084*/ 	.short	0x0380
        /*0086*/ 	.short	0x0018


	//----- nvinfo : EIATTR_SW_WAR
	.align		4
.L_442:
        /*0088*/ 	.byte	0x04, 0x36
        /*008a*/ 	.short	(.L_444 - .L_443)
.L_443:
        /*008c*/ 	.word	0x00000008
.L_444:


//--------------------- .nv.info._Z6reduceILj256ELb1EEvPKdPdii --------------------------
	.section	.nv.info._Z6reduceILj256ELb1EEvPKdPdii,"",@"SHT_CUDA_INFO"
	.sectionflags	@""
	.align	4


	//----- nvinfo : EIATTR_CUDA_API_VERSION
	.align		4
        /*0000*/ 	.byte	0x04, 0x37
        /*0002*/ 	.short	(.L_446 - .L_445)
.L_445:
        /*0004*/ 	.word	0x00000082


	//----- nvinfo : EIATTR_KPARAM_INFO
	.align		4
.L_446:
        /*0008*/ 	.byte	0x04, 0x17
        /*000a*/ 	.short	(.L_448 - .L_447)
.L_447:
        /*000c*/ 	.word	0x00000000
        /*0010*/ 	.short	0x0003
        /*0012*/ 	.short	0x0014
        /*0014*/ 	.byte	0x00, 0xf0, 0x11, 0x00


	//----- nvinfo : EIATTR_KPARAM_INFO
	.align		4
.L_448:
        /*0018*/ 	.byte	0x04, 0x17
        /*001a*/ 	.short	(.L_450 - .L_449)
.L_449:
        /*001c*/ 	.word	0x00000000
        /*0020*/ 	.short	0x0002
        /*0022*/ 	.short	0x0010
        /*0024*/ 	.byte	0x00, 0xf0, 0x11, 0x00


	//----- nvinfo : EIATTR_KPARAM_INFO
	.align		4
.L_450:
        /*0028*/ 	.byte	0x04, 0x17
        /*002a*/ 	.short	(.L_452 - .L_451)
.L_451:
        /*002c*/ 	.word	0x00000000
        /*0030*/ 	.short	0x0001
        /*0032*/ 	.short	0x0008
        /*0034*/ 	.byte	0x00, 0xf5, 0x21, 0x00


	//----- nvinfo : EIATTR_KPARAM_INFO
	.align		4
.L_452:
        /*0038*/ 	.byte	0x04, 0x17
        /*003a*/ 	.short	(.L_454 - .L_453)
.L_453:
        /*003c*/ 	.word	0x00000000
        /*0040*/ 	.short	0x0000
        /*0042*/ 	.short	0x0000
        /*0044*/ 	.byte	0x00, 0xf5, 0x21, 0x00


	//----- nvinfo : EIATTR_SPARSE_MMA_MASK
	.align		4
.L_454:
        /*0048*/ 	.byte	0x03, 0x50
        /*004a*/ 	.short	0x0000


	//----- nvinfo : EIATTR_MAXREG_COUNT
	.align		4
        /*004c*/ 	.byte	0x03, 0x1b
        /*004e*/ 	.short	0x00ff


	//----- nvinfo : EIATTR_NUM_BARRIERS
	.align		4
        /*0050*/ 	.byte	0x02, 0x4c
        /*0052*/ 	.byte	0x01
	.zero		1


	//----- nvinfo : EIATTR_MERCURY_ISA_VERSION
	.align		4
        /*0054*/ 	.byte	0x03, 0x5f
        /*0056*/ 	.short	0x0101


	//----- nvinfo : EIATTR_VRC_CTA_INIT_COUNT
	.align		4
        /*0058*/ 	.byte	0x02, 0x4a
	.zero		1
	.zero		1


	//----- nvinfo : EIATTR_EXIT_INSTR_OFFSETS
	.align		4
        /*005c*/ 	.byte	0x04, 0x1c
        /*005e*/ 	.short	(.L_456 - .L_455)


	//   ....[0]....
.L_455:
        /*0060*/ 	.word	0x00000f10


	//   ....[1]....
        /*0064*/ 	.word	0x00001020


	//   ....[2]....
        /*0068*/ 	.word	0x00001990


	//   ....[3]....
        /*006c*/ 	.word	0x000019f0


	//----- nvinfo : EIATTR_CRS_STACK_SIZE
	.align		4
.L_456:
        /*0070*/ 	.byte	0x04, 0x1e
        /*0072*/ 	.short	(.L_458 - .L_457)
.L_457:
        /*0074*/ 	.word	0x00000000


	//----- nvinfo : EIATTR_CBANK_PARAM_SIZE
	.align		4
.L_458:
        /*0078*/ 	.byte	0x03, 0x19
        /*007a*/ 	.short	0x0018


	//----- nvinfo : EIATTR_PARAM_CBANK
	.align		4
        /*007c*/ 	.byte	0x04, 0x0a
        /*007e*/ 	.short	(.L_460 - .L_459)
	.align		4
.L_459:
        /*0080*/ 	.word	index@(.nv.constant0._Z6reduceILj256ELb1EEvPKdPdii)
        /*0084*/ 	.short	0x0380
        /*0086*/ 	.short	0x0018


	//----- nvinfo : EIATTR_SW_WAR
	.align		4
.L_460:
        /*0088*/ 	.byte	0x04, 0x36
        /*008a*/ 	.short	(.L_462 - .L_461)
.L_461:
        /*008c*/ 	.word	0x00000008
.L_462:


//--------------------- .nv.info._Z6reduceILj512ELb1EEvPKdPdii --------------------------
	.section	.nv.info._Z6reduceILj512ELb1EEvPKdPdii,"",@"SHT_CUDA_INFO"
	.sectionflags	@""
	.align	4


	//----- nvinfo : EIATTR_CUDA_API_VERSION
	.align		4
        /*0000*/ 	.byte	0x04, 0x37
        /*0002*/ 	.short	(.L_464 - .L_463)
.L_463:
        /*0004*/ 	.word	0x00000082


	//----- nvinfo : EIATTR_KPARAM_INFO
	.align		4
.L_464:
        /*0008*/ 	.byte	0x04, 0x17
        /*000a*/ 	.short	(.L_466 - .L_465)
.L_465:
        /*000c*/ 	.word	0x00000000
        /*0010*/ 	.short	0x0003
        /*0012*/ 	.short	0x0014
        /*0014*/ 	.byte	0x00, 0xf0, 0x11, 0x00


	//----- nvinfo : EIATTR_KPARAM_INFO
	.align		4
.L_466:
        /*0018*/ 	.byte	0x04, 0x17
        /*001a*/ 	.short	(.L_468 - .L_467)
.L_467:
        /*001c*/ 	.word	0x00000000
        /*0020*/ 	.short	0x0002
        /*0022*/ 	.short	0x0010
        /*0024*/ 	.byte	0x00, 0xf0, 0x11, 0x00


	//----- nvinfo : EIATTR_KPARAM_INFO
	.align		4
.L_468:
        /*0028*/ 	.byte	0x04, 0x17
        /*002a*/ 	.short	(.L_470 - .L_469)
.L_469:
        /*002c*/ 	.word	0x00000000
        /*0030*/ 	.short	0x0001
        /*0032*/ 	.short	0x0008
        /*0034*/ 	.byte	0x00, 0xf5, 0x21, 0x00


	//----- nvinfo : EIATTR_KPARAM_INFO
	.align		4
.L_470:
        /*0038*/ 	.byte	0x04, 0x17
        /*003a*/ 	.short	(.L_472 - .L_471)
.L_471:
        /*003c*/ 	.word	0x00000000
        /*0040*/ 	.short	0x0000
        /*0042*/ 	.short	0x0000
        /*0044*/ 	.byte	0x00, 0xf5, 0x21, 0x00


	//----- nvinfo : EIATTR_SPARSE_MMA_MASK
	.align		4
.L_472:
        /*0048*/ 	.byte	0x03, 0x50
        /*004a*/ 	.short	0x0000


	//----- nvinfo : EIATTR_MAXREG_COUNT
	.align		4
        /*004c*/ 	.byte	0x03, 0x1b
        /*004e*/ 	.short	0x00ff


	//----- nvinfo : EIATTR_NUM_BARRIERS
	.align		4
        /*0050*/ 	.byte	0x02, 0x4c
        /*0052*/ 	.byte	0x01
	.zero		1


	//----- nvinfo : EIATTR_MERCURY_ISA_VERSION
	.align		4
        /*0054*/ 	.byte	0x03, 0x5f
        /*0056*/ 	.short	0x0101


	//----- nvinfo : EIATTR_VRC_CTA_INIT_COUNT
	.align		4
        /*0058*/ 	.byte	0x02, 0x4a
	.zero		1
	.zero		1


	//----- nvinfo : EIATTR_EXIT_INSTR_OFFSETS
	.align		4
        /*005c*/ 	.byte	0x04, 0x1c
        /*005e*/ 	.short	(.L_474 - .L_473)


	//   ....[0]....
.L_473:
        /*0060*/ 	.word	0x00000f70


	//   ....[1]....
        /*0064*/ 	.word	0x00001080


	//   ....[2]....
        /*0068*/ 	.word	0x00001a30


	//   ....[3]....
        /*006c*/ 	.word	0x00001a90


	//----- nvinfo : EIATTR_CRS_STACK_SIZE
	.align		4
.L_474:
        /*0070*/ 	.byte	0x04, 0x1e
        /*0072*/ 	.short	(.L_476 - .L_475)
.L_475:
        /*0074*/ 	.word	0x00000000


	//----- nvinfo : EIATTR_CBANK_PARAM_SIZE
	.align		4
.L_476:
        /*0078*/ 	.byte	0x03, 0x19
        /*007a*/ 	.short	0x0018


	//----- nvinfo : EIATTR_PARAM_CBANK
	.align		4
        /*007c*/ 	.byte	0x04, 0x0a
        /*007e*/ 	.short	(.L_478 - .L_477)
	.align		4
.L_477:
        /*0080*/ 	.word	index@(.nv.constant0._Z6reduceILj512ELb1EEvPKdPdii)
        /*0084*/ 	.short	0x0380
        /*0086*/ 	.short	0x0018


	//----- nvinfo : EIATTR_SW_WAR
	.align		4
.L_478:
        /*0088*/ 	.byte	0x04, 0x36
        /*008a*/ 	.short	(.L_480 - .L_479)
.L_479:
        /*008c*/ 	.word	0x00000008
.L_480:


//--------------------- .nv.callgraph             --------------------------
	.section	.nv.callgraph,"",@"SHT_CUDA_CALLGRAPH"
	.align	4
	.sectionentsize	8
	.align		4
        /*0000*/ 	.word	0x00000000
	.align		4
        /*0004*/ 	.word	0xffffffff
	.align		4
        /*0008*/ 	.word	0x00000000
	.align		4
        /*000c*/ 	.word	0xfffffffe
	.align		4
        /*0010*/ 	.word	0x00000000
	.align		4
        /*0014*/ 	.word	0xfffffffd
	.align		4
        /*0018*/ 	.word	0x00000000
	.align		4
        /*001c*/ 	.word	0xfffffffc


//--------------------- .nv.constant4             --------------------------
	.section	.nv.constant4,"a",@progbits
	.align	8
	.align		8
.nv.constant4:
        /*0000*/ 	.dword	retirementCount


//--------------------- .text._Z6reduceILj1ELb0EEvPKdPdii --------------------------
	.section	.text._Z6reduceILj1ELb0EEvPKdPdii,"ax",@progbits
	.align	128
        .global         _Z6reduceILj1ELb0EEvPKdPdii
        .type           _Z6reduceILj1ELb0EEvPKdPdii,@function
        .size           _Z6reduceILj1ELb0EEvPKdPdii,(.L_x_524 - _Z6reduceILj1ELb0EEvPKdPdii)
        .other          _Z6reduceILj1ELb0EEvPKdPdii,@"STO_CUDA_ENTRY STV_DEFAULT"
_Z6reduceILj1ELb0EEvPKdPdii:
.text._Z6reduceILj1ELb0EEvPKdPdii:
[----:B------:R-:W-:Y:S01]  /*0000*/  LDC R1, c[0x0][0x37c] ;  /* 0x0000df00ff017b82 */ /* 0x000fe20000000800 */
[----:B------:R-:W0:Y:S01]  /*0010*/  S2R R5, SR_TID.X ;  /* 0x0000000000057919 */ /* 0x000e220000002100 */
[----:B------:R-:W1:Y:S06]  /*0020*/  LDCU UR4, c[0x0][0x394] ;  /* 0x00007280ff0477ac */ /* 0x000e6c0008000800 */
[----:B------:R-:W2:Y:S01]  /*0030*/  LDC R4, c[0x0][0x370] ;  /* 0x0000dc00ff047b82 */ /* 0x000ea20000000800 */
[----:B------:R-:W-:Y:S01]  /*0040*/  BSSY.RECONVERGENT B0, `(.L_x_0) ;  /* 0x00000c5000007945 */ /* 0x000fe20003800200 */
[----:B------:R-:W0:Y:S01]  /*0050*/  S2R R2, SR_CTAID.X ;  /* 0x0000000000027919 */ /* 0x000e220000002500 */
[----:B------:R-:W3:Y:S01]  /*0060*/  LDCU.64 UR6, c[0x0][0x358] ;  /* 0x00006b00ff0677ac */ /* 0x000ee20008000a00 */
[----:B------:R-:W-:Y:S01]  /*0070*/  CS2R R6, SRZ ;  /* 0x0000000000067805 */ /* 0x000fe2000001ff00 */
[----:B0-----:R-:W-:-:S05]  /*0080*/  IMAD R3, R2, 0x2, R5 ;  /* 0x0000000202037824 */ /* 0x001fca00078e0205 */
[----:B-1----:R-:W-:-:S13]  /*0090*/  ISETP.GE.AND P0, PT, R3, UR4, PT ;  /* 0x0000000403007c0c */ /* 0x002fda000bf06270 */
[----:B--23--:R-:W-:Y:S05]  /*00a0*/  @P0 BRA `(.L_x_1) ;  /* 0x0000000800f80947 */ /* 0x00cfea0003800000 */
[----:B------:R-:W0:Y:S01]  /*00b0*/  LDC R0, c[0x0][0x390] ;  /* 0x0000e400ff007b82 */ /* 0x000e220000000800 */
[----:B------:R-:W-:-:S07]  /*00c0*/  CS2R R6, SRZ ;  /* 0x0000000000067805 */ /* 0x000fce000001ff00 */
[----:B------:R-:W1:Y:S02]  /*00d0*/  LDC.64 R8, c[0x0][0x380] ;  /* 0x0000e000ff087b82 */ /* 0x000e640000000a00 */
.L_x_10:
[----:B0-----:R-:W-:-:S04]  /*00e0*/  IMAD R25, R3, R0, RZ ;  /* 0x0000000003197224 */ /* 0x001fc800078e02ff */
[----:B-1----:R-:W-:-:S06]  /*00f0*/  IMAD.WIDE R12, R25, 0x8, R8 ;  /* 0x00000008190c7825 */ /* 0x002fcc00078e0208 */
[----:B------:R-:W2:Y:S01]  /*0100*/  LDG.E.64 R12, desc[UR6][R12.64] ;  /* 0x000000060c0c7981 */ /* 0x000ea2000c1e1b00 */
[----:B------:R-:W-:Y:S01]  /*0110*/  BSSY.RECONVERGENT B1, `(.L_x_2) ;  /* 0x0000054000017945 */ /* 0x000fe20003800200 */
[----:B------:R-:W-:Y:S02]  /*0120*/  MOV R20, 0xfffffc01 ;  /* 0xfffffc0100147802 */ /* 0x000fe40000000f00 */
[----:B--2---:R-:W-:Y:S01]  /*0130*/  ISETP.GT.AND P0, PT, R13, 0xfffff, PT ;  /* 0x000fffff0d00780c */ /* 0x004fe20003f04270 */
[----:B------:R-:W-:Y:S02]  /*0140*/  IMAD.MOV.U32 R10, RZ, RZ, R12 ;  /* 0x000000ffff0a7224 */ /* 0x000fe400078e000c */
[--C-:B------:R-:W-:Y:S02]  /*0150*/  IMAD.MOV.U32 R11, RZ, RZ, R13.reuse ;  /* 0x000000ffff0b7224 */ /* 0x100fe400078e000d */
[----:B------:R-:W-:-:S08]  /*0160*/  IMAD.MOV.U32 R21, RZ, RZ, R13 ;  /* 0x000000ffff157224 */ /* 0x000fd000078e000d */
[----:B------:R-:W-:Y:S01]  /*0170*/  @!P0 DMUL R10, R10, 1.80143985094819840000e+16 ;  /* 0x435000000a0a8828 */ /* 0x000fe20000000000 */
[----:B------:R-:W-:-:S09]  /*0180*/  @!P0 IMAD.MOV.U32 R20, RZ, RZ, -0x435 ;  /* 0xfffffbcbff148424 */ /* 0x000fd200078e00ff */
[----:B------:R-:W-:Y:S02]  /*0190*/  @!P0 IMAD.MOV.U32 R21, RZ, RZ, R11 ;  /* 0x000000ffff158224 */ /* 0x000fe400078e000b */
[----:B------:R-:W-:Y:S02]  /*01a0*/  @!P0 IMAD.MOV.U32 R12, RZ, RZ, R10 ;  /* 0x000000ffff0c8224 */ /* 0x000fe400078e000a */
[----:B------:R-:W-:-:S05]  /*01b0*/  VIADD R14, R21, 0xffffffff ;  /* 0xffffffff150e7836 */ /* 0x000fca0000000000 */
[----:B------:R-:W-:-:S13]  /*01c0*/  ISETP.GT.U32.AND P1, PT, R14, 0x7feffffe, PT ;  /* 0x7feffffe0e00780c */ /* 0x000fda0003f24070 */
[----:B------:R-:W-:Y:S05]  /*01d0*/  @P1 BRA `(.L_x_3) ;  /* 0x0000000400041947 */ /* 0x000fea0003800000 */
[----:B------:R-:W-:Y:S01]  /*01e0*/  LOP3.LUT R10, R21, 0xfffff, RZ, 0xc0, !PT ;  /* 0x000fffff150a7812 */ /* 0x000fe200078ec0ff */
[----:B------:R-:W-:Y:S01]  /*01f0*/  IMAD.MOV.U32 R18, RZ, RZ, R12 ;  /* 0x000000ffff127224 */ /* 0x000fe200078e000c */
[----:B------:R-:W-:Y:S01]  /*0200*/  MOV R16, RZ ;  /* 0x000000ff00107202 */ /* 0x000fe20000000f00 */
[----:B------:R-:W-:Y:S01]  /*0210*/  UMOV UR4, 0x3ae80f1e ;  /* 0x3ae80f1e00047882 */ /* 0x000fe20000000000 */
[----:B------:R-:W-:Y:S01]  /*0220*/  LOP3.LUT R19, R10, 0x3ff00000, RZ, 0xfc, !PT ;  /* 0x3ff000000a137812 */ /* 0x000fe200078efcff */
[----:B------:R-:W-:Y:S01]  /*0230*/  UMOV UR5, 0x3eb1380b ;  /* 0x3eb1380b00057882 */ /* 0x000fe20000000000 */
[----:B------:R-:W-:Y:S01]  /*0240*/  UMOV UR8, 0x80000000 ;  /* 0x8000000000087882 */ /* 0x000fe20000000000 */
[----:B------:R-:W-:Y:S01]  /*0250*/  UMOV UR9, 0x43300000 ;  /* 0x4330000000097882 */ /* 0x000fe20000000000 */
[----:B------:R-:W-:-:S13]  /*0260*/  ISETP.GE.U32.AND P0, PT, R19, 0x3ff6a09f, PT ;  /* 0x3ff6a09f1300780c */ /* 0x000fda0003f06070 */
[----:B------:R-:W-:-:S04]  /*0270*/  @P0 VIADD R11, R19, 0xfff00000 ;  /* 0xfff00000130b0836 */ /* 0x000fc80000000000 */
[----:B------:R-:W-:-:S06]  /*0280*/  @P0 IMAD.MOV.U32 R19, RZ, RZ, R11 ;  /* 0x000000ffff130224 */ /* 0x000fcc00078e000b */
[C---:B------:R-:W-:Y:S02]  /*0290*/  DADD R22, R18.reuse, 1 ;  /* 0x3ff0000012167429 */ /* 0x040fe40000000000 */
[----:B------:R-:W-:-:S04]  /*02a0*/  DADD R18, R18, -1 ;  /* 0xbff0000012127429 */ /* 0x000fc80000000000 */
[----:B------:R-:W0:Y:S02]  /*02b0*/  MUFU.RCP64H R17, R23 ;  /* 0x0000001700117308 */ /* 0x000e240000001800 */
[----:B0-----:R-:W-:Y:S01]  /*02c0*/  DFMA R10, -R22, R16, 1 ;  /* 0x3ff00000160a742b */ /* 0x001fe20000000110 */
[----:B------:R-:W-:Y:S01]  /*02d0*/  LEA.HI R22, R21, R20, RZ, 0xc ;  /* 0x0000001415167211 */ /* 0x000fe200078f60ff */
[----:B------:R-:W-:-:S04]  /*02e0*/  IMAD.MOV.U32 R23, RZ, RZ, 0x43300000 ;  /* 0x43300000ff177424 */ /* 0x000fc800078e00ff */
[----:B------:R-:W-:Y:S02]  /*02f0*/  @P0 VIADD R22, R22, 0x1 ;  /* 0x0000000116160836 */ /* 0x000fe40000000000 */
[----:B------:R-:W-:-:S03]  /*0300*/  DFMA R10, R10, R10, R10 ;  /* 0x0000000a0a0a722b */ /* 0x000fc6000000000a */
[----:B------:R-:W-:-:S05]  /*0310*/  LOP3.LUT R22, R22, 0x80000000, RZ, 0x3c, !PT ;  /* 0x8000000016167812 */ /* 0x000fca00078e3cff */
[----:B------:R-:W-:Y:S01]  /*0320*/  DFMA R16, R16, R10, R16 ;  /* 0x0000000a1010722b */ /* 0x000fe20000000010 */
[----:B------:R-:W-:Y:S01]  /*0330*/  IMAD.MOV.U32 R10, RZ, RZ, -0x748574fc ;  /* 0x8b7a8b04ff0a7424 */ /* 0x000fe200078e00ff */
[----:B------:R-:W-:Y:S01]  /*0340*/  DADD R22, R22, -UR8 ;  /* 0x8000000816167e29 */ /* 0x000fe20008000000 */
[----:B------:R-:W-:Y:S01]  /*0350*/  IMAD.MOV.U32 R11, RZ, RZ, 0x3ed0ee25 ;  /* 0x3ed0ee25ff0b7424 */ /* 0x000fe200078e00ff */
[----:B------:R-:W-:Y:S01]  /*0360*/  UMOV UR8, 0xfefa39ef ;  /* 0xfefa39ef00087882 */ /* 0x000fe20000000000 */
[----:B------:R-:W-:-:S03]  /*0370*/  UMOV UR9, 0x3fe62e42 ;  /* 0x3fe62e4200097882 */ /* 0x000fc60000000000 */
[----:B------:R-:W-:-:S08]  /*0380*/  DMUL R14, R18, R16 ;  /* 0x00000010120e7228 */ /* 0x000fd00000000000 */
[----:B------:R-:W-:-:S08]  /*0390*/  DFMA R14, R18, R16, R14 ;  /* 0x00000010120e722b */ /* 0x000fd0000000000e */
[----:B------:R-:W-:Y:S02]  /*03a0*/  DMUL R12, R14, R14 ;  /* 0x0000000e0e0c7228 */ /* 0x000fe40000000000 */
[----:B------:R-:W-:-:S06]  /*03b0*/  DADD R20, R18, -R14 ;  /* 0x0000000012147229 */ /* 0x000fcc000000080e */
[----:B------:R-:W-:Y:S01]  /*03c0*/  DFMA R10, R12, UR4, R10 ;  /* 0x000000040c0a7c2b */ /* 0x000fe2000800000a */
[----:B------:R-:W-:Y:S01]  /*03d0*/  UMOV UR4, 0x9f02676f ;  /* 0x9f02676f00047882 */ /* 0x000fe20000000000 */
[----:B------:R-:W-:Y:S01]  /*03e0*/  UMOV UR5, 0x3ef3b266 ;  /* 0x3ef3b26600057882 */ /* 0x000fe20000000000 */
[----:B------:R-:W-:-:S05]  /*03f0*/  DADD R20, R20, R20 ;  /* 0x0000000014147229 */ /* 0x000fca0000000014 */
[----:B------:R-:W-:Y:S01]  /*0400*/  DFMA R10, R12, R10, UR4 ;  /* 0x000000040c0a7e2b */ /* 0x000fe2000800000a */
[----:B------:R-:W-:Y:S01]  /*0410*/  UMOV UR4, 0xa9ab0956 ;  /* 0xa9ab095600047882 */ /* 0x000fe20000000000 */
[----:B------:R-:W-:Y:S01]  /*0420*/  UMOV UR5, 0x3f1745cb ;  /* 0x3f1745cb00057882 */ /* 0x000fe20000000000 */
[----:B------:R-:W-:Y:S02]  /*0430*/  DFMA R20, R18, -R14, R20 ;  /* 0x8000000e1214722b */ /* 0x000fe40000000014 */
[----:B------:R-:W-:-:S03]  /*0440*/  DFMA R18, R22, UR8, R14 ;  /* 0x0000000816127c2b */ /* 0x000fc6000800000e */
[----:B------:R-:W-:Y:S01]  /*0450*/  DFMA R10, R12, R10, UR4 ;  /* 0x000000040c0a7e2b */ /* 0x000fe2000800000a */
[----:B------:R-:W-:Y:S01]  /*0460*/  UMOV UR4, 0x2d1b5154 ;  /* 0x2d1b515400047882 */ /* 0x000fe20000000000 */
[----:B------:R-:W-:Y:S01]  /*0470*/  UMOV UR5, 0x3f3c71c7 ;  /* 0x3f3c71c700057882 */ /* 0x000fe20000000000 */
[----:B------:R-:W-:-:S05]  /*0480*/  DMUL R20, R16, R20 ;  /* 0x0000001410147228 */ /* 0x000fca0000000000 */
[----:B------:R-:W-:Y:S01]  /*0490*/  DFMA R10, R12, R10, UR4 ;  /* 0x000000040c0a7e2b */ /* 0x000fe2000800000a */
[----:B------:R-:W-:Y:S01]  /*04a0*/  UMOV UR4, 0x923be72d ;  /* 0x923be72d00047882 */ /* 0x000fe20000000000 */
[----:B------:R-:W-:-:S06]  /*04b0*/  UMOV UR5, 0x3f624924 ;  /* 0x3f62492400057882 */ /* 0x000fcc0000000000 */
        /* <DEDUP_REMOVED lines=8> */
[----:B------:R-:W-:Y:S02]  /*0540*/  UMOV UR5, 0x3fe62e42 ;  /* 0x3fe62e4200057882 */ /* 0x000fe40000000000 */
[----:B------:R-:W-:Y:S01]  /*0550*/  DFMA R16, R22, -UR4, R18 ;  /* 0x8000000416107c2b */ /* 0x000fe20008000012 */
[----:B------:R-:W-:Y:S01]  /*0560*/  UMOV UR4, 0x3b39803f ;  /* 0x3b39803f00047882 */ /* 0x000fe20000000000 */
[----:B------:R-:W-:Y:S02]  /*0570*/  UMOV UR5, 0x3c7abc9e ;  /* 0x3c7abc9e00057882 */ /* 0x000fe40000000000 */
[----:B------:R-:W-:-:S04]  /*0580*/  DMUL R10, R12, R10 ;  /* 0x0000000a0c0a7228 */ /* 0x000fc80000000000 */
[----:B------:R-:W-:-:S04]  /*0590*/  DADD R16, -R14, R16 ;  /* 0x000000000e107229 */ /* 0x000fc80000000110 */
[----:B------:R-:W-:-:S08]  /*05a0*/  DFMA R10, R14, R10, R20 ;  /* 0x0000000a0e0a722b */ /* 0x000fd00000000014 */
[----:B------:R-:W-:-:S08]  /*05b0*/  DADD R10, R10, -R16 ;  /* 0x000000000a0a7229 */ /* 0x000fd00000000810 */
[----:B------:R-:W-:-:S08]  /*05c0*/  DFMA R10, R22, UR4, R10 ;  /* 0x00000004160a7c2b */ /* 0x000fd0000800000a */
[----:B------:R-:W-:Y:S01]  /*05d0*/  DADD R10, R18, R10 ;  /* 0x00000000120a7229 */ /* 0x000fe2000000000a */
[----:B------:R-:W-:Y:S10]  /*05e0*/  BRA `(.L_x_4) ;  /* 0x0000000000187947 */ /* 0x000ff40003800000 */
.L_x_3:
[----:B------:R-:W-:Y:S01]  /*05f0*/  IMAD.MOV.U32 R12, RZ, RZ, 0x0 ;  /* 0x00000000ff0c7424 */ /* 0x000fe200078e00ff */
[----:B------:R-:W-:Y:S02]  /*0600*/  MOV R13, 0x7ff00000 ;  /* 0x7ff00000000d7802 */ /* 0x000fe40000000f00 */
[----:B------:R-:W-:-:S04]  /*0610*/  LOP3.LUT P0, RZ, R11, 0x7fffffff, RZ, 0xc0, !PT ;  /* 0x7fffffff0bff7812 */ /* 0x000fc8000780c0ff */
[----:B------:R-:W-:-:S10]  /*0620*/  DFMA R12, R10, R12, +INF ;  /* 0x7ff000000a0c742b */ /* 0x000fd4000000000c */
[----:B------:R-:W-:Y:S02]  /*0630*/  FSEL R10, R12, RZ, P0 ;  /* 0x000000ff0c0a7208 */ /* 0x000fe40000000000 */
[----:B------:R-:W-:-:S07]  /*0640*/  FSEL R11, R13, -QNAN , P0 ;  /* 0xfff000000d0b7808 */ /* 0x000fce0000000000 */
.L_x_4:
[----:B------:R-:W-:Y:S05]  /*0650*/  BSYNC.RECONVERGENT B1 ;  /* 0x0000000000017941 */ /* 0x000fea0003800200 */
.L_x_2:
[----:B------:R-:W0:Y:S01]  /*0660*/  LDC R24, c[0x0][0x394] ;  /* 0x0000e500ff187b82 */ /* 0x000e220000000800 */
[----:B------:R-:W-:Y:S01]  /*0670*/  VIADD R13, R3, 0x1 ;  /* 0x00000001030d7836 */ /* 0x000fe20000000000 */
[----:B------:R-:W-:Y:S01]  /*0680*/  BSSY.RECONVERGENT B1, `(.L_x_5) ;  /* 0x000005d000017945 */ /* 0x000fe20003800200 */
[----:B------:R-:W-:-:S03]  /*0690*/  DADD R6, R10, R6 ;  /* 0x000000000a067229 */ /* 0x000fc60000000006 */
[----:B0-----:R-:W-:-:S13]  /*06a0*/  ISETP.GE.U32.AND P0, PT, R13, R24, PT ;  /* 0x000000180d00720c */ /* 0x001fda0003f06070 */
[----:B------:R-:W-:Y:S05]  /*06b0*/  @P0 BRA `(.L_x_6) ;  /* 0x0000000400640947 */ /* 0x000fea0003800000 */
[----:B------:R-:W-:-:S04]  /*06c0*/  IMAD.IADD R13, R25, 0x1, R0 ;  /* 0x00000001190d7824 */ /* 0x000fc800078e0200 */
[----:B------:R-:W-:-:S06]  /*06d0*/  IMAD.WIDE.U32 R12, R13, 0x8, R8 ;  /* 0x000000080d0c7825 */ /* 0x000fcc00078e0008 */
[----:B------:R-:W2:Y:S01]  /*06e0*/  LDG.E.64 R12, desc[UR6][R12.64] ;  /* 0x000000060c0c7981 */ /* 0x000ea2000c1e1b00 */
[----:B------:R-:W-:Y:S01]  /*06f0*/  BSSY.RECONVERGENT B2, `(.L_x_7) ;  /* 0x0000054000027945 */ /* 0x000fe20003800200 */
[----:B------:R-:W-:Y:S01]  /*0700*/  IMAD.MOV.U32 R20, RZ, RZ, -0x3ff ;  /* 0xfffffc01ff147424 */ /* 0x000fe200078e00ff */
[----:B--2---:R-:W-:Y:S01]  /*0710*/  ISETP.GT.AND P0, PT, R13, 0xfffff, PT ;  /* 0x000fffff0d00780c */ /* 0x004fe20003f04270 */
[----:B------:R-:W-:Y:S02]  /*0720*/  IMAD.MOV.U32 R10, RZ, RZ, R12 ;  /* 0x000000ffff0a7224 */ /* 0x000fe400078e000c */
[--C-:B------:R-:W-:Y:S02]  /*0730*/  IMAD.MOV.U32 R11, RZ, RZ, R13.reuse ;  /* 0x000000ffff0b7224 */ /* 0x100fe400078e000d */
[----:B------:R-:W-:-:S08]  /*0740*/  IMAD.MOV.U32 R21, RZ, RZ, R13 ;  /* 0x000000ffff157224 */ /* 0x000fd000078e000d */
[----:B------:R-:W-:Y:S01]  /*0750*/  @!P0 DMUL R10, R10, 1.80143985094819840000e+16 ;  /* 0x435000000a0a8828 */ /* 0x000fe20000000000 */
[----:B------:R-:W-:-:S09]  /*0760*/  @!P0 IMAD.MOV.U32 R20, RZ, RZ, -0x435 ;  /* 0xfffffbcbff148424 */ /* 0x000fd200078e00ff */
[----:B------:R-:W-:Y:S01]  /*0770*/  @!P0 MOV R21, R11 ;  /* 0x0000000b00158202 */ /* 0x000fe20000000f00 */
[----:B------:R-:W-:-:S04]  /*0780*/  @!P0 IMAD.MOV.U32 R12, RZ, RZ, R10 ;  /* 0x000000ffff0c8224 */ /* 0x000fc800078e000a */
[----:B------:R-:W-:-:S05]  /*0790*/  VIADD R14, R21, 0xffffffff ;  /* 0xffffffff150e7836 */ /* 0x000fca0000000000 */
[----:B------:R-:W-:-:S13]  /*07a0*/  ISETP.GT.U32.AND P1, PT, R14, 0x7feffffe, PT ;  /* 0x7feffffe0e00780c */ /* 0x000fda0003f24070 */
[----:B------:R-:W-:Y:S05]  /*07b0*/  @P1 BRA `(.L_x_8) ;  /* 0x0000000400041947 */ /* 0x000fea0003800000 */
[----:B------:R-:W-:Y:S01]  /*07c0*/  LOP3.LUT R10, R21, 0xfffff, RZ, 0xc0, !PT ;  /* 0x000fffff150a7812 */ /* 0x000fe200078ec0ff */
[----:B------:R-:W-:Y:S01]  /*07d0*/  IMAD.MOV.U32 R18, RZ, RZ, R12 ;  /* 0x000000ffff127224 */ /* 0x000fe200078e000c */
[----:B------:R-:W-:Y:S01]  /*07e0*/  UMOV UR4, 0x3ae80f1e ;  /* 0x3ae80f1e00047882 */ /* 0x000fe20000000000 */
[----:B------:R-:W-:Y:S01]  /*07f0*/  IMAD.MOV.U32 R16, RZ, RZ, RZ ;  /* 0x000000ffff107224 */ /* 0x000fe200078e00ff */
[----:B------:R-:W-:Y:S01]  /*0800*/  LOP3.LUT R19, R10, 0x3ff00000, RZ, 0xfc, !PT ;  /* 0x3ff000000a137812 */ /* 0x000fe200078efcff */
[----:B------:R-:W-:Y:S01]  /*0810*/  UMOV UR5, 0x3eb1380b ;  /* 0x3eb1380b00057882 */ /* 0x000fe20000000000 */
[----:B------:R-:W-:Y:S01]  /*0820*/  UMOV UR8, 0x80000000 ;  /* 0x8000000000087882 */ /* 0x000fe20000000000 */
[----:B------:R-:W-:Y:S01]  /*0830*/  UMOV UR9, 0x43300000 ;  /* 0x4330000000097882 */ /* 0x000fe20000000000 */
[----:B------:R-:W-:-:S13]  /*0840*/  ISETP.GE.U32.AND P0, PT, R19, 0x3ff6a09f, PT ;  /* 0x3ff6a09f1300780c */ /* 0x000fda0003f06070 */
[----:B------:R-:W-:-:S05]  /*0850*/  @P0 IADD3 R11, PT, PT, R19, -0x100000, RZ ;  /* 0xfff00000130b0810 */ /* 0x000fca0007ffe0ff */
[----:B------:R-:W-:-:S06]  /*0860*/  @P0 IMAD.MOV.U32 R19, RZ, RZ, R11 ;  /* 0x000000ffff130224 */ /* 0x000fcc00078e000b */
[C---:B------:R-:W-:Y:S02]  /*0870*/  DADD R22, R18.reuse, 1 ;  /* 0x3ff0000012167429 */ /* 0x040fe40000000000 */
[----:B------:R-:W-:-:S04]  /*0880*/  DADD R18, R18, -1 ;  /* 0xbff0000012127429 */ /* 0x000fc80000000000 */
[----:B------:R-:W0:Y:S02]  /*0890*/  MUFU.RCP64H R17, R23 ;  /* 0x0000001700117308 */ /* 0x000e240000001800 */
[----:B0-----:R-:W-:Y:S01]  /*08a0*/  DFMA R10, -R22, R16, 1 ;  /* 0x3ff00000160a742b */ /* 0x001fe20000000110 */
[----:B------:R-:W-:Y:S02]  /*08b0*/  LEA.HI R22, R21, R20, RZ, 0xc ;  /* 0x0000001415167211 */ /* 0x000fe400078f60ff */
[----:B------:R-:W-:-:S03]  /*08c0*/  MOV R23, 0x43300000 ;  /* 0x4330000000177802 */ /* 0x000fc60000000f00 */
        /* <DEDUP_REMOVED lines=48> */
.L_x_8:
[----:B------:R-:W-:Y:S01]  /*0bd0*/  IMAD.MOV.U32 R12, RZ, RZ, 0x0 ;  /* 0x00000000ff0c7424 */ /* 0x000fe200078e00ff */
[----:B------:R-:W-:Y:S01]  /*0be0*/  LOP3.LUT P0, RZ, R11, 0x7fffffff, RZ, 0xc0, !PT ;  /* 0x7fffffff0bff7812 */ /* 0x000fe2000780c0ff */
[----:B------:R-:W-:-:S06]  /*0bf0*/  IMAD.MOV.U32 R13, RZ, RZ, 0x7ff00000 ;  /* 0x7ff00000ff0d7424 */ /* 0x000fcc00078e00ff */
[----:B------:R-:W-:-:S10]  /*0c00*/  DFMA R12, R10, R12, +INF ;  /* 0x7ff000000a0c742b */ /* 0x000fd4000000000c */
[----:B------:R-:W-:Y:S02]  /*0c10*/  FSEL R10, R12, RZ, P0 ;  /* 0x000000ff0c0a7208 */ /* 0x000fe40000000000 */
[----:B------:R-:W-:-:S07]  /*0c20*/  FSEL R11, R13, -QNAN , P0 ;  /* 0xfff000000d0b7808 */ /* 0x000fce0000000000 */
.L_x_9:
[----:B------:R-:W-:Y:S05]  /*0c30*/  BSYNC.RECONVERGENT B2 ;  /* 0x0000000000027941 */ /* 0x000fea0003800200 */
.L_x_7:
[----:B------:R-:W-:-:S11]  /*0c40*/  DADD R6, R6, R10 ;  /* 0x0000000006067229 */ /* 0x000fd6000000000a */
.L_x_6:
[----:B------:R-:W-:Y:S05]  /*0c50*/  BSYNC.RECONVERGENT B1 ;  /* 0x0000000000017941 */ /* 0x000fea0003800200 */
.L_x_5:
[----:B------:R-:W-:-:S05]  /*0c60*/  IMAD R3, R4, 0x2, R3 ;  /* 0x0000000204037824 */ /* 0x000fca00078e0203 */
[----:B------:R-:W-:-:S13]  /*0c70*/  ISETP.GE.AND P0, PT, R3, R24, PT ;  /* 0x000000180300720c */ /* 0x000fda0003f06270 */
[----:B------:R-:W-:Y:S05]  /*0c80*/  @!P0 BRA `(.L_x_10) ;  /* 0xfffffff400148947 */ /* 0x000fea000383ffff */
.L_x_1:
[----:B------:R-:W-:Y:S05]  /*0c90*/  BSYNC.RECONVERGENT B0 ;  /* 0x0000000000007941 */ /* 0x000fea0003800200 */
.L_x_0:
[----:B------:R-:W0:Y:S01]  /*0ca0*/  S2UR UR5, SR_CgaCtaId ;  /* 0x00000000000579c3 */ /* 0x000e220000008800 */
[----:B------:R-:W-:Y:S01]  /*0cb0*/  UMOV UR4, 0x400 ;  /* 0x0000040000047882 */ /* 0x000fe20000000000 */
[----:B------:R-:W-:Y:S02]  /*0cc0*/  ISETP.NE.AND P0, PT, R5, RZ, PT ;  /* 0x000000ff0500720c */ /* 0x000fe40003f05270 */
[----:B------:R-:W-:-:S11]  /*0cd0*/  ISETP.GE.U32.AND P1, PT, R4, 0x2, PT ;  /* 0x000000020400780c */ /* 0x000fd60003f26070 */
[----:B------:R-:W1:Y:S01]  /*0ce0*/  @!P0 LDC.64 R10, c[0x0][0x388] ;  /* 0x0000e200ff0a8b82 */ /* 0x000e620000000a00 */
[----:B0-----:R-:W-:-:S06]  /*0cf0*/  ULEA UR4, UR5, UR4, 0x18 ;  /* 0x0000000405047291 */ /* 0x001fcc000f8ec0ff */
[----:B------:R-:W-:-:S05]  /*0d00*/  LEA R0, R5, UR4, 0x3 ;  /* 0x0000000405007c11 */ /* 0x000fca000f8e18ff */
[----:B------:R-:W-:Y:S01]  /*0d10*/  STS.64 [R0], R6 ;  /* 0x0000000600007388 */ /* 0x000fe20000000a00 */
[----:B------:R-:W-:Y:S01]  /*0d20*/  BAR.SYNC.DEFER_BLOCKING 0x0 ;  /* 0x0000000000007b1d */ /* 0x000fe20000010000 */
[----:B-1----:R-:W-:-:S05]  /*0d30*/  @!P0 IMAD.WIDE.U32 R2, R2, 0x8, R10 ;  /* 0x0000000802028825 */ /* 0x002fca00078e000a */
[----:B------:R-:W0:Y:S02]  /*0d40*/  @!P0 LDS.64 R8, [UR4] ;  /* 0x00000004ff088984 */ /* 0x000e240008000a00 */
[----:B0-----:R-:W-:-:S07]  /*0d50*/  @!P0 DADD R8, R8, R8 ;  /* 0x0000000008088229 */ /* 0x001fce0000000008 */
[----:B------:R0:W-:Y:S01]  /*0d60*/  @!P0 STG.E.64 desc[UR6][R2.64], R8 ;  /* 0x0000000802008986 */ /* 0x0001e2000c101b06 */
[----:B------:R-:W-:Y:S05]  /*0d70*/  @!P1 EXIT ;  /* 0x000000000000994d */ /* 0x000fea0003800000 */
[----:B------:R-:W-:Y:S06]  /*0d80*/  MEMBAR.SC.GPU ;  /* 0x0000000000007992 */ /* 0x000fec0000002000 */
[----:B------:R-:W-:-:S00]  /*0d90*/  ERRBAR ;  /* 0x00000000000079ab */ /* 0x000fc00000000000 */
[----:B------:R-:W-:Y:S06]  /*0da0*/  CGAERRBAR ;  /* 0x00000000000075ab */ /* 0x000fec0000000000 */
[----:B------:R-:W-:Y:S01]  /*0db0*/  CCTL.IVALL ;  /* 0x00000000ff00798f */ /* 0x000fe20002000000 */
[----:B------:R-:W-:Y:S04]  /*0dc0*/  BSSY.RECONVERGENT B0, `(.L_x_11) ;  /* 0x0000008000007945 */ /* 0x000fe80003800200 */
[----:B------:R-:W-:Y:S05]  /*0dd0*/  @P0 BRA `(.L_x_12) ;  /* 0x0000000000180947 */ /* 0x000fea0003800000 */
[----:B0-----:R-:W0:Y:S02]  /*0de0*/  LDC.64 R2, c[0x4][RZ] ;  /* 0x01000000ff027b82 */ /* 0x001e240000000a00 */
[----:B0-----:R-:W2:Y:S01]  /*0df0*/  ATOMG.E.INC.STRONG.GPU PT, R2, desc[UR6][R2.64], R4 ;  /* 0x80000004020279a8 */ /* 0x001ea200099ef106 */
[----:B------:R-:W-:-:S05]  /*0e00*/  VIADD R7, R4, 0xffffffff ;  /* 0xffffffff04077836 */ /* 0x000fca0000000000 */
[----:B--2---:R-:W-:-:S04]  /*0e10*/  ISETP.NE.AND P1, PT, R2, R7, PT ;  /* 0x000000070200720c */ /* 0x004fc80003f25270 */
[----:B------:R-:W-:-:S05]  /*0e20*/  SEL R6, RZ, 0x1, P1 ;  /* 0x00000001ff067807 */ /* 0x000fca0000800000 */
[----:B------:R1:W-:Y:S04]  /*0e30*/  STS.U8 [UR4+0x8], R6 ;  /* 0x00000806ff007988 */ /* 0x0003e80008000004 */
.L_x_12:
[----:B------:R-:W-:Y:S05]  /*0e40*/  BSYNC.RECONVERGENT B0 ;  /* 0x0000000000007941 */ /* 0x000fea0003800200 */
.L_x_11:
[----:B------:R-:W-:Y:S06]  /*0e50*/  BAR.SYNC.DEFER_BLOCKING 0x0 ;  /* 0x0000000000007b1d */ /* 0x000fec0000010000 */
[----:B0-----:R-:W0:Y:S02]  /*0e60*/  LDS.U8 R2, [UR4+0x8] ;  /* 0x00000804ff027984 */ /* 0x001e240008000000 */
[----:B0-----:R-:W-:-:S13]  /*0e70*/  ISETP.NE.AND P1, PT, R2, RZ, PT ;  /* 0x000000ff0200720c */ /* 0x001fda0003f25270 */
[----:B------:R-:W-:Y:S05]  /*0e80*/  @!P1 EXIT ;  /* 0x000000000000994d */ /* 0x000fea0003800000 */
[----:B------:R-:W-:Y:S01]  /*0e90*/  ISETP.GE.U32.AND P1, PT, R5, R4, PT ;  /* 0x000000040500720c */ /* 0x000fe20003f26070 */
[----:B------:R-:W-:Y:S01]  /*0ea0*/  BSSY.RECONVERGENT B0, `(.L_x_13) ;  /* 0x0000074000007945 */ /* 0x000fe20003800200 */
[----:B------:R-:W-:-:S11]  /*0eb0*/  CS2R R8, SRZ ;  /* 0x0000000000087805 */ /* 0x000fd6000001ff00 */
[----:B------:R-:W-:Y:S05]  /*0ec0*/  @P1 BRA `(.L_x_14) ;  /* 0x0000000400c41947 */ /* 0x000fea0003800000 */
[----:B------:R-:W-:Y:S01]  /*0ed0*/  IMAD.IADD R2, R4, 0x1, -R5 ;  /* 0x0000000104027824 */ /* 0x000fe200078e0a05 */
[----:B------:R-:W-:Y:S01]  /*0ee0*/  IADD3 R4, PT, PT, R5, -R4, RZ ;  /* 0x8000000405047210 */ /* 0x000fe20007ffe0ff */
[----:B------:R-:W-:Y:S01]  /*0ef0*/  BSSY.RECONVERGENT B1, `(.L_x_15) ;  /* 0x0000033000017945 */ /* 0x000fe20003800200 */
[----:B------:R-:W-:Y:S02]  /*0f00*/  CS2R R8, SRZ ;  /* 0x0000000000087805 */ /* 0x000fe4000001ff00 */
[----:B------:R-:W-:Y:S02]  /*0f10*/  ISETP.GT.U32.AND P2, PT, R4, -0x10, PT ;  /* 0xfffffff00400780c */ /* 0x000fe40003f44070 */
[----:B------:R-:W-:-:S04]  /*0f20*/  LOP3.LUT R3, R2, 0xf, RZ, 0xc0, !PT ;  /* 0x0000000f02037812 */ /* 0x000fc800078ec0ff */
[----:B------:R-:W-:-:S07]  /*0f30*/  ISETP.NE.AND P1, PT, R3, RZ, PT ;  /* 0x000000ff0300720c */ /* 0x000fce0003f25270 */
[----:B------:R-:W-:Y:S06]  /*0f40*/  @P2 BRA `(.L_x_16) ;  /* 0x0000000000b42947 */ /* 0x000fec0003800000 */
[----:B-1----:R-:W0:Y:S01]  /*0f50*/  LDC.64 R6, c[0x0][0x388] ;  /* 0x0000e200ff067b82 */ /* 0x002e220000000a00 */
[----:B------:R-:W-:Y:S02]  /*0f60*/  LOP3.LUT R4, R2, 0x7ffffff0, RZ, 0xc0, !PT ;  /* 0x7ffffff002047812 */ /* 0x000fe400078ec0ff */
[----:B------:R-:W-:-:S03]  /*0f70*/  CS2R R8, SRZ ;  /* 0x0000000000087805 */ /* 0x000fc6000001ff00 */
[----:B------:R-:W-:Y:S02]  /*0f80*/  IMAD.MOV R4, RZ, RZ, -R4 ;  /* 0x000000ffff047224 */ /* 0x000fe400078e0a04 */
[----:B0-----:R-:W-:-:S03]  /*0f90*/  IMAD.WIDE.U32 R6, R5, 0x8, R6 ;  /* 0x0000000805067825 */ /* 0x001fc600078e0006 */
[----:B------:R-:W-:-:S05]  /*0fa0*/  IADD3 R6, P2, PT, R6, 0x40, RZ ;  /* 0x0000004006067810 */ /* 0x000fca0007f5e0ff */
[----:B------:R-:W-:-:S08]  /*0fb0*/  IMAD.X R7, RZ, RZ, R7, P2 ;  /* 0x000000ffff077224 */ /* 0x000fd000010e0607 */
.L_x_17:
[----:B------:R-:W2:Y:S04]  /*0fc0*/  LDG.E.64 R20, desc[UR6][R6.64+-0x40] ;  /* 0xffffc00606147981 */ /* 0x000ea8000c1e1b00 */
[----:B------:R-:W3:Y:S04]  /*0fd0*/  LDG.E.64 R18, desc[UR6][R6.64+-0x38] ;  /* 0xffffc80606127981 */ /* 0x000ee8000c1e1b00 */
[----:B------:R-:W4:Y:S04]  /*0fe0*/  LDG.E.64 R16, desc[UR6][R6.64+-0x30] ;  /* 0xffffd00606107981 */ /* 0x000f28000c1e1b00 */
[----:B------:R-:W5:Y:S04]  /*0ff0*/  LDG.E.64 R14, desc[UR6][R6.64+-0x28] ;  /* 0xffffd806060e7981 */ /* 0x000f68000c1e1b00 */
[----:B------:R-:W5:Y:S04]  /*1000*/  LDG.E.64 R12, desc[UR6][R6.64+-0x20] ;  /* 0xffffe006060c7981 */ /* 0x000f68000c1e1b00 */
[----:B------:R-:W5:Y:S04]  /*1010*/  LDG.E.64 R10, desc[UR6][R6.64+-0x18] ;  /* 0xffffe806060a7981 */ /* 0x000f68000c1e1b00 */
[----:B------:R-:W5:Y:S04]  /*1020*/  LDG.E.64 R24, desc[UR6][R6.64+-0x10] ;  /* 0xfffff00606187981 */ /* 0x000f68000c1e1b00 */
[----:B------:R-:W5:Y:S01]  /*1030*/  LDG.E.64 R22, desc[UR6][R6.64+-0x8] ;  /* 0xfffff80606167981 */ /* 0x000f62000c1e1b00 */
[----:B--2---:R-:W-:-:S03]  /*1040*/  DADD R20, R20, R8 ;  /* 0x0000000014147229 */ /* 0x004fc60000000008 */
[----:B------:R-:W2:Y:S05]  /*1050*/  LDG.E.64 R8, desc[UR6][R6.64] ;  /* 0x0000000606087981 */ /* 0x000eaa000c1e1b00 */
[----:B---3--:R-:W-:Y:S02]  /*1060*/  DADD R18, R20, R18 ;  /* 0x0000000014127229 */ /* 0x008fe40000000012 */
[----:B------:R-:W3:Y:S06]  /*1070*/  LDG.E.64 R20, desc[UR6][R6.64+0x8] ;  /* 0x0000080606147981 */ /* 0x000eec000c1e1b00 */
[----:B----4-:R-:W-:-:S02]  /*1080*/  DADD R16, R18, R16 ;  /* 0x0000000012107229 */ /* 0x010fc40000000010 */
[----:B------:R-:W4:Y:S06]  /*1090*/  LDG.E.64 R18, desc[UR6][R6.64+0x10] ;  /* 0x0000100606127981 */ /* 0x000f2c000c1e1b00 */
[----:B-----5:R-:W-:Y:S02]  /*10a0*/  DADD R14, R16, R14 ;  /* 0x00000000100e7229 */ /* 0x020fe4000000000e */
[----:B------:R-:W5:Y:S06]  /*10b0*/  LDG.E.64 R16, desc[UR6][R6.64+0x18] ;  /* 0x0000180606107981 */ /* 0x000f6c000c1e1b00 */
[----:B------:R-:W-:-:S02]  /*10c0*/  DADD R12, R14, R12 ;  /* 0x000000000e0c7229 */ /* 0x000fc4000000000c */
[----:B------:R-:W5:Y:S06]  /*10d0*/  LDG.E.64 R14, desc[UR6][R6.64+0x20] ;  /* 0x00002006060e7981 */ /* 0x000f6c000c1e1b00 */
[----:B------:R-:W-:Y:S02]  /*10e0*/  DADD R10, R12, R10 ;  /* 0x000000000c0a7229 */ /* 0x000fe4000000000a */
[----:B------:R-:W5:Y:S06]  /*10f0*/  LDG.E.64 R12, desc[UR6][R6.64+0x28] ;  /* 0x00002806060c7981 */ /* 0x000f6c000c1e1b00 */
[----:B------:R-:W-:-:S02]  /*1100*/  DADD R24, R10, R24 ;  /* 0x000000000a187229 */ /* 0x000fc40000000018 */
[----:B------:R-:W5:Y:S06]  /*1110*/  LDG.E.64 R10, desc[UR6][R6.64+0x30] ;  /* 0x00003006060a7981 */ /* 0x000f6c000c1e1b00 */
[----:B------:R-:W-:Y:S02]  /*1120*/  DADD R22, R24, R22 ;  /* 0x0000000018167229 */ /* 0x000fe40000000016 */
[----:B------:R0:W5:Y:S01]  /*1130*/  LDG.E.64 R24, desc[UR6][R6.64+0x38] ;  /* 0x0000380606187981 */ /* 0x000162000c1e1b00 */
[----:B------:R-:W-:Y:S02]  /*1140*/  VIADD R4, R4, 0x10 ;  /* 0x0000001004047836 */ /* 0x000fe40000000000 */
[----:B------:R-:W-:-:S03]  /*1150*/  VIADD R5, R5, 0x10 ;  /* 0x0000001005057836 */ /* 0x000fc60000000000 */
[----:B------:R-:W-:Y:S02]  /*1160*/  ISETP.NE.AND P2, PT, R4, RZ, PT ;  /* 0x000000ff0400720c */ /* 0x000fe40003f45270 */
[----:B0-----:R-:W-:-:S05]  /*1170*/  IADD3 R6, P3, PT, R6, 0x80, RZ ;  /* 0x0000008006067810 */ /* 0x001fca0007f7e0ff */
[----:B------:R-:W-:Y:S01]  /*1180*/  IMAD.X R7, RZ, RZ, R7, P3 ;  /* 0x000000ffff077224 */ /* 0x000fe200018e0607 */
[----:B--2---:R-:W-:-:S08]  /*1190*/  DADD R8, R22, R8 ;  /* 0x0000000016087229 */ /* 0x004fd00000000008 */
[----:B---3--:R-:W-:-:S08]  /*11a0*/  DADD R8, R8, R20 ;  /* 0x0000000008087229 */ /* 0x008fd00000000014 */
[----:B----4-:R-:W-:-:S08]  /*11b0*/  DADD R8, R8, R18 ;  /* 0x0000000008087229 */ /* 0x010fd00000000012 */
[----:B-----5:R-:W-:-:S08]  /*11c0*/  DADD R8, R8, R16 ;  /* 0x0000000008087229 */ /* 0x020fd00000000010 */
[----:B------:R-:W-:-:S08]  /*11d0*/  DADD R8, R8, R14 ;  /* 0x0000000008087229 */ /* 0x000fd0000000000e */
[----:B------:R-:W-:-:S08]  /*11e0*/  DADD R8, R8, R12 ;  /* 0x0000000008087229 */ /* 0x000fd0000000000c */
[----:B------:R-:W-:-:S08]  /*11f0*/  DADD R8, R8, R10 ;  /* 0x0000000008087229 */ /* 0x000fd0000000000a */
[----:B------:R-:W-:Y:S01]  /*1200*/  DADD R8, R8, R24 ;  /* 0x0000000008087229 */ /* 0x000fe20000000018 */
[----:B------:R-:W-:Y:S10]  /*1210*/  @P2 BRA `(.L_x_17) ;  /* 0xfffffffc00682947 */ /* 0x000ff4000383ffff */
.L_x_16:
[----:B------:R-:W-:Y:S05]  /*1220*/  BSYNC.RECONVERGENT B1 ;  /* 0x0000000000017941 */ /* 0x000fea0003800200 */
.L_x_15:
[----:B------:R-:W-:Y:S05]  /*1230*/  @!P1 BRA `(.L_x_14) ;  /* 0x0000000000e89947 */ /* 0x000fea0003800000 */
[----:B------:R-:W-:Y:S01]  /*1240*/  ISETP.GE.U32.AND P1, PT, R3, 0x8, PT ;  /* 0x000000080300780c */ /* 0x000fe20003f26070 */
[----:B------:R-:W-:Y:S01]  /*1250*/  BSSY.RECONVERGENT B1, `(.L_x_18) ;  /* 0x0000017000017945 */ /* 0x000fe20003800200 */
[----:B------:R-:W-:-:S04]  /*1260*/  LOP3.LUT R4, R2, 0x7, RZ, 0xc0, !PT ;  /* 0x0000000702047812 */ /* 0x000fc800078ec0ff */
[----:B------:R-:W-:-:S07]  /*1270*/  ISETP.NE.AND P2, PT, R4, RZ, PT ;  /* 0x000000ff0400720c */ /* 0x000fce0003f45270 */
[----:B------:R-:W-:Y:S06]  /*1280*/  @!P1 BRA `(.L_x_19) ;  /* 0x00000000004c9947 */ /* 0x000fec0003800000 */
[----:B------:R-:W0:Y:S02]  /*1290*/  LDC.64 R22, c[0x0][0x388] ;  /* 0x0000e200ff167b82 */ /* 0x000e240000000a00 */
[----:B0-----:R-:W-:-:S05]  /*12a0*/  IMAD.WIDE.U32 R22, R5, 0x8, R22 ;  /* 0x0000000805167825 */ /* 0x001fca00078e0016 */
[----:B------:R-:W2:Y:S04]  /*12b0*/  LDG.E.64 R24, desc[UR6][R22.64] ;  /* 0x0000000616187981 */ /* 0x000ea8000c1e1b00 */
[----:B------:R-:W3:Y:S04]  /*12c0*/  LDG.E.64 R18, desc[UR6][R22.64+0x8] ;  /* 0x0000080616127981 */ /* 0x000ee8000c1e1b00 */
[----:B------:R-:W4:Y:S04]  /*12d0*/  LDG.E.64 R16, desc[UR6][R22.64+0x10] ;  /* 0x0000100616107981 */ /* 0x000f28000c1e1b00 */
[----:B------:R-:W5:Y:S04]  /*12e0*/  LDG.E.64 R14, desc[UR6][R22.64+0x18] ;  /* 0x00001806160e7981 */ /* 0x000f68000c1e1b00 */
[----:B------:R-:W5:Y:S04]  /*12f0*/  LDG.E.64 R12, desc[UR6][R22.64+0x20] ;  /* 0x00002006160c7981 */ /* 0x000f68000c1e1b00 */
[----:B------:R-:W5:Y:S04]  /*1300*/  LDG.E.64 R10, desc[UR6][R22.64+0x28] ;  /* 0x00002806160a7981 */ /* 0x000f68000c1e1b00 */
[----:B-1----:R-:W5:Y:S04]  /*1310*/  LDG.E.64 R6, desc[UR6][R22.64+0x30] ;  /* 0x0000300616067981 */ /* 0x002f68000c1e1b00 */
[----:B------:R-:W5:Y:S01]  /*1320*/  LDG.E.64 R20, desc[UR6][R22.64+0x38] ;  /* 0x0000380616147981 */ /* 0x000f62000c1e1b00 */
[----:B------:R-:W-:Y:S01]  /*1330*/  IADD3 R5, PT, PT, R5, 0x8, RZ ;  /* 0x0000000805057810 */ /* 0x000fe20007ffe0ff */
[----:B--2---:R-:W-:-:S08]  /*1340*/  DADD R24, R8, R24 ;  /* 0x0000000008187229 */ /* 0x004fd00000000018 */
[----:B---3--:R-:W-:-:S08]  /*1350*/  DADD R18, R24, R18 ;  /* 0x0000000018127229 */ /* 0x008fd00000000012 */
[----:B----4-:R-:W-:-:S08]  /*1360*/  DADD R16, R18, R16 ;  /* 0x0000000012107229 */ /* 0x010fd00000000010 */
[----:B-----5:R-:W-:-:S08]  /*1370*/  DADD R14, R16, R14 ;  /* 0x00000000100e7229 */ /* 0x020fd0000000000e */
[----:B------:R-:W-:-:S08]  /*1380*/  DADD R12, R14, R12 ;  /* 0x000000000e0c7229 */ /* 0x000fd0000000000c */
[----:B------:R-:W-:-:S08]  /*1390*/  DADD R10, R12, R10 ;  /* 0x000000000c0a7229 */ /* 0x000fd0000000000a */
[----:B------:R-:W-:-:S08]  /*13a0*/  DADD R6, R10, R6 ;  /* 0x000000000a067229 */ /* 0x000fd00000000006 */
[----:B------:R-:W-:-:S11]  /*13b0*/  DADD R8, R6, R20 ;  /* 0x0000000006087229 */ /* 0x000fd60000000014 */
.L_x_19:
[----:B------:R-:W-:Y:S05]  /*13c0*/  BSYNC.RECONVERGENT B1 ;  /* 0x0000000000017941 */ /* 0x000fea0003800200 */
.L_x_18:
        /* <DEDUP_REMOVED lines=8> */
[----:B-1----:R-:W2:Y:S04]  /*1450*/  LDG.E.64 R6, desc[UR6][R2.64] ;  /* 0x0000000602067981 */ /* 0x002ea8000c1e1b00 */
[----:B------:R-:W3:Y:S04]  /*1460*/  LDG.E.64 R10, desc[UR6][R2.64+0x8] ;  /* 0x00000806020a7981 */ /* 0x000ee8000c1e1b00 */
[----:B------:R-:W4:Y:S04]  /*1470*/  LDG.E.64 R12, desc[UR6][R2.64+0x10] ;  /* 0x00001006020c7981 */ /* 0x000f28000c1e1b00 */
[----:B------:R-:W5:Y:S01]  /*1480*/  LDG.E.64 R14, desc[UR6][R2.64+0x18] ;  /* 0x00001806020e7981 */ /* 0x000f62000c1e1b00 */
[----:B------:R-:W-:Y:S01]  /*1490*/  VIADD R5, R5, 0x4 ;  /* 0x0000000405057836 */ /* 0x000fe20000000000 */
[----:B--2---:R-:W-:-:S08]  /*14a0*/  DADD R6, R8, R6 ;  /* 0x0000000008067229 */ /* 0x004fd00000000006 */
[----:B---3--:R-:W-:-:S08]  /*14b0*/  DADD R6, R6, R10 ;  /* 0x0000000006067229 */ /* 0x008fd0000000000a */
[----:B----4-:R-:W-:-:S08]  /*14c0*/  DADD R6, R6, R12 ;  /* 0x0000000006067229 */ /* 0x010fd0000000000c */
[----:B-----5:R-:W-:-:S11]  /*14d0*/  DADD R8, R6, R14 ;  /* 0x0000000006087229 */ /* 0x020fd6000000000e */
.L_x_21:
[----:B------:R-:W-:Y:S05]  /*14e0*/  BSYNC.RECONVERGENT B1 ;  /* 0x0000000000017941 */ /* 0x000fea0003800200 */
.L_x_20:
[----:B------:R-:W-:Y:S05]  /*14f0*/  @!P2 BRA `(.L_x_14) ;  /* 0x000000000038a947 */ /* 0x000fea0003800000 */
[----:B------:R-:W0:Y:S01]  /*1500*/  LDC.64 R2, c[0x0][0x388] ;  /* 0x0000e200ff027b82 */ /* 0x000e220000000a00 */
[----:B------:R-:W-:Y:S02]  /*1510*/  IMAD.MOV R16, RZ, RZ, -R16 ;  /* 0x000000ffff107224 */ /* 0x000fe400078e0a10 */
[----:B0-----:R-:W-:-:S04]  /*1520*/  IMAD.WIDE.U32 R2, R5, 0x8, R2 ;  /* 0x0000000805027825 */ /* 0x001fc800078e0002 */
[----:B------:R-:W-:Y:S02]  /*1530*/  IMAD.MOV.U32 R4, RZ, RZ, R2 ;  /* 0x000000ffff047224 */ /* 0x000fe400078e0002 */
[----:B------:R-:W-:-:S07]  /*1540*/  IMAD.MOV.U32 R5, RZ, RZ, R3 ;  /* 0x000000ffff057224 */ /* 0x000fce00078e0003 */
.L_x_22:
[----:B------:R-:W-:Y:S01]  /*1550*/  MOV R2, R4 ;  /* 0x0000000400027202 */ /* 0x000fe20000000f00 */
[----:B------:R-:W-:-:S06]  /*1560*/  IMAD.MOV.U32 R3, RZ, RZ, R5 ;  /* 0x000000ffff037224 */ /* 0x000fcc00078e0005 */
[----:B------:R-:W2:Y:S01]  /*1570*/  LDG.E.64 R2, desc[UR6][R2.64] ;  /* 0x0000000602027981 */ /* 0x000ea2000c1e1b00 */
[----:B------:R-:W-:Y:S01]  /*1580*/  VIADD R16, R16, 0x1 ;  /* 0x0000000110107836 */ /* 0x000fe20000000000 */
[----:B------:R-:W-:-:S04]  /*1590*/  IADD3 R4, P2, PT, R4, 0x8, RZ ;  /* 0x0000000804047810 */ /* 0x000fc80007f5e0ff */
[----:B------:R-:W-:Y:S01]  /*15a0*/  ISETP.NE.AND P1, PT, R16, RZ, PT ;  /* 0x000000ff1000720c */ /* 0x000fe20003f25270 */
[----:B------:R-:W-:Y:S01]  /*15b0*/  IMAD.X R5, RZ, RZ, R5, P2 ;  /* 0x000000ffff057224 */ /* 0x000fe200010e0605 */
[----:B--2---:R-:W-:-:S11]  /*15c0*/  DADD R8, R2, R8 ;  /* 0x0000000002087229 */ /* 0x004fd60000000008 */
[----:B------:R-:W-:Y:S05]  /*15d0*/  @P1 BRA `(.L_x_22) ;  /* 0xfffffffc00dc1947 */ /* 0x000fea000383ffff */
.L_x_14:
[----:B------:R-:W-:Y:S05]  /*15e0*/  BSYNC.RECONVERGENT B0 ;  /* 0x0000000000007941 */ /* 0x000fea0003800200 */
.L_x_13:
[----:B------:R0:W-:Y:S01]  /*15f0*/  STS.64 [R0], R8 ;  /* 0x0000000800007388 */ /* 0x0001e20000000a00 */
[----:B------:R-:W-:Y:S06]  /*1600*/  BAR.SYNC.DEFER_BLOCKING 0x0 ;  /* 0x0000000000007b1d */ /* 0x000fec0000010000 */
[----:B------:R-:W-:Y:S05]  /*1610*/  @P0 EXIT ;  /* 0x000000000000094d */ /* 0x000fea0003800000 */
[----:B------:R-:W2:Y:S01]  /*1620*/  LDS.64 R2, [UR4] ;  /* 0x00000004ff027984 */ /* 0x000ea20008000a00 */
[----:B------:R-:W2:Y:S08]  /*1630*/  LDC.64 R4, c[0x0][0x388] ;  /* 0x0000e200ff047b82 */ /* 0x000eb00000000a00 */
[----:B-1----:R-:W1:Y:S01]  /*1640*/  LDC.64 R6, c[0x4][RZ] ;  /* 0x01000000ff067b82 */ /* 0x002e620000000a00 */
[----:B--2---:R-:W-:Y:S04]  /*1650*/  STG.E.64 desc[UR6][R4.64], R2 ;  /* 0x0000000204007986 */ /* 0x004fe8000c101b06 */
[----:B-1----:R-:W-:Y:S01]  /*1660*/  STG.E desc[UR6][R6.64], RZ ;  /* 0x000000ff06007986 */ /* 0x002fe2000c101906 */
[----:B------:R-:W-:Y:S05]  /*1670*/  EXIT ;  /* 0x000000000000794d */ /* 0x000fea0003800000 */
.L_x_23:
[----:B------:R-:W-:-:S00]  /*1680*/  BRA `(.L_x_23) ;  /* 0xfffffffc00fc7947 */ /* 0x000fc0000383ffff */
[----:B------:R-:W-:-:S00]  /*1690*/  NOP ;  /* 0x0000000000007918 */ /* 0x000fc00000000000 */
        /* <DEDUP_REMOVED lines=14> */
.L_x_524:


//--------------------- .text._Z6reduceILj2ELb0EEvPKdPdii --------------------------
	.section	.text._Z6reduceILj2ELb0EEvPKdPdii,"ax",@progbits
	.align	128
        .global         _Z6reduceILj2ELb0EEvPKdPdii
        .type           _Z6reduceILj2ELb0EEvPKdPdii,@function
        .size           _Z6reduceILj2ELb0EEvPKdPdii,(.L_x_525 - _Z6reduceILj2ELb0EEvPKdPdii)
        .other          _Z6reduceILj2ELb0EEvPKdPdii,@"STO_CUDA_ENTRY STV_DEFAULT"
_Z6reduceILj2ELb0EEvPKdPdii:
.text._Z6reduceILj2ELb0EEvPKdPdii:
        /* <DEDUP_REMOVED lines=14> */
.L_x_34:
[----:B0-----:R-:W-:-:S04]  /*00e0*/  IMAD R25, R3, R0, RZ ;  /* 0x0000000003197224 */ /* 0x001fc800078e02ff */
[----:B-1----:R-:W-:-:S06]  /*00f0*/  IMAD.WIDE R12, R25, 0x8, R8 ;  /* 0x00000008190c7825 */ /* 0x002fcc00078e0208 */
        /* <DEDUP_REMOVED lines=15> */
[----:B------:R-:W-:Y:S01]  /*01f0*/  IMAD.MOV.U32 R16, RZ, RZ, RZ ;  /* 0x000000ffff107224 */ /* 0x000fe200078e00ff */
[----:B------:R-:W-:Y:S01]  /*0200*/  MOV R18, R12 ;  /* 0x0000000c00127202 */ /* 0x000fe20000000f00 */
        /* <DEDUP_REMOVED lines=62> */
.L_x_27:
[----:B------:R-:W-:Y:S01]  /*05f0*/  MOV R12, 0x0 ;  /* 0x00000000000c7802 */ /* 0x000fe20000000f00 */
[----:B------:R-:W-:Y:S01]  /*0600*/  IMAD.MOV.U32 R13, RZ, RZ, 0x7ff00000 ;  /* 0x7ff00000ff0d7424 */ /* 0x000fe200078e00ff */
[----:B------:R-:W-:-:S05]  /*0610*/  LOP3.LUT P0, RZ, R11, 0x7fffffff, RZ, 0xc0, !PT ;  /* 0x7fffffff0bff7812 */ /* 0x000fca000780c0ff */
[----:B------:R-:W-:-:S10]  /*0620*/  DFMA R12, R10, R12, +INF ;  /* 0x7ff000000a0c742b */ /* 0x000fd4000000000c */
[----:B------:R-:W-:Y:S02]  /*0630*/  FSEL R10, R12, RZ, P0 ;  /* 0x000000ff0c0a7208 */ /* 0x000fe40000000000 */
[----:B------:R-:W-:-:S07]  /*0640*/  FSEL R11, R13, -QNAN , P0 ;  /* 0xfff000000d0b7808 */ /* 0x000fce0000000000 */
.L_x_28:
[----:B------:R-:W-:Y:S05]  /*0650*/  BSYNC.RECONVERGENT B1 ;  /* 0x0000000000017941 */ /* 0x000fea0003800200 */
.L_x_26:
[----:B------:R-:W0:Y:S01]  /*0660*/  LDC R24, c[0x0][0x394] ;  /* 0x0000e500ff187b82 */ /* 0x000e220000000800 */
[----:B------:R-:W-:Y:S01]  /*0670*/  VIADD R13, R3, 0x2 ;  /* 0x00000002030d7836 */ /* 0x000fe20000000000 */
[----:B------:R-:W-:Y:S01]  /*0680*/  BSSY.RECONVERGENT B1, `(.L_x_29) ;  /* 0x000005d000017945 */ /* 0x000fe20003800200 */
[----:B------:R-:W-:-:S03]  /*0690*/  DADD R6, R10, R6 ;  /* 0x000000000a067229 */ /* 0x000fc60000000006 */
[----:B0-----:R-:W-:-:S13]  /*06a0*/  ISETP.GE.U32.AND P0, PT, R13, R24, PT ;  /* 0x000000180d00720c */ /* 0x001fda0003f06070 */
[----:B------:R-:W-:Y:S05]  /*06b0*/  @P0 BRA `(.L_x_30) ;  /* 0x0000000400640947 */ /* 0x000fea0003800000 */
[----:B------:R-:W-:-:S04]  /*06c0*/  IMAD R13, R0, 0x2, R25 ;  /* 0x00000002000d7824 */ /* 0x000fc800078e0219 */
        /* <DEDUP_REMOVED lines=11> */
[----:B------:R-:W-:-:S03]  /*0780*/  @!P0 IMAD.MOV.U32 R12, RZ, RZ, R10 ;  /* 0x000000ffff0c8224 */ /* 0x000fc600078e000a */
[----:B------:R-:W-:-:S04]  /*0790*/  IADD3 R14, PT, PT, R21, -0x1, RZ ;  /* 0xffffffff150e7810 */ /* 0x000fc80007ffe0ff */
        /* <DEDUP_REMOVED lines=23> */
[----:B------:R-:W-:Y:S01]  /*0910*/  MOV R10, 0x8b7a8b04 ;  /* 0x8b7a8b04000a7802 */ /* 0x000fe20000000f00 */
[----:B------:R-:W-:Y:S01]  /*0920*/  IMAD.MOV.U32 R11, RZ, RZ, 0x3ed0ee25 ;  /* 0x3ed0ee25ff0b7424 */ /* 0x000fe200078e00ff */
[----:B------:R-:W-:Y:S01]  /*0930*/  DADD R22, R22, -UR8 ;  /* 0x8000000816167e29 */ /* 0x000fe20008000000 */
        /* <DEDUP_REMOVED lines=41> */
.L_x_32:
[----:B------:R-:W-:Y:S01]  /*0bd0*/  IMAD.MOV.U32 R12, RZ, RZ, 0x0 ;  /* 0x00000000ff0c7424 */ /* 0x000fe200078e00ff */
[----:B------:R-:W-:Y:S01]  /*0be0*/  LOP3.LUT P0, RZ, R11, 0x7fffffff, RZ, 0xc0, !PT ;  /* 0x7fffffff0bff7812 */ /* 0x000fe2000780c0ff */
[----:B------:R-:W-:-:S06]  /*0bf0*/  IMAD.MOV.U32 R13, RZ, RZ, 0x7ff00000 ;  /* 0x7ff00000ff0d7424 */ /* 0x000fcc00078e00ff */
[----:B------:R-:W-:-:S10]  /*0c00*/  DFMA R12, R10, R12, +INF ;  /* 0x7ff000000a0c742b */ /* 0x000fd4000000000c */
[----:B------:R-:W-:Y:S02]  /*0c10*/  FSEL R10, R12, RZ, P0 ;  /* 0x000000ff0c0a7208 */ /* 0x000fe40000000000 */
[----:B------:R-:W-:-:S07]  /*0c20*/  FSEL R11, R13, -QNAN , P0 ;  /* 0xfff000000d0b7808 */ /* 0x000fce0000000000 */
.L_x_33:
[----:B------:R-:W-:Y:S05]  /*0c30*/  BSYNC.RECONVERGENT B2 ;  /* 0x0000000000027941 */ /* 0x000fea0003800200 */
.L_x_31:
[----:B------:R-:W-:-:S11]  /*0c40*/  DADD R6, R6, R10 ;  /* 0x0000000006067229 */ /* 0x000fd6000000000a */
.L_x_30:
[----:B------:R-:W-:Y:S05]  /*0c50*/  BSYNC.RECONVERGENT B1 ;  /* 0x0000000000017941 */ /* 0x000fea0003800200 */
.L_x_29:
[----:B------:R-:W-:-:S05]  /*0c60*/  IMAD R3, R2, 0x4, R3 ;  /* 0x0000000402037824 */ /* 0x000fca00078e0203 */
[----:B------:R-:W-:-:S13]  /*0c70*/  ISETP.GE.AND P0, PT, R3, R24, PT ;  /* 0x000000180300720c */ /* 0x000fda0003f06270 */
[----:B------:R-:W-:Y:S05]  /*0c80*/  @!P0 BRA `(.L_x_34) ;  /* 0xfffffff400148947 */ /* 0x000fea000383ffff */
.L_x_25:
[----:B------:R-:W-:Y:S05]  /*0c90*/  BSYNC.RECONVERGENT B0 ;  /* 0x0000000000007941 */ /* 0x000fea0003800200 */
.L_x_24:
[----:B------:R-:W0:Y:S01]  /*0ca0*/  S2UR UR5, SR_CgaCtaId ;  /* 0x00000000000579c3 */ /* 0x000e220000008800 */
[----:B------:R-:W-:Y:S01]  /*0cb0*/  UMOV UR4, 0x400 ;  /* 0x0000040000047882 */ /* 0x000fe20000000000 */
[----:B------:R-:W-:Y:S01]  /*0cc0*/  ISETP.GT.U32.AND P0, PT, R5, 0x1f, PT ;  /* 0x0000001f0500780c */ /* 0x000fe20003f04070 */
[----:B------:R-:W-:Y:S01]  /*0cd0*/  BSSY.RECONVERGENT B0, `(.L_x_35) ;  /* 0x0000012000007945 */ /* 0x000fe20003800200 */
[----:B------:R-:W-:Y:S02]  /*0ce0*/  ISETP.GE.U32.AND P3, PT, R2, 0x2, PT ;  /* 0x000000020200780c */ /* 0x000fe40003f66070 */
[----:B------:R-:W-:Y:S01]  /*0cf0*/  PLOP3.LUT P1, PT, PT, PT, PT, 0x8, 0x80 ;  /* 0x000000000080781c */ /* 0x000fe20003f2e170 */
[----:B0-----:R-:W-:-:S06]  /*0d00*/  ULEA UR4, UR5, UR4, 0x18 ;  /* 0x0000000405047291 */ /* 0x001fcc000f8ec0ff */
[----:B------:R-:W-:-:S05]  /*0d10*/  LEA R0, R5, UR4, 0x3 ;  /* 0x0000000405007c11 */ /* 0x000fca000f8e18ff */
[----:B------:R0:W-:Y:S01]  /*0d20*/  STS.64 [R0], R6 ;  /* 0x0000000600007388 */ /* 0x0001e20000000a00 */
[----:B------:R-:W-:Y:S06]  /*0d30*/  BAR.SYNC.DEFER_BLOCKING 0x0 ;  /* 0x0000000000007b1d */ /* 0x000fec0000010000 */
[----:B------:R-:W-:Y:S05]  /*0d40*/  @P0 BRA `(.L_x_36) ;  /* 0x0000000000280947 */ /* 0x000fea0003800000 */
[----:B------:R-:W1:Y:S01]  /*0d50*/  LDS.64 R8, [R0+0x8] ;  /* 0x0000080000087984 */ /* 0x000e620000000a00 */
[----:B------:R-:W-:-:S13]  /*0d60*/  ISETP.NE.AND P2, PT, R5, RZ, PT ;  /* 0x000000ff0500720c */ /* 0x000fda0003f45270 */
[----:B------:R-:W2:Y:S01]  /*0d70*/  @!P2 LDC.64 R10, c[0x0][0x388] ;  /* 0x0000e200ff0aab82 */ /* 0x000ea20000000a00 */
[----:B------:R-:W-:Y:S01]  /*0d80*/  @!P2 PLOP3.LUT P1, PT, PT, PT, PT, 0x80, 0x8 ;  /* 0x000000000008a81c */ /* 0x000fe20003f2f070 */
[----:B--2---:R-:W-:Y:S01]  /*0d90*/  @!P2 IMAD.WIDE.U32 R10, R4, 0x8, R10 ;  /* 0x00000008040aa825 */ /* 0x004fe200078e000a */
[----:B-1----:R-:W-:-:S07]  /*0da0*/  DADD R8, R8, R6 ;  /* 0x0000000008087229 */ /* 0x002fce0000000006 */
[----:B------:R-:W-:Y:S04]  /*0db0*/  STS.64 [R0], R8 ;  /* 0x0000000800007388 */ /* 0x000fe80000000a00 */
[----:B0-----:R-:W0:Y:S02]  /*0dc0*/  @!P2 LDS.64 R6, [UR4] ;  /* 0x00000004ff06a984 */ /* 0x001e240008000a00 */
[----:B0-----:R-:W-:-:S07]  /*0dd0*/  @!P2 DADD R6, R6, R6 ;  /* 0x000000000606a229 */ /* 0x001fce0000000006 */
[----:B------:R1:W-:Y:S04]  /*0de0*/  @!P2 STG.E.64 desc[UR6][R10.64], R6 ;  /* 0x000000060a00a986 */ /* 0x0003e8000c101b06 */
.L_x_36:
[----:B------:R-:W-:Y:S05]  /*0df0*/  BSYNC.RECONVERGENT B0 ;  /* 0x0000000000007941 */ /* 0x000fea0003800200 */
.L_x_35:
[----:B------:R-:W-:Y:S05]  /*0e00*/  @!P3 EXIT ;  /* 0x000000000000b94d */ /* 0x000fea0003800000 */
[----:B------:R-:W-:Y:S06]  /*0e10*/  MEMBAR.SC.GPU ;  /* 0x0000000000007992 */ /* 0x000fec0000002000 */
[----:B------:R-:W-:-:S00]  /*0e20*/  ERRBAR ;  /* 0x00000000000079ab */ /* 0x000fc00000000000 */
[----:B------:R-:W-:Y:S06]  /*0e30*/  CGAERRBAR ;  /* 0x00000000000075ab */ /* 0x000fec0000000000 */
[----:B------:R-:W-:Y:S01]  /*0e40*/  CCTL.IVALL ;  /* 0x00000000ff00798f */ /* 0x000fe20002000000 */
[----:B------:R-:W-:Y:S04]  /*0e50*/  BSSY.RECONVERGENT B0, `(.L_x_37) ;  /* 0x0000008000007945 */ /* 0x000fe80003800200 */
[----:B------:R-:W-:Y:S05]  /*0e60*/  @!P1 BRA `(.L_x_38) ;  /* 0x0000000000189947 */ /* 0x000fea0003800000 */
[----:B01----:R-:W0:Y:S02]  /*0e70*/  LDC.64 R6, c[0x4][RZ] ;  /* 0x01000000ff067b82 */ /* 0x003e240000000a00 */
[----:B0-----:R-:W2:Y:S01]  /*0e80*/  ATOMG.E.INC.STRONG.GPU PT, R6, desc[UR6][R6.64], R2 ;  /* 0x80000002060679a8 */ /* 0x001ea200099ef106 */
[----:B------:R-:W-:-:S05]  /*0e90*/  VIADD R3, R2, 0xffffffff ;  /* 0xffffffff02037836 */ /* 0x000fca0000000000 */
[----:B--2---:R-:W-:-:S04]  /*0ea0*/  ISETP.NE.AND P2, PT, R6, R3, PT ;  /* 0x000000030600720c */ /* 0x004fc80003f45270 */
[----:B------:R-:W-:-:S05]  /*0eb0*/  SEL R3, RZ, 0x1, P2 ;  /* 0x00000001ff037807 */ /* 0x000fca0001000000 */
[----:B------:R2:W-:Y:S04]  /*0ec0*/  STS.U8 [UR4+0x10], R3 ;  /* 0x00001003ff007988 */ /* 0x0005e80008000004 */
.L_x_38:
[----:B------:R-:W-:Y:S05]  /*0ed0*/  BSYNC.RECONVERGENT B0 ;  /* 0x0000000000007941 */ /* 0x000fea0003800200 */
.L_x_37:
[----:B------:R-:W-:Y:S06]  /*0ee0*/  BAR.SYNC.DEFER_BLOCKING 0x0 ;  /* 0x0000000000007b1d */ /* 0x000fec0000010000 */
[----:B--2---:R-:W2:Y:S02]  /*0ef0*/  LDS.U8 R3, [UR4+0x10] ;  /* 0x00001004ff037984 */ /* 0x004ea40008000000 */
[----:B--2---:R-:W-:-:S13]  /*0f00*/  ISETP.NE.AND P2, PT, R3, RZ, PT ;  /* 0x000000ff0300720c */ /* 0x004fda0003f45270 */
[----:B------:R-:W-:Y:S05]  /*0f10*/  @!P2 EXIT ;  /* 0x000000000000a94d */ /* 0x000fea0003800000 */
[----:B------:R-:W-:Y:S01]  /*0f20*/  ISETP.GE.U32.AND P2, PT, R5, R2, PT ;  /* 0x000000020500720c */ /* 0x000fe20003f46070 */
[----:B------:R-:W-:Y:S01]  /*0f30*/  BSSY.RECONVERGENT B0, `(.L_x_39) ;  /* 0x0000075000007945 */ /* 0x000fe20003800200 */
[----:B------:R-:W-:-:S11]  /*0f40*/  CS2R R8, SRZ ;  /* 0x0000000000087805 */ /* 0x000fd6000001ff00 */
[----:B------:R-:W-:Y:S05]  /*0f50*/  @P2 BRA `(.L_x_40) ;  /* 0x0000000400c82947 */ /* 0x000fea0003800000 */
[----:B------:R-:W-:Y:S01]  /*0f60*/  LOP3.LUT R3, RZ, R5, RZ, 0x33, !PT ;  /* 0x00000005ff037212 */ /* 0x000fe200078e33ff */
[----:B------:R-:W-:Y:S01]  /*0f70*/  BSSY.RECONVERGENT B1, `(.L_x_41) ;  /* 0x0000035000017945 */ /* 0x000fe20003800200 */
[----:B------:R-:W-:Y:S02]  /*0f80*/  CS2R R8, SRZ ;  /* 0x0000000000087805 */ /* 0x000fe4000001ff00 */
[----:B------:R-:W-:-:S04]  /*0f90*/  IADD3 R4, PT, PT, R3, R2, RZ ;  /* 0x0000000203047210 */ /* 0x000fc80007ffe0ff */
[C---:B------:R-:W-:Y:S02]  /*0fa0*/  ISETP.GE.U32.AND P3, PT, R4.reuse, 0x1e, PT ;  /* 0x0000001e0400780c */ /* 0x040fe40003f66070 */
[----:B------:R-:W-:-:S04]  /*0fb0*/  LEA.HI R2, R4, 0x1, RZ, 0x1f ;  /* 0x0000000104027811 */ /* 0x000fc800078ff8ff */
[----:B------:R-:W-:-:S04]  /*0fc0*/  LOP3.LUT R3, R2, 0xf, RZ, 0xc0, !PT ;  /* 0x0000000f02037812 */ /* 0x000fc800078ec0ff */
[----:B------:R-:W-:-:S03]  /*0fd0*/  ISETP.NE.AND P2, PT, R3, RZ, PT ;  /* 0x000000ff0300720c */ /* 0x000fc60003f45270 */
[----:B------:R-:W-:Y:S10]  /*0fe0*/  @!P3 BRA `(.L_x_42) ;  /* 0x0000000000b4b947 */ /* 0x000ff40003800000 */
[----:B01----:R-:W0:Y:S01]  /*0ff0*/  LDC.64 R6, c[0x0][0x388] ;  /* 0x0000e200ff067b82 */ /* 0x003e220000000a00 */
[----:B------:R-:W-:Y:S02]  /*1000*/  LOP3.LUT R4, R2, 0xfffffff0, RZ, 0xc0, !PT ;  /* 0xfffffff002047812 */ /* 0x000fe400078ec0ff */
[----:B------:R-:W-:-:S03]  /*1010*/  CS2R R8, SRZ ;  /* 0x0000000000087805 */ /* 0x000fc6000001ff00 */
[----:B------:R-:W-:Y:S02]  /*1020*/  IMAD.MOV R4, RZ, RZ, -R4 ;  /* 0x000000ffff047224 */ /* 0x000fe400078e0a04 */
[----:B0-----:R-:W-:-:S03]  /*1030*/  IMAD.WIDE.U32 R6, R5, 0x8, R6 ;  /* 0x0000000805067825 */ /* 0x001fc600078e0006 */
[----:B------:R-:W-:-:S05]  /*1040*/  IADD3 R6, P3, PT, R6, 0x80, RZ ;  /* 0x0000008006067810 */ /* 0x000fca0007f7e0ff */
[----:B------:R-:W-:-:S08]  /*1050*/  IMAD.X R7, RZ, RZ, R7, P3 ;  /* 0x000000ffff077224 */ /* 0x000fd000018e0607 */
.L_x_43:
        /* <DEDUP_REMOVED lines=38> */
.L_x_42:
[----:B------:R-:W-:Y:S05]  /*12c0*/  BSYNC.RECONVERGENT B1 ;  /* 0x0000000000017941 */ /* 0x000fea0003800200 */
.L_x_41:
[----:B------:R-:W-:Y:S05]  /*12d0*/  @!P2 BRA `(.L_x_40) ;  /* 0x0000000000e8a947 */ /* 0x000fea0003800000 */
[----:B------:R-:W-:Y:S01]  /*12e0*/  ISETP.GE.U32.AND P2, PT, R3, 0x8, PT ;  /* 0x000000080300780c */ /* 0x000fe20003f46070 */
[----:B------:R-:W-:Y:S01]  /*12f0*/  BSSY.RECONVERGENT B1, `(.L_x_44) ;  /* 0x0000017000017945 */ /* 0x000fe20003800200 */
[----:B------:R-:W-:-:S04]  /*1300*/  LOP3.LUT R4, R2, 0x7, RZ, 0xc0, !PT ;  /* 0x0000000702047812 */ /* 0x000fc800078ec0ff */
[----:B------:R-:W-:-:S07]  /*1310*/  ISETP.NE.AND P3, PT, R4, RZ, PT ;  /* 0x000000ff0400720c */ /* 0x000fce0003f65270 */
[----:B------:R-:W-:Y:S06]  /*1320*/  @!P2 BRA `(.L_x_45) ;  /* 0x00000000004ca947 */ /* 0x000fec0003800000 */
[----:B------:R-:W2:Y:S02]  /*1330*/  LDC.64 R22, c[0x0][0x388] ;  /* 0x0000e200ff167b82 */ /* 0x000ea40000000a00 */
[----:B--2---:R-:W-:-:S05]  /*1340*/  IMAD.WIDE.U32 R22, R5, 0x8, R22 ;  /* 0x0000000805167825 */ /* 0x004fca00078e0016 */
[----:B------:R-:W2:Y:S04]  /*1350*/  LDG.E.64 R24, desc[UR6][R22.64] ;  /* 0x0000000616187981 */ /* 0x000ea8000c1e1b00 */
[----:B------:R-:W3:Y:S04]  /*1360*/  LDG.E.64 R18, desc[UR6][R22.64+0x10] ;  /* 0x0000100616127981 */ /* 0x000ee8000c1e1b00 */
[----:B------:R-:W4:Y:S04]  /*1370*/  LDG.E.64 R16, desc[UR6][R22.64+0x20] ;  /* 0x0000200616107981 */ /* 0x000f28000c1e1b00 */
[----:B------:R-:W5:Y:S04]  /*1380*/  LDG.E.64 R14, desc[UR6][R22.64+0x30] ;  /* 0x00003006160e7981 */ /* 0x000f68000c1e1b00 */
[----:B------:R-:W5:Y:S04]  /*1390*/  LDG.E.64 R12, desc[UR6][R22.64+0x40] ;  /* 0x00004006160c7981 */ /* 0x000f68000c1e1b00 */
[----:B-1----:R-:W5:Y:S04]  /*13a0*/  LDG.E.64 R10, desc[UR6][R22.64+0x50] ;  /* 0x00005006160a7981 */ /* 0x002f68000c1e1b00 */
[----:B0-----:R-:W5:Y:S04]  /*13b0*/  LDG.E.64 R6, desc[UR6][R22.64+0x60] ;  /* 0x0000600616067981 */ /* 0x001f68000c1e1b00 */
[----:B------:R-:W5:Y:S01]  /*13c0*/  LDG.E.64 R20, desc[UR6][R22.64+0x70] ;  /* 0x0000700616147981 */ /* 0x000f62000c1e1b00 */
[----:B------:R-:W-:Y:S01]  /*13d0*/  VIADD R5, R5, 0x10 ;  /* 0x0000001005057836 */ /* 0x000fe20000000000 */
        /* <DEDUP_REMOVED lines=8> */
.L_x_45:
[----:B------:R-:W-:Y:S05]  /*1460*/  BSYNC.RECONVERGENT B1 ;  /* 0x0000000000017941 */ /* 0x000fea0003800200 */
.L_x_44:
        /* <DEDUP_REMOVED lines=8> */
[----:B01----:R-:W2:Y:S04]  /*14f0*/  LDG.E.64 R6, desc[UR6][R2.64] ;  /* 0x0000000602067981 */ /* 0x003ea8000c1e1b00 */
        /* <DEDUP_REMOVED lines=8> */
.L_x_47:
[----:B------:R-:W-:Y:S05]  /*1580*/  BSYNC.RECONVERGENT B1 ;  /* 0x0000000000017941 */ /* 0x000fea0003800200 */
.L_x_46:
[----:B------:R-:W-:Y:S05]  /*1590*/  @!P3 BRA `(.L_x_40) ;  /* 0x000000000038b947 */ /* 0x000fea0003800000 */
[----:B------:R-:W2:Y:S01]  /*15a0*/  LDC.64 R2, c[0x0][0x388] ;  /* 0x0000e200ff027b82 */ /* 0x000ea20000000a00 */
[----:B------:R-:W-:Y:S01]  /*15b0*/  IADD3 R16, PT, PT, -R16, RZ, RZ ;  /* 0x000000ff10107210 */ /* 0x000fe20007ffe1ff */
[----:B--2---:R-:W-:-:S04]  /*15c0*/  IMAD.WIDE.U32 R2, R5, 0x8, R2 ;  /* 0x0000000805027825 */ /* 0x004fc800078e0002 */
[----:B------:R-:W-:Y:S02]  /*15d0*/  IMAD.MOV.U32 R4, RZ, RZ, R2 ;  /* 0x000000ffff047224 */ /* 0x000fe400078e0002 */
[----:B------:R-:W-:-:S07]  /*15e0*/  IMAD.MOV.U32 R5, RZ, RZ, R3 ;  /* 0x000000ffff057224 */ /* 0x000fce00078e0003 */
.L_x_48:
[----:B------:R-:W-:Y:S02]  /*15f0*/  IMAD.MOV.U32 R2, RZ, RZ, R4 ;  /* 0x000000ffff027224 */ /* 0x000fe400078e0004 */
        /* <DEDUP_REMOVED lines=8> */
.L_x_40:
[----:B------:R-:W-:Y:S05]  /*1680*/  BSYNC.RECONVERGENT B0 ;  /* 0x0000000000007941 */ /* 0x000fea0003800200 */
.L_x_39:
[----:B------:R-:W-:Y:S01]  /*1690*/  STS.64 [R0], R8 ;  /* 0x0000000800007388 */ /* 0x000fe20000000a00 */
[----:B------:R-:W-:Y:S06]  /*16a0*/  BAR.SYNC.DEFER_BLOCKING 0x0 ;  /* 0x0000000000007b1d */ /* 0x000fec0000010000 */
[----:B------:R-:W2:Y:S02]  /*16b0*/  @!P0 LDS.64 R2, [R0+0x8] ;  /* 0x0000080000028984 */ /* 0x000ea40000000a00 */
[----:B--2---:R-:W-:-:S07]  /*16c0*/  @!P0 DADD R2, R2, R8 ;  /* 0x0000000002028229 */ /* 0x004fce0000000008 */
[----:B------:R2:W-:Y:S01]  /*16d0*/  @!P0 STS.64 [R0], R2 ;  /* 0x0000000200008388 */ /* 0x0005e20000000a00 */
[----:B------:R-:W-:Y:S05]  /*16e0*/  @!P1 EXIT ;  /* 0x000000000000994d */ /* 0x000fea0003800000 */
[----:B--2---:R-:W2:Y:S01]  /*16f0*/  LDS.64 R2, [UR4] ;  /* 0x00000004ff027984 */ /* 0x004ea20008000a00 */
[----:B------:R-:W2:Y:S08]  /*1700*/  LDC.64 R4, c[0x0][0x388] ;  /* 0x0000e200ff047b82 */ /* 0x000eb00000000a00 */
[----:B01----:R-:W0:Y:S01]  /*1710*/  LDC.64 R6, c[0x4][RZ] ;  /* 0x01000000ff067b82 */ /* 0x003e220000000a00 */
[----:B--2---:R-:W-:Y:S04]  /*1720*/  STG.E.64 desc[UR6][R4.64], R2 ;  /* 0x0000000204007986 */ /* 0x004fe8000c101b06 */
[----:B0-----:R-:W-:Y:S01]  /*1730*/  STG.E desc[UR6][R6.64], RZ ;  /* 0x000000ff06007986 */ /* 0x001fe2000c101906 */
[----:B------:R-:W-:Y:S05]  /*1740*/  EXIT ;  /* 0x000000000000794d */ /* 0x000fea0003800000 */
.L_x_49:
        /* <DEDUP_REMOVED lines=11> */
.L_x_525:


//--------------------- .text._Z6reduceILj4ELb0EEvPKdPdii --------------------------
	.section	.text._Z6reduceILj4ELb0EEvPKdPdii,"ax",@progbits
	.align	128
        .global         _Z6reduceILj4ELb0EEvPKdPdii
        .type           _Z6reduceILj4ELb0EEvPKdPdii,@function
        .size           _Z6reduceILj4ELb0EEvPKdPdii,(.L_x_526 - _Z6reduceILj4ELb0EEvPKdPdii)
        .other          _Z6reduceILj4ELb0EEvPKdPdii,@"STO_CUDA_ENTRY STV_DEFAULT"
_Z6reduceILj4ELb0EEvPKdPdii:
.text._Z6reduceILj4ELb0EEvPKdPdii:
        /* <DEDUP_REMOVED lines=14> */
.L_x_60:
        /* <DEDUP_REMOVED lines=81> */
.L_x_53:
[----:B------:R-:W-:Y:S01]  /*05f0*/  MOV R12, 0x0 ;  /* 0x00000000000c7802 */ /* 0x000fe20000000f00 */
[----:B------:R-:W-:Y:S01]  /*0600*/  IMAD.MOV.U32 R13, RZ, RZ, 0x7ff00000 ;  /* 0x7ff00000ff0d7424 */ /* 0x000fe200078e00ff */
[----:B------:R-:W-:-:S05]  /*0610*/  LOP3.LUT P0, RZ, R11, 0x7fffffff, RZ, 0xc0, !PT ;  /* 0x7fffffff0bff7812 */ /* 0x000fca000780c0ff */
[----:B------:R-:W-:-:S10]  /*0620*/  DFMA R12, R10, R12, +INF ;  /* 0x7ff000000a0c742b */ /* 0x000fd4000000000c */
[----:B------:R-:W-:Y:S02]  /*0630*/  FSEL R10, R12, RZ, P0 ;  /* 0x000000ff0c0a7208 */ /* 0x000fe40000000000 */
[----:B------:R-:W-:-:S07]  /*0640*/  FSEL R11, R13, -QNAN , P0 ;  /* 0xfff000000d0b7808 */ /* 0x000fce0000000000 */
.L_x_54:
[----:B------:R-:W-:Y:S05]  /*0650*/  BSYNC.RECONVERGENT B1 ;  /* 0x0000000000017941 */ /* 0x000fea0003800200 */
.L_x_52:
        /* <DEDUP_REMOVED lines=87> */
.L_x_58:
[----:B------:R-:W-:Y:S01]  /*0bd0*/  IMAD.MOV.U32 R12, RZ, RZ, 0x0 ;  /* 0x00000000ff0c7424 */ /* 0x000fe200078e00ff */
[----:B------:R-:W-:Y:S01]  /*0be0*/  LOP3.LUT P0, RZ, R11, 0x7fffffff, RZ, 0xc0, !PT ;  /* 0x7fffffff0bff7812 */ /* 0x000fe2000780c0ff */
[----:B------:R-:W-:-:S06]  /*0bf0*/  IMAD.MOV.U32 R13, RZ, RZ, 0x7ff00000 ;  /* 0x7ff00000ff0d7424 */ /* 0x000fcc00078e00ff */
[----:B------:R-:W-:-:S10]  /*0c00*/  DFMA R12, R10, R12, +INF ;  /* 0x7ff000000a0c742b */ /* 0x000fd4000000000c */
[----:B------:R-:W-:Y:S02]  /*0c10*/  FSEL R10, R12, RZ, P0 ;  /* 0x000000ff0c0a7208 */ /* 0x000fe40000000000 */
[----:B------:R-:W-:-:S07]  /*0c20*/  FSEL R11, R13, -QNAN , P0 ;  /* 0xfff000000d0b7808 */ /* 0x000fce0000000000 */
.L_x_59:
[----:B------:R-:W-:Y:S05]  /*0c30*/  BSYNC.RECONVERGENT B2 ;  /* 0x0000000000027941 */ /* 0x000fea0003800200 */
.L_x_57:
[----:B------:R-:W-:-:S11]  /*0c40*/  DADD R6, R6, R10 ;  /* 0x0000000006067229 */ /* 0x000fd6000000000a */
.L_x_56:
[----:B------:R-:W-:Y:S05]  /*0c50*/  BSYNC.RECONVERGENT B1 ;  /* 0x0000000000017941 */ /* 0x000fea0003800200 */
.L_x_55:
[----:B------:R-:W-:-:S05]  /*0c60*/  IMAD R3, R2, 0x8, R3 ;  /* 0x0000000802037824 */ /* 0x000fca00078e0203 */
[----:B------:R-:W-:-:S13]  /*0c70*/  ISETP.GE.AND P0, PT, R3, R24, PT ;  /* 0x000000180300720c */ /* 0x000fda0003f06270 */
[----:B------:R-:W-:Y:S05]  /*0c80*/  @!P0 BRA `(.L_x_60) ;  /* 0xfffffff400148947 */ /* 0x000fea000383ffff */
.L_x_51:
[----:B------:R-:W-:Y:S05]  /*0c90*/  BSYNC.RECONVERGENT B0 ;  /* 0x0000000000007941 */ /* 0x000fea0003800200 */
.L_x_50:
        /* <DEDUP_REMOVED lines=18> */
[----:B0-----:R-:W0:Y:S02]  /*0dc0*/  LDS.64 R6, [R0+0x8] ;  /* 0x0000080000067984 */ /* 0x001e240000000a00 */
[----:B0-----:R-:W-:-:S07]  /*0dd0*/  DADD R6, R8, R6 ;  /* 0x0000000008067229 */ /* 0x001fce0000000006 */
[----:B------:R-:W-:Y:S04]  /*0de0*/  STS.64 [R0], R6 ;  /* 0x0000000600007388 */ /* 0x000fe80000000a00 */
[----:B------:R-:W0:Y:S02]  /*0df0*/  @!P2 LDS.64 R10, [UR4] ;  /* 0x00000004ff0aa984 */ /* 0x000e240008000a00 */
[----:B0-----:R-:W-:-:S07]  /*0e00*/  @!P2 DADD R10, R10, R10 ;  /* 0x000000000a0aa229 */ /* 0x001fce000000000a */
[----:B------:R1:W-:Y:S04]  /*0e10*/  @!P2 STG.E.64 desc[UR6][R12.64], R10 ;  /* 0x0000000a0c00a986 */ /* 0x0003e8000c101b06 */
.L_x_62:
[----:B------:R-:W-:Y:S05]  /*0e20*/  BSYNC.RECONVERGENT B0 ;  /* 0x0000000000007941 */ /* 0x000fea0003800200 */
.L_x_61:
[----:B------:R-:W-:Y:S05]  /*0e30*/  @!P3 EXIT ;  /* 0x000000000000b94d */ /* 0x000fea0003800000 */
[----:B------:R-:W-:Y:S06]  /*0e40*/  MEMBAR.SC.GPU ;  /* 0x0000000000007992 */ /* 0x000fec0000002000 */
[----:B------:R-:W-:-:S00]  /*0e50*/  ERRBAR ;  /* 0x00000000000079ab */ /* 0x000fc00000000000 */
[----:B------:R-:W-:Y:S06]  /*0e60*/  CGAERRBAR ;  /* 0x00000000000075ab */ /* 0x000fec0000000000 */
[----:B------:R-:W-:Y:S01]  /*0e70*/  CCTL.IVALL ;  /* 0x00000000ff00798f */ /* 0x000fe20002000000 */
[----:B------:R-:W-:Y:S04]  /*0e80*/  BSSY.RECONVERGENT B0, `(.L_x_63) ;  /* 0x0000008000007945 */ /* 0x000fe80003800200 */
[----:B------:R-:W-:Y:S05]  /*0e90*/  @!P1 BRA `(.L_x_64) ;  /* 0x0000000000189947 */ /* 0x000fea0003800000 */
[----:B0-----:R-:W0:Y:S02]  /*0ea0*/  LDC.64 R6, c[0x4][RZ] ;  /* 0x01000000ff067b82 */ /* 0x001e240000000a00 */
[----:B0-----:R-:W2:Y:S01]  /*0eb0*/  ATOMG.E.INC.STRONG.GPU PT, R6, desc[UR6][R6.64], R2 ;  /* 0x80000002060679a8 */ /* 0x001ea200099ef106 */
[----:B------:R-:W-:-:S05]  /*0ec0*/  VIADD R3, R2, 0xffffffff ;  /* 0xffffffff02037836 */ /* 0x000fca0000000000 */
[----:B--2---:R-:W-:-:S04]  /*0ed0*/  ISETP.NE.AND P2, PT, R6, R3, PT ;  /* 0x000000030600720c */ /* 0x004fc80003f45270 */
[----:B------:R-:W-:-:S05]  /*0ee0*/  SEL R3, RZ, 0x1, P2 ;  /* 0x00000001ff037807 */ /* 0x000fca0001000000 */
[----:B------:R2:W-:Y:S04]  /*0ef0*/  STS.U8 [UR4+0x20], R3 ;  /* 0x00002003ff007988 */ /* 0x0005e80008000004 */
.L_x_64:
[----:B------:R-:W-:Y:S05]  /*0f00*/  BSYNC.RECONVERGENT B0 ;  /* 0x0000000000007941 */ /* 0x000fea0003800200 */
.L_x_63:
        /* <DEDUP_REMOVED lines=17> */
[----:B0-----:R-:W0:Y:S01]  /*1020*/  LDC.64 R6, c[0x0][0x388] ;  /* 0x0000e200ff067b82 */ /* 0x001e220000000a00 */
[----:B------:R-:W-:Y:S02]  /*1030*/  LOP3.LUT R4, R2, 0x7ffffff0, RZ, 0xc0, !PT ;  /* 0x7ffffff002047812 */ /* 0x000fe400078ec0ff */
[----:B------:R-:W-:-:S03]  /*1040*/  CS2R R8, SRZ ;  /* 0x0000000000087805 */ /* 0x000fc6000001ff00 */
[----:B------:R-:W-:Y:S02]  /*1050*/  IMAD.MOV R4, RZ, RZ, -R4 ;  /* 0x000000ffff047224 */ /* 0x000fe400078e0a04 */
[----:B0-----:R-:W-:-:S03]  /*1060*/  IMAD.WIDE.U32 R6, R5, 0x8, R6 ;  /* 0x0000000805067825 */ /* 0x001fc600078e0006 */
[----:B------:R-:W-:-:S05]  /*1070*/  IADD3 R6, P3, PT, R6, 0x100, RZ ;  /* 0x0000010006067810 */ /* 0x000fca0007f7e0ff */
[----:B------:R-:W-:-:S08]  /*1080*/  IMAD.X R7, RZ, RZ, R7, P3 ;  /* 0x000000ffff077224 */ /* 0x000fd000018e0607 */
.L_x_69:
[----:B------:R-:W2:Y:S04]  /*1090*/  LDG.E.64 R20, desc[UR6][R6.64+-0x100] ;  /* 0xffff000606147981 */ /* 0x000ea8000c1e1b00 */
[----:B------:R-:W3:Y:S04]  /*10a0*/  LDG.E.64 R18, desc[UR6][R6.64+-0xe0] ;  /* 0xffff200606127981 */ /* 0x000ee8000c1e1b00 */
[----:B------:R-:W4:Y:S04]  /*10b0*/  LDG.E.64 R16, desc[UR6][R6.64+-0xc0] ;  /* 0xffff400606107981 */ /* 0x000f28000c1e1b00 */
[----:B------:R-:W5:Y:S04]  /*10c0*/  LDG.E.64 R14, desc[UR6][R6.64+-0xa0] ;  /* 0xffff6006060e7981 */ /* 0x000f68000c1e1b00 */
[----:B-1----:R-:W5:Y:S04]  /*10d0*/  LDG.E.64 R12, desc[UR6][R6.64+-0x80] ;  /* 0xffff8006060c7981 */ /* 0x002f68000c1e1b00 */
        /* <DEDUP_REMOVED lines=33> */
.L_x_68:
[----:B------:R-:W-:Y:S05]  /*12f0*/  BSYNC.RECONVERGENT B1 ;  /* 0x0000000000017941 */ /* 0x000fea0003800200 */
.L_x_67:
        /* <DEDUP_REMOVED lines=12> */
[----:B-1----:R-:W5:Y:S04]  /*13c0*/  LDG.E.64 R12, desc[UR6][R22.64+0x80] ;  /* 0x00008006160c7981 */ /* 0x002f68000c1e1b00 */
[----:B------:R-:W5:Y:S04]  /*13d0*/  LDG.E.64 R10, desc[UR6][R22.64+0xa0] ;  /* 0x0000a006160a7981 */ /* 0x000f68000c1e1b00 */
        /* <DEDUP_REMOVED lines=11> */
.L_x_71:
[----:B------:R-:W-:Y:S05]  /*1490*/  BSYNC.RECONVERGENT B1 ;  /* 0x0000000000017941 */ /* 0x000fea0003800200 */
.L_x_70:
        /* <DEDUP_REMOVED lines=8> */
[----:B0-----:R-:W2:Y:S04]  /*1520*/  LDG.E.64 R6, desc[UR6][R2.64] ;  /* 0x0000000602067981 */ /* 0x001ea8000c1e1b00 */
[----:B-1----:R-:W3:Y:S04]  /*1530*/  LDG.E.64 R10, desc[UR6][R2.64+0x20] ;  /* 0x00002006020a7981 */ /* 0x002ee8000c1e1b00 */
[----:B------:R-:W4:Y:S04]  /*1540*/  LDG.E.64 R12, desc[UR6][R2.64+0x40] ;  /* 0x00004006020c7981 */ /* 0x000f28000c1e1b00 */
[----:B------:R-:W5:Y:S01]  /*1550*/  LDG.E.64 R14, desc[UR6][R2.64+0x60] ;  /* 0x00006006020e7981 */ /* 0x000f62000c1e1b00 */
[----:B------:R-:W-:Y:S01]  /*1560*/  VIADD R5, R5, 0x10 ;  /* 0x0000001005057836 */ /* 0x000fe20000000000 */
[----:B--2---:R-:W-:-:S08]  /*1570*/  DADD R6, R8, R6 ;  /* 0x0000000008067229 */ /* 0x004fd00000000006 */
[----:B---3--:R-:W-:-:S08]  /*1580*/  DADD R6, R6, R10 ;  /* 0x0000000006067229 */ /* 0x008fd0000000000a */
[----:B----4-:R-:W-:-:S08]  /*1590*/  DADD R6, R6, R12 ;  /* 0x0000000006067229 */ /* 0x010fd0000000000c */
[----:B-----5:R-:W-:-:S11]  /*15a0*/  DADD R8, R6, R14 ;  /* 0x0000000006087229 */ /* 0x020fd6000000000e */
.L_x_73:
[----:B------:R-:W-:Y:S05]  /*15b0*/  BSYNC.RECONVERGENT B1 ;  /* 0x0000000000017941 */ /* 0x000fea0003800200 */
.L_x_72:
[----:B------:R-:W-:Y:S05]  /*15c0*/  @!P3 BRA `(.L_x_66) ;  /* 0x000000000038b947 */ /* 0x000fea0003800000 */
[----:B------:R-:W2:Y:S01]  /*15d0*/  LDC.64 R2, c[0x0][0x388] ;  /* 0x0000e200ff027b82 */ /* 0x000ea20000000a00 */
[----:B------:R-:W-:Y:S01]  /*15e0*/  IADD3 R16, PT, PT, -R16, RZ, RZ ;  /* 0x000000ff10107210 */ /* 0x000fe20007ffe1ff */
[----:B--2---:R-:W-:-:S04]  /*15f0*/  IMAD.WIDE.U32 R2, R5, 0x8, R2 ;  /* 0x0000000805027825 */ /* 0x004fc800078e0002 */
[----:B------:R-:W-:Y:S02]  /*1600*/  IMAD.MOV.U32 R4, RZ, RZ, R2 ;  /* 0x000000ffff047224 */ /* 0x000fe400078e0002 */
[----:B------:R-:W-:-:S07]  /*1610*/  IMAD.MOV.U32 R5, RZ, RZ, R3 ;  /* 0x000000ffff057224 */ /* 0x000fce00078e0003 */
.L_x_74:
        /* <DEDUP_REMOVED lines=9> */
.L_x_66:
[----:B------:R-:W-:Y:S05]  /*16b0*/  BSYNC.RECONVERGENT B0 ;  /* 0x0000000000007941 */ /* 0x000fea0003800200 */
.L_x_65:
[----:B------:R-:W-:Y:S01]  /*16c0*/  STS.64 [R0], R8 ;  /* 0x0000000800007388 */ /* 0x000fe20000000a00 */
[----:B------:R-:W-:Y:S06]  /*16d0*/  BAR.SYNC.DEFER_BLOCKING 0x0 ;  /* 0x0000000000007b1d */ /* 0x000fec0000010000 */
[----:B------:R-:W2:Y:S02]  /*16e0*/  @!P0 LDS.64 R2, [R0+0x10] ;  /* 0x0000100000028984 */ /* 0x000ea40000000a00 */
[----:B--2---:R-:W-:-:S07]  /*16f0*/  @!P0 DADD R2, R2, R8 ;  /* 0x0000000002028229 */ /* 0x004fce0000000008 */
[----:B------:R-:W-:Y:S04]  /*1700*/  @!P0 STS.64 [R0], R2 ;  /* 0x0000000200008388 */ /* 0x000fe80000000a00 */
[----:B------:R-:W2:Y:S02]  /*1710*/  @!P0 LDS.64 R4, [R0+0x8] ;  /* 0x0000080000048984 */ /* 0x000ea40000000a00 */
[----:B--2---:R-:W-:-:S07]  /*1720*/  @!P0 DADD R4, R2, R4 ;  /* 0x0000000002048229 */ /* 0x004fce0000000004 */
[----:B------:R2:W-:Y:S01]  /*1730*/  @!P0 STS.64 [R0], R4 ;  /* 0x0000000400008388 */ /* 0x0005e20000000a00 */
[----:B------:R-:W-:Y:S05]  /*1740*/  @!P1 EXIT ;  /* 0x000000000000994d */ /* 0x000fea0003800000 */
[----:B------:R-:W3:Y:S01]  /*1750*/  LDS.64 R2, [UR4] ;  /* 0x00000004ff027984 */ /* 0x000ee20008000a00 */
[----:B--2---:R-:W3:Y:S08]  /*1760*/  LDC.64 R4, c[0x0][0x388] ;  /* 0x0000e200ff047b82 */ /* 0x004ef00000000a00 */
[----:B0-----:R-:W0:Y:S01]  /*1770*/  LDC.64 R6, c[0x4][RZ] ;  /* 0x01000000ff067b82 */ /* 0x001e220000000a00 */
[----:B---3--:R-:W-:Y:S04]  /*1780*/  STG.E.64 desc[UR6][R4.64], R2 ;  /* 0x0000000204007986 */ /* 0x008fe8000c101b06 */
[----:B0-----:R-:W-:Y:S01]  /*1790*/  STG.E desc[UR6][R6.64], RZ ;  /* 0x000000ff06007986 */ /* 0x001fe2000c101906 */
[----:B------:R-:W-:Y:S05]  /*17a0*/  EXIT ;  /* 0x000000000000794d */ /* 0x000fea0003800000 */
.L_x_75:
        /* <DEDUP_REMOVED lines=13> */
.L_x_526:


//--------------------- .text._Z6reduceILj8ELb0EEvPKdPdii --------------------------
	.section	.text._Z6reduceILj8ELb0EEvPKdPdii,"ax",@progbits
	.align	128
        .global         _Z6reduceILj8ELb0EEvPKdPdii
        .type           _Z6reduceILj8ELb0EEvPKdPdii,@function
        .size           _Z6reduceILj8ELb0EEvPKdPdii,(.L_x_527 - _Z6reduceILj8ELb0EEvPKdPdii)
        .other          _Z6reduceILj8ELb0EEvPKdPdii,@"STO_CUDA_ENTRY STV_DEFAULT"
_Z6reduceILj8ELb0EEvPKdPdii:
.text._Z6reduceILj8ELb0EEvPKdPdii:
        /* <DEDUP_REMOVED lines=14> */
.L_x_86:
        /* <DEDUP_REMOVED lines=81> */
.L_x_79:
[----:B------:R-:W-:Y:S01]  /*05f0*/  MOV R12, 0x0 ;  /* 0x00000000000c7802 */ /* 0x000fe20000000f00 */
[----:B------:R-:W-:Y:S01]  /*0600*/  IMAD.MOV.U32 R13, RZ, RZ, 0x7ff00000 ;  /* 0x7ff00000ff0d7424 */ /* 0x000fe200078e00ff */
[----:B------:R-:W-:-:S05]  /*0610*/  LOP3.LUT P0, RZ, R11, 0x7fffffff, RZ, 0xc0, !PT ;  /* 0x7fffffff0bff7812 */ /* 0x000fca000780c0ff */
[----:B------:R-:W-:-:S10]  /*0620*/  DFMA R12, R10, R12, +INF ;  /* 0x7ff000000a0c742b */ /* 0x000fd4000000000c */
[----:B------:R-:W-:Y:S02]  /*0630*/  FSEL R10, R12, RZ, P0 ;  /* 0x000000ff0c0a7208 */ /* 0x000fe40000000000 */
[----:B------:R-:W-:-:S07]  /*0640*/  FSEL R11, R13, -QNAN , P0 ;  /* 0xfff000000d0b7808 */ /* 0x000fce0000000000 */
.L_x_80:
[----:B------:R-:W-:Y:S05]  /*0650*/  BSYNC.RECONVERGENT B1 ;  /* 0x0000000000017941 */ /* 0x000fea0003800200 */
.L_x_78:
        /* <DEDUP_REMOVED lines=87> */
.L_x_84:
[----:B------:R-:W-:Y:S01]  /*0bd0*/  IMAD.MOV.U32 R12, RZ, RZ, 0x0 ;  /* 0x00000000ff0c7424 */ /* 0x000fe200078e00ff */
[----:B------:R-:W-:Y:S01]  /*0be0*/  LOP3.LUT P0, RZ, R11, 0x7fffffff, RZ, 0xc0, !PT ;  /* 0x7fffffff0bff7812 */ /* 0x000fe2000780c0ff */
[----:B------:R-:W-:-:S06]  /*0bf0*/  IMAD.MOV.U32 R13, RZ, RZ, 0x7ff00000 ;  /* 0x7ff00000ff0d7424 */ /* 0x000fcc00078e00ff */
[----:B------:R-:W-:-:S10]  /*0c00*/  DFMA R12, R10, R12, +INF ;  /* 0x7ff000000a0c742b */ /* 0x000fd4000000000c */
[----:B------:R-:W-:Y:S02]  /*0c10*/  FSEL R10, R12, RZ, P0 ;  /* 0x000000ff0c0a7208 */ /* 0x000fe40000000000 */
[----:B------:R-:W-:-:S07]  /*0c20*/  FSEL R11, R13, -QNAN , P0 ;  /* 0xfff000000d0b7808 */ /* 0x000fce0000000000 */
.L_x_85:
[----:B------:R-:W-:Y:S05]  /*0c30*/  BSYNC.RECONVERGENT B2 ;  /* 0x0000000000027941 */ /* 0x000fea0003800200 */
.L_x_83:
[----:B------:R-:W-:-:S11]  /*0c40*/  DADD R6, R6, R10 ;  /* 0x0000000006067229 */ /* 0x000fd6000000000a */
.L_x_82:
[----:B------:R-:W-:Y:S05]  /*0c50*/  BSYNC.RECONVERGENT B1 ;  /* 0x0000000000017941 */ /* 0x000fea0003800200 */
.L_x_81:
[----:B------:R-:W-:-:S05]  /*0c60*/  IMAD R3, R2, 0x10, R3 ;  /* 0x0000001002037824 */ /* 0x000fca00078e0203 */
[----:B------:R-:W-:-:S13]  /*0c70*/  ISETP.GE.AND P0, PT, R3, R24, PT ;  /* 0x000000180300720c */ /* 0x000fda0003f06270 */
[----:B------:R-:W-:Y:S05]  /*0c80*/  @!P0 BRA `(.L_x_86) ;  /* 0xfffffff400148947 */ /* 0x000fea000383ffff */
.L_x_77:
[----:B------:R-:W-:Y:S05]  /*0c90*/  BSYNC.RECONVERGENT B0 ;  /* 0x0000000000007941 */ /* 0x000fea0003800200 */
.L_x_76:
        /* <DEDUP_REMOVED lines=15> */
[----:B-1----:R-:W-:-:S07]  /*0d90*/  DADD R8, R8, R6 ;  /* 0x0000000008087229 */ /* 0x002fce0000000006 */
[----:B------:R-:W-:Y:S04]  /*0da0*/  STS.64 [R0], R8 ;  /* 0x0000000800007388 */ /* 0x000fe80000000a00 */
[----:B0-----:R-:W0:Y:S02]  /*0db0*/  LDS.64 R6, [R0+0x10] ;  /* 0x0000100000067984 */ /* 0x001e240000000a00 */
[----:B0-----:R-:W-:Y:S01]  /*0dc0*/  DADD R6, R8, R6 ;  /* 0x0000000008067229 */ /* 0x001fe20000000006 */
[----:B--2---:R-:W-:-:S06]  /*0dd0*/  @!P2 IMAD.WIDE.U32 R8, R4, 0x8, R14 ;  /* 0x000000080408a825 */ /* 0x004fcc00078e000e */
[----:B------:R-:W-:Y:S04]  /*0de0*/  STS.64 [R0], R6 ;  /* 0x0000000600007388 */ /* 0x000fe80000000a00 */
[----:B------:R-:W0:Y:S02]  /*0df0*/  LDS.64 R10, [R0+0x8] ;  /* 0x00000800000a7984 */ /* 0x000e240000000a00 */
[----:B0-----:R-:W-:-:S07]  /*0e00*/  DADD R10, R6, R10 ;  /* 0x00000000060a7229 */ /* 0x001fce000000000a */
[----:B------:R-:W-:Y:S04]  /*0e10*/  STS.64 [R0], R10 ;  /* 0x0000000a00007388 */ /* 0x000fe80000000a00 */
[----:B------:R-:W0:Y:S02]  /*0e20*/  @!P2 LDS.64 R12, [UR4] ;  /* 0x00000004ff0ca984 */ /* 0x000e240008000a00 */
[----:B0-----:R-:W-:-:S07]  /*0e30*/  @!P2 DADD R12, R12, R12 ;  /* 0x000000000c0ca229 */ /* 0x001fce000000000c */
[----:B------:R1:W-:Y:S04]  /*0e40*/  @!P2 STG.E.64 desc[UR6][R8.64], R12 ;  /* 0x0000000c0800a986 */ /* 0x0003e8000c101b06 */
.L_x_88:
[----:B------:R-:W-:Y:S05]  /*0e50*/  BSYNC.RECONVERGENT B0 ;  /* 0x0000000000007941 */ /* 0x000fea0003800200 */
.L_x_87:
        /* <DEDUP_REMOVED lines=13> */
.L_x_90:
[----:B------:R-:W-:Y:S05]  /*0f30*/  BSYNC.RECONVERGENT B0 ;  /* 0x0000000000007941 */ /* 0x000fea0003800200 */
.L_x_89:
[----:B------:R-:W-:Y:S06]  /*0f40*/  BAR.SYNC.DEFER_BLOCKING 0x0 ;  /* 0x0000000000007b1d */ /* 0x000fec0000010000 */
[----:B--2---:R-:W2:Y:S02]  /*0f50*/  LDS.U8 R3, [UR4+0x40] ;  /* 0x00004004ff037984 */ /* 0x004ea40008000000 */
[----:B--2---:R-:W-:-:S13]  /*0f60*/  ISETP.NE.AND P2, PT, R3, RZ, PT ;  /* 0x000000ff0300720c */ /* 0x004fda0003f45270 */
[----:B------:R-:W-:Y:S05]  /*0f70*/  @!P2 EXIT ;  /* 0x000000000000a94d */ /* 0x000fea0003800000 */
[----:B------:R-:W-:Y:S01]  /*0f80*/  ISETP.GE.U32.AND P2, PT, R5, R2, PT ;  /* 0x000000020500720c */ /* 0x000fe20003f46070 */
[----:B------:R-:W-:Y:S01]  /*0f90*/  BSSY.RECONVERGENT B0, `(.L_x_91) ;  /* 0x0000075000007945 */ /* 0x000fe20003800200 */
[----:B-1----:R-:W-:-:S11]  /*0fa0*/  CS2R R8, SRZ ;  /* 0x0000000000087805 */ /* 0x002fd6000001ff00 */
        /* <DEDUP_REMOVED lines=17> */
.L_x_95:
        /* <DEDUP_REMOVED lines=38> */
.L_x_94:
[----:B------:R-:W-:Y:S05]  /*1320*/  BSYNC.RECONVERGENT B1 ;  /* 0x0000000000017941 */ /* 0x000fea0003800200 */
.L_x_93:
[----:B------:R-:W-:Y:S05]  /*1330*/  @!P2 BRA `(.L_x_92) ;  /* 0x0000000000e8a947 */ /* 0x000fea0003800000 */
[----:B------:R-:W-:Y:S01]  /*1340*/  ISETP.GE.U32.AND P2, PT, R3, 0x8, PT ;  /* 0x000000080300780c */ /* 0x000fe20003f46070 */
[----:B------:R-:W-:Y:S01]  /*1350*/  BSSY.RECONVERGENT B1, `(.L_x_96) ;  /* 0x0000017000017945 */ /* 0x000fe20003800200 */
[----:B------:R-:W-:-:S04]  /*1360*/  LOP3.LUT R4, R2, 0x7, RZ, 0xc0, !PT ;  /* 0x0000000702047812 */ /* 0x000fc800078ec0ff */
[----:B------:R-:W-:-:S07]  /*1370*/  ISETP.NE.AND P3, PT, R4, RZ, PT ;  /* 0x000000ff0400720c */ /* 0x000fce0003f65270 */
[----:B------:R-:W-:Y:S06]  /*1380*/  @!P2 BRA `(.L_x_97) ;  /* 0x00000000004ca947 */ /* 0x000fec0003800000 */
[----:B------:R-:W1:Y:S02]  /*1390*/  LDC.64 R22, c[0x0][0x388] ;  /* 0x0000e200ff167b82 */ /* 0x000e640000000a00 */
[----:B-1----:R-:W-:-:S05]  /*13a0*/  IMAD.WIDE.U32 R22, R5, 0x8, R22 ;  /* 0x0000000805167825 */ /* 0x002fca00078e0016 */
[----:B------:R-:W2:Y:S04]  /*13b0*/  LDG.E.64 R24, desc[UR6][R22.64] ;  /* 0x0000000616187981 */ /* 0x000ea8000c1e1b00 */
[----:B------:R-:W3:Y:S04]  /*13c0*/  LDG.E.64 R18, desc[UR6][R22.64+0x40] ;  /* 0x0000400616127981 */ /* 0x000ee8000c1e1b00 */
[----:B------:R-:W4:Y:S04]  /*13d0*/  LDG.E.64 R16, desc[UR6][R22.64+0x80] ;  /* 0x0000800616107981 */ /* 0x000f28000c1e1b00 */
[----:B------:R-:W5:Y:S04]  /*13e0*/  LDG.E.64 R14, desc[UR6][R22.64+0xc0] ;  /* 0x0000c006160e7981 */ /* 0x000f68000c1e1b00 */
[----:B------:R-:W5:Y:S04]  /*13f0*/  LDG.E.64 R12, desc[UR6][R22.64+0x100] ;  /* 0x00010006160c7981 */ /* 0x000f68000c1e1b00 */
        /* <DEDUP_REMOVED lines=12> */
.L_x_97:
[----:B------:R-:W-:Y:S05]  /*14c0*/  BSYNC.RECONVERGENT B1 ;  /* 0x0000000000017941 */ /* 0x000fea0003800200 */
.L_x_96:
        /* <DEDUP_REMOVED lines=8> */
[----:B0-----:R-:W2:Y:S04]  /*1550*/  LDG.E.64 R6, desc[UR6][R2.64] ;  /* 0x0000000602067981 */ /* 0x001ea8000c1e1b00 */
        /* <DEDUP_REMOVED lines=8> */
.L_x_99:
[----:B------:R-:W-:Y:S05]  /*15e0*/  BSYNC.RECONVERGENT B1 ;  /* 0x0000000000017941 */ /* 0x000fea0003800200 */
.L_x_98:
[----:B------:R-:W-:Y:S05]  /*15f0*/  @!P3 BRA `(.L_x_92) ;  /* 0x000000000038b947 */ /* 0x000fea0003800000 */
[----:B------:R-:W1:Y:S01]  /*1600*/  LDC.64 R2, c[0x0][0x388] ;  /* 0x0000e200ff027b82 */ /* 0x000e620000000a00 */
[----:B------:R-:W-:Y:S01]  /*1610*/  IADD3 R16, PT, PT, -R16, RZ, RZ ;  /* 0x000000ff10107210 */ /* 0x000fe20007ffe1ff */
[----:B-1----:R-:W-:-:S04]  /*1620*/  IMAD.WIDE.U32 R2, R5, 0x8, R2 ;  /* 0x0000000805027825 */ /* 0x002fc800078e0002 */
[----:B------:R-:W-:Y:S02]  /*1630*/  IMAD.MOV.U32 R4, RZ, RZ, R2 ;  /* 0x000000ffff047224 */ /* 0x000fe400078e0002 */
[----:B------:R-:W-:-:S07]  /*1640*/  IMAD.MOV.U32 R5, RZ, RZ, R3 ;  /* 0x000000ffff057224 */ /* 0x000fce00078e0003 */
.L_x_100:
        /* <DEDUP_REMOVED lines=9> */
.L_x_92:
[----:B------:R-:W-:Y:S05]  /*16e0*/  BSYNC.RECONVERGENT B0 ;  /* 0x0000000000007941 */ /* 0x000fea0003800200 */
.L_x_91:
[----:B------:R1:W-:Y:S01]  /*16f0*/  STS.64 [R0], R8 ;  /* 0x0000000800007388 */ /* 0x0003e20000000a00 */
[----:B------:R-:W-:Y:S01]  /*1700*/  BSSY.RECONVERGENT B0, `(.L_x_101) ;  /* 0x000000c000007945 */ /* 0x000fe20003800200 */
[----:B------:R-:W-:Y:S06]  /*1710*/  BAR.SYNC.DEFER_BLOCKING 0x0 ;  /* 0x0000000000007b1d */ /* 0x000fec0000010000 */
[----:B------:R-:W-:Y:S05]  /*1720*/  @P0 BRA `(.L_x_102) ;  /* 0x0000000000240947 */ /* 0x000fea0003800000 */
[----:B------:R-:W2:Y:S02]  /*1730*/  LDS.64 R2, [R0+0x20] ;  /* 0x0000200000027984 */ /* 0x000ea40000000a00 */
[----:B--2---:R-:W-:-:S07]  /*1740*/  DADD R2, R2, R8 ;  /* 0x0000000002027229 */ /* 0x004fce0000000008 */
[----:B------:R-:W-:Y:S04]  /*1750*/  STS.64 [R0], R2 ;  /* 0x0000000200007388 */ /* 0x000fe80000000a00 */
[----:B------:R-:W2:Y:S02]  /*1760*/  LDS.64 R4, [R0+0x10] ;  /* 0x0000100000047984 */ /* 0x000ea40000000a00 */
[----:B--2---:R-:W-:-:S07]  /*1770*/  DADD R4, R2, R4 ;  /* 0x0000000002047229 */ /* 0x004fce0000000004 */
[----:B------:R-:W-:Y:S04]  /*1780*/  STS.64 [R0], R4 ;  /* 0x0000000400007388 */ /* 0x000fe80000000a00 */
[----:B0-----:R-:W0:Y:S02]  /*1790*/  LDS.64 R6, [R0+0x8] ;  /* 0x0000080000067984 */ /* 0x001e240000000a00 */
[----:B0-----:R-:W-:-:S07]  /*17a0*/  DADD R6, R4, R6 ;  /* 0x0000000004067229 */ /* 0x001fce0000000006 */
[----:B------:R2:W-:Y:S04]  /*17b0*/  STS.64 [R0], R6 ;  /* 0x0000000600007388 */ /* 0x0005e80000000a00 */
.L_x_102:
[----:B------:R-:W-:Y:S05]  /*17c0*/  BSYNC.RECONVERGENT B0 ;  /* 0x0000000000007941 */ /* 0x000fea0003800200 */
.L_x_101:
[----:B------:R-:W-:Y:S05]  /*17d0*/  @!P1 EXIT ;  /* 0x000000000000994d */ /* 0x000fea0003800000 */
[----:B------:R-:W3:Y:S01]  /*17e0*/  LDS.64 R2, [UR4] ;  /* 0x00000004ff027984 */ /* 0x000ee20008000a00 */
[----:B------:R-:W3:Y:S08]  /*17f0*/  LDC.64 R4, c[0x0][0x388] ;  /* 0x0000e200ff047b82 */ /* 0x000ef00000000a00 */
[----:B0-2---:R-:W0:Y:S01]  /*1800*/  LDC.64 R6, c[0x4][RZ] ;  /* 0x01000000ff067b82 */ /* 0x005e220000000a00 */
[----:B---3--:R-:W-:Y:S04]  /*1810*/  STG.E.64 desc[UR6][R4.64], R2 ;  /* 0x0000000204007986 */ /* 0x008fe8000c101b06 */
[----:B0-----:R-:W-:Y:S01]  /*1820*/  STG.E desc[UR6][R6.64], RZ ;  /* 0x000000ff06007986 */ /* 0x001fe2000c101906 */
[----:B------:R-:W-:Y:S05]  /*1830*/  EXIT ;  /* 0x000000000000794d */ /* 0x000fea0003800000 */
.L_x_103:
        /* <DEDUP_REMOVED lines=12> */
.L_x_527:


//--------------------- .text._Z6reduceILj16ELb0EEvPKdPdii --------------------------
	.section	.text._Z6reduceILj16ELb0EEvPKdPdii,"ax",@progbits
	.align	128
        .global         _Z6reduceILj16ELb0EEvPKdPdii
        .type           _Z6reduceILj16ELb0EEvPKdPdii,@function
        .size           _Z6reduceILj16ELb0EEvPKdPdii,(.L_x_528 - _Z6reduceILj16ELb0EEvPKdPdii)
        .other          _Z6reduceILj16ELb0EEvPKdPdii,@"STO_CUDA_ENTRY STV_DEFAULT"
_Z6reduceILj16ELb0EEvPKdPdii:
.text._Z6reduceILj16ELb0EEvPKdPdii:
        /* <DEDUP_REMOVED lines=14> */
.L_x_114:
        /* <DEDUP_REMOVED lines=81> */
.L_x_107:
[----:B------:R-:W-:Y:S01]  /*05f0*/  MOV R12, 0x0 ;  /* 0x00000000000c7802 */ /* 0x000fe20000000f00 */
[----:B------:R-:W-:Y:S01]  /*0600*/  IMAD.MOV.U32 R13, RZ, RZ, 0x7ff00000 ;  /* 0x7ff00000ff0d7424 */ /* 0x000fe200078e00ff */
[----:B------:R-:W-:-:S05]  /*0610*/  LOP3.LUT P0, RZ, R11, 0x7fffffff, RZ, 0xc0, !PT ;  /* 0x7fffffff0bff7812 */ /* 0x000fca000780c0ff */
[----:B------:R-:W-:-:S10]  /*0620*/  DFMA R12, R10, R12, +INF ;  /* 0x7ff000000a0c742b */ /* 0x000fd4000000000c */
[----:B------:R-:W-:Y:S02]  /*0630*/  FSEL R10, R12, RZ, P0 ;  /* 0x000000ff0c0a7208 */ /* 0x000fe40000000000 */
[----:B------:R-:W-:-:S07]  /*0640*/  FSEL R11, R13, -QNAN , P0 ;  /* 0xfff000000d0b7808 */ /* 0x000fce0000000000 */
.L_x_108:
[----:B------:R-:W-:Y:S05]  /*0650*/  BSYNC.RECONVERGENT B1 ;  /* 0x0000000000017941 */ /* 0x000fea0003800200 */
.L_x_106:
        /* <DEDUP_REMOVED lines=87> */
.L_x_112:
[----:B------:R-:W-:Y:S01]  /*0bd0*/  IMAD.MOV.U32 R12, RZ, RZ, 0x0 ;  /* 0x00000000ff0c7424 */ /* 0x000fe200078e00ff */
[----:B------:R-:W-:Y:S01]  /*0be0*/  LOP3.LUT P0, RZ, R11, 0x7fffffff, RZ, 0xc0, !PT ;  /* 0x7fffffff0bff7812 */ /* 0x000fe2000780c0ff */
[----:B------:R-:W-:-:S06]  /*0bf0*/  IMAD.MOV.U32 R13, RZ, RZ, 0x7ff00000 ;  /* 0x7ff00000ff0d7424 */ /* 0x000fcc00078e00ff */
[----:B------:R-:W-:-:S10]  /*0c00*/  DFMA R12, R10, R12, +INF ;  /* 0x7ff000000a0c742b */ /* 0x000fd4000000000c */
[----:B------:R-:W-:Y:S02]  /*0c10*/  FSEL R10, R12, RZ, P0 ;  /* 0x000000ff0c0a7208 */ /* 0x000fe40000000000 */
[----:B------:R-:W-:-:S07]  /*0c20*/  FSEL R11, R13, -QNAN , P0 ;  /* 0xfff000000d0b7808 */ /* 0x000fce0000000000 */
.L_x_113:
[----:B------:R-:W-:Y:S05]  /*0c30*/  BSYNC.RECONVERGENT B2 ;  /* 0x0000000000027941 */ /* 0x000fea0003800200 */
.L_x_111:
[----:B------:R-:W-:-:S11]  /*0c40*/  DADD R6, R6, R10 ;  /* 0x0000000006067229 */ /* 0x000fd6000000000a */
.L_x_110:
[----:B------:R-:W-:Y:S05]  /*0c50*/  BSYNC.RECONVERGENT B1 ;  /* 0x0000000000017941 */ /* 0x000fea0003800200 */
.L_x_109:
[----:B------:R-:W-:-:S05]  /*0c60*/  IMAD R3, R2, 0x20, R3 ;  /* 0x0000002002037824 */ /* 0x000fca00078e0203 */
[----:B------:R-:W-:-:S13]  /*0c70*/  ISETP.GE.AND P0, PT, R3, R24, PT ;  /* 0x000000180300720c */ /* 0x000fda0003f06270 */
[----:B------:R-:W-:Y:S05]  /*0c80*/  @!P0 BRA `(.L_x_114) ;  /* 0xfffffff400148947 */ /* 0x000fea000383ffff */
.L_x_105:
[----:B------:R-:W-:Y:S05]  /*0c90*/  BSYNC.RECONVERGENT B0 ;  /* 0x0000000000007941 */ /* 0x000fea0003800200 */
.L_x_104:
        /* <DEDUP_REMOVED lines=18> */
[----:B0-----:R-:W-:-:S07]  /*0dc0*/  DADD R6, R8, R6 ;  /* 0x0000000008067229 */ /* 0x001fce0000000006 */
[----:B------:R-:W-:Y:S04]  /*0dd0*/  STS.64 [R0], R6 ;  /* 0x0000000600007388 */ /* 0x000fe80000000a00 */
[----:B------:R-:W0:Y:S02]  /*0de0*/  LDS.64 R10, [R0+0x10] ;  /* 0x00001000000a7984 */ /* 0x000e240000000a00 */
        /* <DEDUP_REMOVED lines=9> */
.L_x_116:
[----:B------:R-:W-:Y:S05]  /*0e80*/  BSYNC.RECONVERGENT B0 ;  /* 0x0000000000007941 */ /* 0x000fea0003800200 */
.L_x_115:
        /* <DEDUP_REMOVED lines=13> */
.L_x_118:
[----:B------:R-:W-:Y:S05]  /*0f60*/  BSYNC.RECONVERGENT B0 ;  /* 0x0000000000007941 */ /* 0x000fea0003800200 */
.L_x_117:
        /* <DEDUP_REMOVED lines=24> */
.L_x_123:
        /* <DEDUP_REMOVED lines=38> */
.L_x_122:
[----:B------:R-:W-:Y:S05]  /*1350*/  BSYNC.RECONVERGENT B1 ;  /* 0x0000000000017941 */ /* 0x000fea0003800200 */
.L_x_121:
        /* <DEDUP_REMOVED lines=25> */
.L_x_125:
[----:B------:R-:W-:Y:S05]  /*14f0*/  BSYNC.RECONVERGENT B1 ;  /* 0x0000000000017941 */ /* 0x000fea0003800200 */
.L_x_124:
        /* <DEDUP_REMOVED lines=17> */
.L_x_127:
[----:B------:R-:W-:Y:S05]  /*1610*/  BSYNC.RECONVERGENT B1 ;  /* 0x0000000000017941 */ /* 0x000fea0003800200 */
.L_x_126:
[----:B------:R-:W-:Y:S05]  /*1620*/  @!P3 BRA `(.L_x_120) ;  /* 0x000000000038b947 */ /* 0x000fea0003800000 */
[----:B------:R-:W1:Y:S01]  /*1630*/  LDC.64 R2, c[0x0][0x388] ;  /* 0x0000e200ff027b82 */ /* 0x000e620000000a00 */
[----:B------:R-:W-:Y:S01]  /*1640*/  IADD3 R16, PT, PT, -R16, RZ, RZ ;  /* 0x000000ff10107210 */ /* 0x000fe20007ffe1ff */
[----:B-1----:R-:W-:-:S04]  /*1650*/  IMAD.WIDE.U32 R2, R5, 0x8, R2 ;  /* 0x0000000805027825 */ /* 0x002fc800078e0002 */
[----:B------:R-:W-:Y:S02]  /*1660*/  IMAD.MOV.U32 R4, RZ, RZ, R2 ;  /* 0x000000ffff047224 */ /* 0x000fe400078e0002 */
[----:B------:R-:W-:-:S07]  /*1670*/  IMAD.MOV.U32 R5, RZ, RZ, R3 ;  /* 0x000000ffff057224 */ /* 0x000fce00078e0003 */
.L_x_128:
        /* <DEDUP_REMOVED lines=9> */
.L_x_120:
[----:B------:R-:W-:Y:S05]  /*1710*/  BSYNC.RECONVERGENT B0 ;  /* 0x0000000000007941 */ /* 0x000fea0003800200 */
.L_x_119:
        /* <DEDUP_REMOVED lines=12> */
[----:B------:R-:W-:Y:S04]  /*17e0*/  STS.64 [R0], R6 ;  /* 0x0000000600007388 */ /* 0x000fe80000000a00 */
[----:B-1----:R-:W0:Y:S02]  /*17f0*/  LDS.64 R8, [R0+0x8] ;  /* 0x0000080000087984 */ /* 0x002e240000000a00 */
[----:B0-----:R-:W-:-:S07]  /*1800*/  DADD R8, R6, R8 ;  /* 0x0000000006087229 */ /* 0x001fce0000000008 */
[----:B------:R2:W-:Y:S04]  /*1810*/  STS.64 [R0], R8 ;  /* 0x0000000800007388 */ /* 0x0005e80000000a00 */
.L_x_130:
[----:B------:R-:W-:Y:S05]  /*1820*/  BSYNC.RECONVERGENT B0 ;  /* 0x0000000000007941 */ /* 0x000fea0003800200 */
.L_x_129:
[----:B------:R-:W-:Y:S05]  /*1830*/  @!P1 EXIT ;  /* 0x000000000000994d */ /* 0x000fea0003800000 */
[----:B------:R-:W3:Y:S01]  /*1840*/  LDS.64 R2, [UR4] ;  /* 0x00000004ff027984 */ /* 0x000ee20008000a00 */
[----:B------:R-:W3:Y:S08]  /*1850*/  LDC.64 R4, c[0x0][0x388] ;  /* 0x0000e200ff047b82 */ /* 0x000ef00000000a00 */
[----:B0-----:R-:W0:Y:S01]  /*1860*/  LDC.64 R6, c[0x4][RZ] ;  /* 0x01000000ff067b82 */ /* 0x001e220000000a00 */
[----:B---3--:R-:W-:Y:S04]  /*1870*/  STG.E.64 desc[UR6][R4.64], R2 ;  /* 0x0000000204007986 */ /* 0x008fe8000c101b06 */
[----:B0-----:R-:W-:Y:S01]  /*1880*/  STG.E desc[UR6][R6.64], RZ ;  /* 0x000000ff06007986 */ /* 0x001fe2000c101906 */
[----:B------:R-:W-:Y:S05]  /*1890*/  EXIT ;  /* 0x000000000000794d */ /* 0x000fea0003800000 */
.L_x_131:
        /* <DEDUP_REMOVED lines=14> */
.L_x_528:


//--------------------- .text._Z6reduceILj32ELb0EEvPKdPdii --------------------------
	.section	.text._Z6reduceILj32ELb0EEvPKdPdii,"ax",@progbits
	.align	128
        .global         _Z6reduceILj32ELb0EEvPKdPdii
        .type           _Z6reduceILj32ELb0EEvPKdPdii,@function
        .size           _Z6reduceILj32ELb0EEvPKdPdii,(.L_x_529 - _Z6reduceILj32ELb0EEvPKdPdii)
        .other          _Z6reduceILj32ELb0EEvPKdPdii,@"STO_CUDA_ENTRY STV_DEFAULT"
_Z6reduceILj32ELb0EEvPKdPdii:
.text._Z6reduceILj32ELb0EEvPKdPdii:
        /* <DEDUP_REMOVED lines=14> */
.L_x_142:
        /* <DEDUP_REMOVED lines=81> */
.L_x_135:
[----:B------:R-:W-:Y:S01]  /*05f0*/  MOV R12, 0x0 ;  /* 0x00000000000c7802 */ /* 0x000fe20000000f00 */
[----:B------:R-:W-:Y:S01]  /*0600*/  IMAD.MOV.U32 R13, RZ, RZ, 0x7ff00000 ;  /* 0x7ff00000ff0d7424 */ /* 0x000fe200078e00ff */
[----:B------:R-:W-:-:S05]  /*0610*/  LOP3.LUT P0, RZ, R11, 0x7fffffff, RZ, 0xc0, !PT ;  /* 0x7fffffff0bff7812 */ /* 0x000fca000780c0ff */
[----:B------:R-:W-:-:S10]  /*0620*/  DFMA R12, R10, R12, +INF ;  /* 0x7ff000000a0c742b */ /* 0x000fd4000000000c */
[----:B------:R-:W-:Y:S02]  /*0630*/  FSEL R10, R12, RZ, P0 ;  /* 0x000000ff0c0a7208 */ /* 0x000fe40000000000 */
[----:B------:R-:W-:-:S07]  /*0640*/  FSEL R11, R13, -QNAN , P0 ;  /* 0xfff000000d0b7808 */ /* 0x000fce0000000000 */
.L_x_136:
[----:B------:R-:W-:Y:S05]  /*0650*/  BSYNC.RECONVERGENT B1 ;  /* 0x0000000000017941 */ /* 0x000fea0003800200 */
.L_x_134:
        /* <DEDUP_REMOVED lines=87> */
.L_x_140:
[----:B------:R-:W-:Y:S01]  /*0bd0*/  IMAD.MOV.U32 R12, RZ, RZ, 0x0 ;  /* 0x00000000ff0c7424 */ /* 0x000fe200078e00ff */
[----:B------:R-:W-:Y:S01]  /*0be0*/  LOP3.LUT P0, RZ, R11, 0x7fffffff, RZ, 0xc0, !PT ;  /* 0x7fffffff0bff7812 */ /* 0x000fe2000780c0ff */
[----:B------:R-:W-:-:S06]  /*0bf0*/  IMAD.MOV.U32 R13, RZ, RZ, 0x7ff00000 ;  /* 0x7ff00000ff0d7424 */ /* 0x000fcc00078e00ff */
[----:B------:R-:W-:-:S10]  /*0c00*/  DFMA R12, R10, R12, +INF ;  /* 0x7ff000000a0c742b */ /* 0x000fd4000000000c */
[----:B------:R-:W-:Y:S02]  /*0c10*/  FSEL R10, R12, RZ, P0 ;  /* 0x000000ff0c0a7208 */ /* 0x000fe40000000000 */
[----:B------:R-:W-:-:S07]  /*0c20*/  FSEL R11, R13, -QNAN , P0 ;  /* 0xfff000000d0b7808 */ /* 0x000fce0000000000 */
.L_x_141:
[----:B------:R-:W-:Y:S05]  /*0c30*/  BSYNC.RECONVERGENT B2 ;  /* 0x0000000000027941 */ /* 0x000fea0003800200 */
.L_x_139:
[----:B------:R-:W-:-:S11]  /*0c40*/  DADD R6, R6, R10 ;  /* 0x0000000006067229 */ /* 0x000fd6000000000a */
.L_x_138:
[----:B------:R-:W-:Y:S05]  /*0c50*/  BSYNC.RECONVERGENT B1 ;  /* 0x0000000000017941 */ /* 0x000fea0003800200 */
.L_x_137:
[----:B------:R-:W-:-:S05]  /*0c60*/  IMAD R3, R2, 0x40, R3 ;  /* 0x0000004002037824 */ /* 0x000fca00078e0203 */
[----:B------:R-:W-:-:S13]  /*0c70*/  ISETP.GE.AND P0, PT, R3, R24, PT ;  /* 0x000000180300720c */ /* 0x000fda0003f06270 */
[----:B------:R-:W-:Y:S05]  /*0c80*/  @!P0 BRA `(.L_x_142) ;  /* 0xfffffff400148947 */ /* 0x000fea000383ffff */
.L_x_133:
[----:B------:R-:W-:Y:S05]  /*0c90*/  BSYNC.RECONVERGENT B0 ;  /* 0x0000000000007941 */ /* 0x000fea0003800200 */
.L_x_132:
        /* <DEDUP_REMOVED lines=13> */
[----:B------:R-:W-:Y:S01]  /*0d70*/  @!P2 PLOP3.LUT P1, PT, PT, PT, PT, 0x80, 0x8 ;  /* 0x000000000008a81c */ /* 0x000fe20003f2f070 */
[----:B-1----:R-:W-:-:S07]  /*0d80*/  DADD R8, R8, R6 ;  /* 0x0000000008087229 */ /* 0x002fce0000000006 */
[----:B------:R-:W-:Y:S04]  /*0d90*/  STS.64 [R0], R8 ;  /* 0x0000000800007388 */ /* 0x000fe80000000a00 */
[----:B0-----:R-:W0:Y:S02]  /*0da0*/  LDS.64 R6, [R0+0x40] ;  /* 0x0000400000067984 */ /* 0x001e240000000a00 */
[----:B0-----:R-:W-:Y:S01]  /*0db0*/  DADD R6, R8, R6 ;  /* 0x0000000008067229 */ /* 0x001fe20000000006 */
[----:B------:R-:W0:Y:S06]  /*0dc0*/  @!P2 LDC.64 R8, c[0x0][0x388] ;  /* 0x0000e200ff08ab82 */ /* 0x000e2c0000000a00 */
[----:B------:R-:W-:Y:S04]  /*0dd0*/  STS.64 [R0], R6 ;  /* 0x0000000600007388 */ /* 0x000fe80000000a00 */
[----:B------:R-:W1:Y:S01]  /*0de0*/  LDS.64 R10, [R0+0x20] ;  /* 0x00002000000a7984 */ /* 0x000e620000000a00 */
[----:B0-----:R-:W-:Y:S01]  /*0df0*/  @!P2 IMAD.WIDE.U32 R8, R4, 0x8, R8 ;  /* 0x000000080408a825 */ /* 0x001fe200078e0008 */
[----:B-1----:R-:W-:-:S07]  /*0e00*/  DADD R10, R6, R10 ;  /* 0x00000000060a7229 */ /* 0x002fce000000000a */
[----:B------:R-:W-:Y:S04]  /*0e10*/  STS.64 [R0], R10 ;  /* 0x0000000a00007388 */ /* 0x000fe80000000a00 */
[----:B------:R-:W0:Y:S02]  /*0e20*/  LDS.64 R12, [R0+0x10] ;  /* 0x00001000000c7984 */ /* 0x000e240000000a00 */
[----:B0-----:R-:W-:-:S07]  /*0e30*/  DADD R12, R10, R12 ;  /* 0x000000000a0c7229 */ /* 0x001fce000000000c */
[----:B------:R-:W-:Y:S04]  /*0e40*/  STS.64 [R0], R12 ;  /* 0x0000000c00007388 */ /* 0x000fe80000000a00 */
[----:B------:R-:W0:Y:S02]  /*0e50*/  LDS.64 R14, [R0+0x8] ;  /* 0x00000800000e7984 */ /* 0x000e240000000a00 */
[----:B0-----:R-:W-:-:S07]  /*0e60*/  DADD R14, R12, R14 ;  /* 0x000000000c0e7229 */ /* 0x001fce000000000e */
[----:B------:R-:W-:Y:S04]  /*0e70*/  STS.64 [R0], R14 ;  /* 0x0000000e00007388 */ /* 0x000fe80000000a00 */
[----:B------:R-:W0:Y:S02]  /*0e80*/  @!P2 LDS.64 R6, [UR4] ;  /* 0x00000004ff06a984 */ /* 0x000e240008000a00 */
[----:B0-----:R-:W-:-:S07]  /*0e90*/  @!P2 DADD R6, R6, R6 ;  /* 0x000000000606a229 */ /* 0x001fce0000000006 */
[----:B------:R1:W-:Y:S04]  /*0ea0*/  @!P2 STG.E.64 desc[UR6][R8.64], R6 ;  /* 0x000000060800a986 */ /* 0x0003e8000c101b06 */
.L_x_144:
[----:B------:R-:W-:Y:S05]  /*0eb0*/  BSYNC.RECONVERGENT B0 ;  /* 0x0000000000007941 */ /* 0x000fea0003800200 */
.L_x_143:
        /* <DEDUP_REMOVED lines=13> */
.L_x_146:
[----:B------:R-:W-:Y:S05]  /*0f90*/  BSYNC.RECONVERGENT B0 ;  /* 0x0000000000007941 */ /* 0x000fea0003800200 */
.L_x_145:
        /* <DEDUP_REMOVED lines=24> */
.L_x_151:
        /* <DEDUP_REMOVED lines=38> */
.L_x_150:
[----:B------:R-:W-:Y:S05]  /*1380*/  BSYNC.RECONVERGENT B1 ;  /* 0x0000000000017941 */ /* 0x000fea0003800200 */
.L_x_149:
        /* <DEDUP_REMOVED lines=25> */
.L_x_153:
[----:B------:R-:W-:Y:S05]  /*1520*/  BSYNC.RECONVERGENT B1 ;  /* 0x0000000000017941 */ /* 0x000fea0003800200 */
.L_x_152:
        /* <DEDUP_REMOVED lines=17> */
.L_x_155:
[----:B------:R-:W-:Y:S05]  /*1640*/  BSYNC.RECONVERGENT B1 ;  /* 0x0000000000017941 */ /* 0x000fea0003800200 */
.L_x_154:
[----:B------:R-:W-:Y:S05]  /*1650*/  @!P3 BRA `(.L_x_148) ;  /* 0x000000000038b947 */ /* 0x000fea0003800000 */
[----:B------:R-:W1:Y:S01]  /*1660*/  LDC.64 R2, c[0x0][0x388] ;  /* 0x0000e200ff027b82 */ /* 0x000e620000000a00 */
[----:B------:R-:W-:Y:S01]  /*1670*/  IADD3 R16, PT, PT, -R16, RZ, RZ ;  /* 0x000000ff10107210 */ /* 0x000fe20007ffe1ff */
[----:B-1----:R-:W-:-:S04]  /*1680*/  IMAD.WIDE.U32 R2, R5, 0x8, R2 ;  /* 0x0000000805027825 */ /* 0x002fc800078e0002 */
[----:B------:R-:W-:Y:S02]  /*1690*/  IMAD.MOV.U32 R4, RZ, RZ, R2 ;  /* 0x000000ffff047224 */ /* 0x000fe400078e0002 */
[----:B------:R-:W-:-:S07]  /*16a0*/  IMAD.MOV.U32 R5, RZ, RZ, R3 ;  /* 0x000000ffff057224 */ /* 0x000fce00078e0003 */
.L_x_156:
        /* <DEDUP_REMOVED lines=9> */
.L_x_148:
[----:B------:R-:W-:Y:S05]  /*1740*/  BSYNC.RECONVERGENT B0 ;  /* 0x0000000000007941 */ /* 0x000fea0003800200 */
.L_x_147:
        /* <DEDUP_REMOVED lines=15> */
[----:B------:R-:W-:Y:S04]  /*1840*/  STS.64 [R0], R8 ;  /* 0x0000000800007388 */ /* 0x000fe80000000a00 */
[----:B------:R-:W0:Y:S02]  /*1850*/  LDS.64 R10, [R0+0x8] ;  /* 0x00000800000a7984 */ /* 0x000e240000000a00 */
[----:B0-----:R-:W-:-:S07]  /*1860*/  DADD R10, R8, R10 ;  /* 0x00000000080a7229 */ /* 0x001fce000000000a */
[----:B------:R2:W-:Y:S04]  /*1870*/  STS.64 [R0], R10 ;  /* 0x0000000a00007388 */ /* 0x0005e80000000a00 */
.L_x_158:
[----:B------:R-:W-:Y:S05]  /*1880*/  BSYNC.RECONVERGENT B0 ;  /* 0x0000000000007941 */ /* 0x000fea0003800200 */
.L_x_157:
[----:B------:R-:W-:Y:S05]  /*1890*/  @!P1 EXIT ;  /* 0x000000000000994d */ /* 0x000fea0003800000 */
[----:B------:R-:W3:Y:S01]  /*18a0*/  LDS.64 R2, [UR4] ;  /* 0x00000004ff027984 */ /* 0x000ee20008000a00 */
[----:B------:R-:W3:Y:S08]  /*18b0*/  LDC.64 R4, c[0x0][0x388] ;  /* 0x0000e200ff047b82 */ /* 0x000ef00000000a00 */
[----:B0-----:R-:W0:Y:S01]  /*18c0*/  LDC.64 R6, c[0x4][RZ] ;  /* 0x01000000ff067b82 */ /* 0x001e220000000a00 */
[----:B---3--:R-:W-:Y:S04]  /*18d0*/  STG.E.64 desc[UR6][R4.64], R2 ;  /* 0x0000000204007986 */ /* 0x008fe8000c101b06 */
[----:B0-----:R-:W-:Y:S01]  /*18e0*/  STG.E desc[UR6][R6.64], RZ ;  /* 0x000000ff06007986 */ /* 0x001fe2000c101906 */
[----:B------:R-:W-:Y:S05]  /*18f0*/  EXIT ;  /* 0x000000000000794d */ /* 0x000fea0003800000 */
.L_x_159:
        /* <DEDUP_REMOVED lines=16> */
.L_x_529:


//--------------------- .text._Z6reduceILj64ELb0EEvPKdPdii --------------------------
	.section	.text._Z6reduceILj64ELb0EEvPKdPdii,"ax",@progbits
	.align	128
        .global         _Z6reduceILj64ELb0EEvPKdPdii
        .type           _Z6reduceILj64ELb0EEvPKdPdii,@function
        .size           _Z6reduceILj64ELb0EEvPKdPdii,(.L_x_530 - _Z6reduceILj64ELb0EEvPKdPdii)
        .other          _Z6reduceILj64ELb0EEvPKdPdii,@"STO_CUDA_ENTRY STV_DEFAULT"
_Z6reduceILj64ELb0EEvPKdPdii:
.text._Z6reduceILj64ELb0EEvPKdPdii:
        /* <DEDUP_REMOVED lines=14> */
.L_x_170:
        /* <DEDUP_REMOVED lines=81> */
.L_x_163:
[----:B------:R-:W-:Y:S01]  /*05f0*/  MOV R12, 0x0 ;  /* 0x00000000000c7802 */ /* 0x000fe20000000f00 */
[----:B------:R-:W-:Y:S01]  /*0600*/  IMAD.MOV.U32 R13, RZ, RZ, 0x7ff00000 ;  /* 0x7ff00000ff0d7424 */ /* 0x000fe200078e00ff */
[----:B------:R-:W-:-:S05]  /*0610*/  LOP3.LUT P0, RZ, R11, 0x7fffffff, RZ, 0xc0, !PT ;  /* 0x7fffffff0bff7812 */ /* 0x000fca000780c0ff */
[----:B------:R-:W-:-:S10]  /*0620*/  DFMA R12, R10, R12, +INF ;  /* 0x7ff000000a0c742b */ /* 0x000fd4000000000c */
[----:B------:R-:W-:Y:S02]  /*0630*/  FSEL R10, R12, RZ, P0 ;  /* 0x000000ff0c0a7208 */ /* 0x000fe40000000000 */
[----:B------:R-:W-:-:S07]  /*0640*/  FSEL R11, R13, -QNAN , P0 ;  /* 0xfff000000d0b7808 */ /* 0x000fce0000000000 */
.L_x_164:
[----:B------:R-:W-:Y:S05]  /*0650*/  BSYNC.RECONVERGENT B1 ;  /* 0x0000000000017941 */ /* 0x000fea0003800200 */
.L_x_162:
        /* <DEDUP_REMOVED lines=87> */
.L_x_168:
[----:B------:R-:W-:Y:S01]  /*0bd0*/  IMAD.MOV.U32 R12, RZ, RZ, 0x0 ;  /* 0x00000000ff0c7424 */ /* 0x000fe200078e00ff */
[----:B------:R-:W-:Y:S01]  /*0be0*/  LOP3.LUT P0, RZ, R11, 0x7fffffff, RZ, 0xc0, !PT ;  /* 0x7fffffff0bff7812 */ /* 0x000fe2000780c0ff */
[----:B------:R-:W-:-:S06]  /*0bf0*/  IMAD.MOV.U32 R13, RZ, RZ, 0x7ff00000 ;  /* 0x7ff00000ff0d7424 */ /* 0x000fcc00078e00ff */
[----:B------:R-:W-:-:S10]  /*0c00*/  DFMA R12, R10, R12, +INF ;  /* 0x7ff000000a0c742b */ /* 0x000fd4000000000c */
[----:B------:R-:W-:Y:S02]  /*0c10*/  FSEL R10, R12, RZ, P0 ;  /* 0x000000ff0c0a7208 */ /* 0x000fe40000000000 */
[----:B------:R-:W-:-:S07]  /*0c20*/  FSEL R11, R13, -QNAN , P0 ;  /* 0xfff000000d0b7808 */ /* 0x000fce0000000000 */
.L_x_169:
[----:B------:R-:W-:Y:S05]  /*0c30*/  BSYNC.RECONVERGENT B2 ;  /* 0x0000000000027941 */ /* 0x000fea0003800200 */
.L_x_167:
[----:B------:R-:W-:-:S11]  /*0c40*/  DADD R6, R6, R10 ;  /* 0x0000000006067229 */ /* 0x000fd6000000000a */
.L_x_166:
[----:B------:R-:W-:Y:S05]  /*0c50*/  BSYNC.RECONVERGENT B1 ;  /* 0x0000000000017941 */ /* 0x000fea0003800200 */
.L_x_165:
[----:B------:R-:W-:-:S05]  /*0c60*/  IMAD R3, R2, 0x80, R3 ;  /* 0x0000008002037824 */ /* 0x000fca00078e0203 */
[----:B------:R-:W-:-:S13]  /*0c70*/  ISETP.GE.AND P0, PT, R3, R24, PT ;  /* 0x000000180300720c */ /* 0x000fda0003f06270 */
[----:B------:R-:W-:Y:S05]  /*0c80*/  @!P0 BRA `(.L_x_170) ;  /* 0xfffffff400148947 */ /* 0x000fea000383ffff */
.L_x_161:
[----:B------:R-:W-:Y:S05]  /*0c90*/  BSYNC.RECONVERGENT B0 ;  /* 0x0000000000007941 */ /* 0x000fea0003800200 */
.L_x_160:
        /* <DEDUP_REMOVED lines=17> */
[----:B0-----:R-:W-:-:S07]  /*0db0*/  DADD R6, R8, R6 ;  /* 0x0000000008067229 */ /* 0x001fce0000000006 */
[----:B------:R-:W-:Y:S04]  /*0dc0*/  STS.64 [R0], R6 ;  /* 0x0000000600007388 */ /* 0x000fe80000000a00 */
[----:B------:R-:W0:Y:S02]  /*0dd0*/  LDS.64 R10, [R0+0x40] ;  /* 0x00004000000a7984 */ /* 0x000e240000000a00 */
[----:B0-----:R-:W-:-:S07]  /*0de0*/  DADD R10, R6, R10 ;  /* 0x00000000060a7229 */ /* 0x001fce000000000a */
[----:B------:R-:W-:Y:S04]  /*0df0*/  STS.64 [R0], R10 ;  /* 0x0000000a00007388 */ /* 0x000fe80000000a00 */
[----:B------:R-:W0:Y:S02]  /*0e00*/  LDS.64 R12, [R0+0x20] ;  /* 0x00002000000c7984 */ /* 0x000e240000000a00 */
        /* <DEDUP_REMOVED lines=10> */
[----:B------:R-:W0:Y:S02]  /*0eb0*/  @!P2 LDS.64 R6, [UR4] ;  /* 0x00000004ff06a984 */ /* 0x000e240008000a00 */
[----:B0-----:R-:W-:-:S07]  /*0ec0*/  @!P2 DADD R6, R6, R6 ;  /* 0x000000000606a229 */ /* 0x001fce0000000006 */
[----:B------:R1:W-:Y:S04]  /*0ed0*/  @!P2 STG.E.64 desc[UR6][R10.64], R6 ;  /* 0x000000060a00a986 */ /* 0x0003e8000c101b06 */
.L_x_172:
[----:B------:R-:W-:Y:S05]  /*0ee0*/  BSYNC.RECONVERGENT B0 ;  /* 0x0000000000007941 */ /* 0x000fea0003800200 */
.L_x_171:
        /* <DEDUP_REMOVED lines=13> */
.L_x_174:
[----:B------:R-:W-:Y:S05]  /*0fc0*/  BSYNC.RECONVERGENT B0 ;  /* 0x0000000000007941 */ /* 0x000fea0003800200 */
.L_x_173:
        /* <DEDUP_REMOVED lines=24> */
.L_x_179:
        /* <DEDUP_REMOVED lines=38> */
.L_x_178:
[----:B------:R-:W-:Y:S05]  /*13b0*/  BSYNC.RECONVERGENT B1 ;  /* 0x0000000000017941 */ /* 0x000fea0003800200 */
.L_x_177:
        /* <DEDUP_REMOVED lines=25> */
.L_x_181:
[----:B------:R-:W-:Y:S05]  /*1550*/  BSYNC.RECONVERGENT B1 ;  /* 0x0000000000017941 */ /* 0x000fea0003800200 */
.L_x_180:
        /* <DEDUP_REMOVED lines=17> */
.L_x_183:
[----:B------:R-:W-:Y:S05]  /*1670*/  BSYNC.RECONVERGENT B1 ;  /* 0x0000000000017941 */ /* 0x000fea0003800200 */
.L_x_182:
[----:B------:R-:W-:Y:S05]  /*1680*/  @!P3 BRA `(.L_x_176) ;  /* 0x000000000038b947 */ /* 0x000fea0003800000 */
[----:B------:R-:W2:Y:S01]  /*1690*/  LDC.64 R2, c[0x0][0x388] ;  /* 0x0000e200ff027b82 */ /* 0x000ea20000000a00 */
[----:B------:R-:W-:Y:S01]  /*16a0*/  IADD3 R16, PT, PT, -R16, RZ, RZ ;  /* 0x000000ff10107210 */ /* 0x000fe20007ffe1ff */
[----:B--2---:R-:W-:-:S04]  /*16b0*/  IMAD.WIDE.U32 R2, R5, 0x8, R2 ;  /* 0x0000000805027825 */ /* 0x004fc800078e0002 */
[----:B------:R-:W-:Y:S02]  /*16c0*/  IMAD.MOV.U32 R4, RZ, RZ, R2 ;  /* 0x000000ffff047224 */ /* 0x000fe400078e0002 */
[----:B------:R-:W-:-:S07]  /*16d0*/  IMAD.MOV.U32 R5, RZ, RZ, R3 ;  /* 0x000000ffff057224 */ /* 0x000fce00078e0003 */
.L_x_184:
        /* <DEDUP_REMOVED lines=9> */
.L_x_176:
[----:B------:R-:W-:Y:S05]  /*1770*/  BSYNC.RECONVERGENT B0 ;  /* 0x0000000000007941 */ /* 0x000fea0003800200 */
.L_x_175:
[----:B------:R2:W-:Y:S01]  /*1780*/  STS.64 [R0], R8 ;  /* 0x0000000800007388 */ /* 0x0005e20000000a00 */
[----:B------:R-:W-:Y:S01]  /*1790*/  BSSY.RECONVERGENT B0, `(.L_x_185) ;  /* 0x0000015000007945 */ /* 0x000fe20003800200 */
[----:B------:R-:W-:Y:S06]  /*17a0*/  BAR.SYNC.DEFER_BLOCKING 0x0 ;  /* 0x0000000000007b1d */ /* 0x000fec0000010000 */
[----:B------:R-:W-:Y:S05]  /*17b0*/  @P0 BRA `(.L_x_186) ;  /* 0x0000000000480947 */ /* 0x000fea0003800000 */
[----:B------:R-:W3:Y:S02]  /*17c0*/  LDS.64 R2, [R0+0x100] ;  /* 0x0001000000027984 */ /* 0x000ee40000000a00 */
[----:B---3--:R-:W-:-:S07]  /*17d0*/  DADD R2, R2, R8 ;  /* 0x0000000002027229 */ /* 0x008fce0000000008 */
[----:B------:R-:W-:Y:S04]  /*17e0*/  STS.64 [R0], R2 ;  /* 0x0000000200007388 */ /* 0x000fe80000000a00 */
[----:B------:R-:W3:Y:S02]  /*17f0*/  LDS.64 R4, [R0+0x80] ;  /* 0x0000800000047984 */ /* 0x000ee40000000a00 */
[----:B---3--:R-:W-:-:S07]  /*1800*/  DADD R4, R2, R4 ;  /* 0x0000000002047229 */ /* 0x008fce0000000004 */
[----:B------:R-:W-:Y:S04]  /*1810*/  STS.64 [R0], R4 ;  /* 0x0000000400007388 */ /* 0x000fe80000000a00 */
[----:B01----:R-:W0:Y:S02]  /*1820*/  LDS.64 R6, [R0+0x40] ;  /* 0x0000400000067984 */ /* 0x003e240000000a00 */
[----:B0-----:R-:W-:-:S07]  /*1830*/  DADD R6, R4, R6 ;  /* 0x0000000004067229 */ /* 0x001fce0000000006 */
[----:B------:R-:W-:Y:S04]  /*1840*/  STS.64 [R0], R6 ;  /* 0x0000000600007388 */ /* 0x000fe80000000a00 */
[----:B--2---:R-:W0:Y:S02]  /*1850*/  LDS.64 R8, [R0+0x20] ;  /* 0x0000200000087984 */ /* 0x004e240000000a00 */
[----:B0-----:R-:W-:-:S07]  /*1860*/  DADD R8, R6, R8 ;  /* 0x0000000006087229 */ /* 0x001fce0000000008 */
[----:B------:R-:W-:Y:S04]  /*1870*/  STS.64 [R0], R8 ;  /* 0x0000000800007388 */ /* 0x000fe80000000a00 */
[----:B------:R-:W0:Y:S02]  /*1880*/  LDS.64 R10, [R0+0x10] ;  /* 0x00001000000a7984 */ /* 0x000e240000000a00 */
[----:B0-----:R-:W-:-:S07]  /*1890*/  DADD R10, R8, R10 ;  /* 0x00000000080a7229 */ /* 0x001fce000000000a */
[----:B------:R-:W-:Y:S04]  /*18a0*/  STS.64 [R0], R10 ;  /* 0x0000000a00007388 */ /* 0x000fe80000000a00 */
[----:B------:R-:W0:Y:S02]  /*18b0*/  LDS.64 R2, [R0+0x8] ;  /* 0x0000080000027984 */ /* 0x000e240000000a00 */
[----:B0-----:R-:W-:-:S07]  /*18c0*/  DADD R2, R10, R2 ;  /* 0x000000000a027229 */ /* 0x001fce0000000002 */
[----:B------:R3:W-:Y:S04]  /*18d0*/  STS.64 [R0], R2 ;  /* 0x0000000200007388 */ /* 0x0007e80000000a00 */
.L_x_186:
[----:B------:R-:W-:Y:S05]  /*18e0*/  BSYNC.RECONVERGENT B0 ;  /* 0x0000000000007941 */ /* 0x000fea0003800200 */
.L_x_185:
[----:B------:R-:W-:Y:S05]  /*18f0*/  @!P1 EXIT ;  /* 0x000000000000994d */ /* 0x000fea0003800000 */
[----:B---3--:R-:W3:Y:S01]  /*1900*/  LDS.64 R2, [UR4] ;  /* 0x00000004ff027984 */ /* 0x008ee20008000a00 */
[----:B------:R-:W3:Y:S08]  /*1910*/  LDC.64 R4, c[0x0][0x388] ;  /* 0x0000e200ff047b82 */ /* 0x000ef00000000a00 */
[----:B01----:R-:W0:Y:S01]  /*1920*/  LDC.64 R6, c[0x4][RZ] ;  /* 0x01000000ff067b82 */ /* 0x003e220000000a00 */
[----:B---3--:R-:W-:Y:S04]  /*1930*/  STG.E.64 desc[UR6][R4.64], R2 ;  /* 0x0000000204007986 */ /* 0x008fe8000c101b06 */
[----:B0-----:R-:W-:Y:S01]  /*1940*/  STG.E desc[UR6][R6.64], RZ ;  /* 0x000000ff06007986 */ /* 0x001fe2000c101906 */
[----:B------:R-:W-:Y:S05]  /*1950*/  EXIT ;  /* 0x000000000000794d */ /* 0x000fea0003800000 */
.L_x_187:
        /* <DEDUP_REMOVED lines=10> */
.L_x_530:


//--------------------- .text._Z6reduceILj128ELb0EEvPKdPdii --------------------------
	.section	.text._Z6reduceILj128ELb0EEvPKdPdii,"ax",@progbits
	.align	128
        .global         _Z6reduceILj128ELb0EEvPKdPdii
        .type           _Z6reduceILj128ELb0EEvPKdPdii,@function
        .size           _Z6reduceILj128ELb0EEvPKdPdii,(.L_x_531 - _Z6reduceILj128ELb0EEvPKdPdii)
        .other          _Z6reduceILj128ELb0EEvPKdPdii,@"STO_CUDA_ENTRY STV_DEFAULT"
_Z6reduceILj128ELb0EEvPKdPdii:
.text._Z6reduceILj128ELb0EEvPKdPdii:
        /* <DEDUP_REMOVED lines=14> */
.L_x_198:
        /* <DEDUP_REMOVED lines=81> */
.L_x_191:
[----:B------:R-:W-:Y:S01]  /*05f0*/  IMAD.MOV.U32 R12, RZ, RZ, 0x0 ;  /* 0x00000000ff0c7424 */ /* 0x000fe200078e00ff */
[----:B------:R-:W-:Y:S02]  /*0600*/  MOV R13, 0x7ff00000 ;  /* 0x7ff00000000d7802 */ /* 0x000fe40000000f00 */
[----:B------:R-:W-:-:S04]  /*0610*/  LOP3.LUT P0, RZ, R11, 0x7fffffff, RZ, 0xc0, !PT ;  /* 0x7fffffff0bff7812 */ /* 0x000fc8000780c0ff */
[----:B------:R-:W-:-:S10]  /*0620*/  DFMA R12, R10, R12, +INF ;  /* 0x7ff000000a0c742b */ /* 0x000fd4000000000c */
[----:B------:R-:W-:Y:S02]  /*0630*/  FSEL R10, R12, RZ, P0 ;  /* 0x000000ff0c0a7208 */ /* 0x000fe40000000000 */
[----:B------:R-:W-:-:S07]  /*0640*/  FSEL R11, R13, -QNAN , P0 ;  /* 0xfff000000d0b7808 */ /* 0x000fce0000000000 */
.L_x_192:
[----:B------:R-:W-:Y:S05]  /*0650*/  BSYNC.RECONVERGENT B1 ;  /* 0x0000000000017941 */ /* 0x000fea0003800200 */
.L_x_190:
        /* <DEDUP_REMOVED lines=16> */
[----:B------:R-:W-:-:S09]  /*0760*/  @!P0 MOV R20, 0xfffffbcb ;  /* 0xfffffbcb00148802 */ /* 0x000fd20000000f00 */
[----:B------:R-:W-:Y:S02]  /*0770*/  @!P0 IMAD.MOV.U32 R21, RZ, RZ, R11 ;  /* 0x000000ffff158224 */ /* 0x000fe400078e000b */
[----:B------:R-:W-:Y:S02]  /*0780*/  @!P0 IMAD.MOV.U32 R12, RZ, RZ, R10 ;  /* 0x000000ffff0c8224 */ /* 0x000fe400078e000a */
        /* <DEDUP_REMOVED lines=19> */
[----:B------:R-:W-:-:S03]  /*08c0*/  IMAD.MOV.U32 R23, RZ, RZ, 0x43300000 ;  /* 0x43300000ff177424 */ /* 0x000fc600078e00ff */
[----:B------:R-:W-:-:S03]  /*08d0*/  @P0 IADD3 R22, PT, PT, R22, 0x1, RZ ;  /* 0x0000000116160810 */ /* 0x000fc60007ffe0ff */
[----:B------:R-:W-:Y:S01]  /*08e0*/  DFMA R10, R10, R10, R10 ;  /* 0x0000000a0a0a722b */ /* 0x000fe2000000000a */
[----:B------:R-:W-:-:S07]  /*08f0*/  LOP3.LUT R22, R22, 0x80000000, RZ, 0x3c, !PT ;  /* 0x8000000016167812 */ /* 0x000fce00078e3cff */
        /* <DEDUP_REMOVED lines=45> */
.L_x_196:
[----:B------:R-:W-:Y:S01]  /*0bd0*/  IMAD.MOV.U32 R12, RZ, RZ, 0x0 ;  /* 0x00000000ff0c7424 */ /* 0x000fe200078e00ff */
[----:B------:R-:W-:Y:S01]  /*0be0*/  LOP3.LUT P0, RZ, R11, 0x7fffffff, RZ, 0xc0, !PT ;  /* 0x7fffffff0bff7812 */ /* 0x000fe2000780c0ff */
[----:B------:R-:W-:-:S06]  /*0bf0*/  IMAD.MOV.U32 R13, RZ, RZ, 0x7ff00000 ;  /* 0x7ff00000ff0d7424 */ /* 0x000fcc00078e00ff */
[----:B------:R-:W-:-:S10]  /*0c00*/  DFMA R12, R10, R12, +INF ;  /* 0x7ff000000a0c742b */ /* 0x000fd4000000000c */
[----:B------:R-:W-:Y:S02]  /*0c10*/  FSEL R10, R12, RZ, P0 ;  /* 0x000000ff0c0a7208 */ /* 0x000fe40000000000 */
[----:B------:R-:W-:-:S07]  /*0c20*/  FSEL R11, R13, -QNAN , P0 ;  /* 0xfff000000d0b7808 */ /* 0x000fce0000000000 */
.L_x_197:
[----:B------:R-:W-:Y:S05]  /*0c30*/  BSYNC.RECONVERGENT B2 ;  /* 0x0000000000027941 */ /* 0x000fea0003800200 */
.L_x_195:
[----:B------:R-:W-:-:S11]  /*0c40*/  DADD R6, R6, R10 ;  /* 0x0000000006067229 */ /* 0x000fd6000000000a */
.L_x_194:
[----:B------:R-:W-:Y:S05]  /*0c50*/  BSYNC.RECONVERGENT B1 ;  /* 0x0000000000017941 */ /* 0x000fea0003800200 */
.L_x_193:
[----:B------:R-:W-:-:S05]  /*0c60*/  IMAD R3, R2, 0x100, R3 ;  /* 0x0000010002037824 */ /* 0x000fca00078e0203 */
[----:B------:R-:W-:-:S13]  /*0c70*/  ISETP.GE.AND P0, PT, R3, R24, PT ;  /* 0x000000180300720c */ /* 0x000fda0003f06270 */
[----:B------:R-:W-:Y:S05]  /*0c80*/  @!P0 BRA `(.L_x_198) ;  /* 0xfffffff400148947 */ /* 0x000fea000383ffff */
.L_x_189:
[----:B------:R-:W-:Y:S05]  /*0c90*/  BSYNC.RECONVERGENT B0 ;  /* 0x0000000000007941 */ /* 0x000fea0003800200 */
.L_x_188:
[----:B------:R-:W0:Y:S01]  /*0ca0*/  S2UR UR5, SR_CgaCtaId ;  /* 0x00000000000579c3 */ /* 0x000e220000008800 */
[----:B------:R-:W-:Y:S01]  /*0cb0*/  UMOV UR4, 0x400 ;  /* 0x0000040000047882 */ /* 0x000fe20000000000 */
[C---:B------:R-:W-:Y:S01]  /*0cc0*/  ISETP.GT.U32.AND P0, PT, R5.reuse, 0x3f, PT ;  /* 0x0000003f0500780c */ /* 0x040fe20003f04070 */
[----:B------:R-:W-:Y:S01]  /*0cd0*/  IMAD.MOV.U32 R10, RZ, RZ, R6 ;  /* 0x000000ffff0a7224 */ /* 0x000fe200078e0006 */
[----:B------:R-:W-:Y:S01]  /*0ce0*/  ISETP.GT.U32.AND P1, PT, R5, 0x1f, PT ;  /* 0x0000001f0500780c */ /* 0x000fe20003f24070 */
[----:B------:R-:W-:Y:S01]  /*0cf0*/  IMAD.MOV.U32 R11, RZ, RZ, R7 ;  /* 0x000000ffff0b7224 */ /* 0x000fe200078e0007 */
[----:B------:R-:W-:Y:S01]  /*0d00*/  BSSY.RECONVERGENT B0, `(.L_x_199) ;  /* 0x0000025000007945 */ /* 0x000fe20003800200 */
[----:B------:R-:W-:Y:S02]  /*0d10*/  ISETP.GE.U32.AND P4, PT, R2, 0x2, PT ;  /* 0x000000020200780c */ /* 0x000fe40003f86070 */
[----:B------:R-:W-:Y:S01]  /*0d20*/  PLOP3.LUT P2, PT, PT, PT, PT, 0x8, 0x80 ;  /* 0x000000000080781c */ /* 0x000fe20003f4e170 */
[----:B0-----:R-:W-:-:S06]  /*0d30*/  ULEA UR4, UR5, UR4, 0x18 ;  /* 0x0000000405047291 */ /* 0x001fcc000f8ec0ff */
[----:B------:R-:W-:-:S05]  /*0d40*/  LEA R0, R5, UR4, 0x3 ;  /* 0x0000000405007c11 */ /* 0x000fca000f8e18ff */
[----:B------:R-:W-:Y:S01]  /*0d50*/  STS.64 [R0], R6 ;  /* 0x0000000600007388 */ /* 0x000fe20000000a00 */
[----:B------:R-:W-:Y:S06]  /*0d60*/  BAR.SYNC.DEFER_BLOCKING 0x0 ;  /* 0x0000000000007b1d */ /* 0x000fec0000010000 */
[----:B------:R-:W0:Y:S02]  /*0d70*/  @!P0 LDS.64 R8, [R0+0x200] ;  /* 0x0002000000088984 */ /* 0x000e240000000a00 */
[----:B0-----:R-:W-:-:S07]  /*0d80*/  @!P0 DADD R10, R8, R10 ;  /* 0x00000000080a8229 */ /* 0x001fce000000000a */
[----:B------:R0:W-:Y:S01]  /*0d90*/  @!P0 STS.64 [R0], R10 ;  /* 0x0000000a00008388 */ /* 0x0001e20000000a00 */
[----:B------:R-:W-:Y:S06]  /*0da0*/  BAR.SYNC.DEFER_BLOCKING 0x0 ;  /* 0x0000000000007b1d */ /* 0x000fec0000010000 */
[----:B------:R-:W-:Y:S05]  /*0db0*/  @P1 BRA `(.L_x_200) ;  /* 0x0000000000641947 */ /* 0x000fea0003800000 */
[----:B------:R-:W1:Y:S01]  /*0dc0*/  LDS.64 R6, [R0+0x100] ;  /* 0x0001000000067984 */ /* 0x000e620000000a00 */
[----:B------:R-:W-:-:S13]  /*0dd0*/  ISETP.NE.AND P3, PT, R5, RZ, PT ;  /* 0x000000ff0500720c */ /* 0x000fda0003f65270 */
[----:B------:R-:W-:Y:S01]  /*0de0*/  @!P3 PLOP3.LUT P2, PT, PT, PT, PT, 0x80, 0x8 ;  /* 0x000000000008b81c */ /* 0x000fe20003f4f070 */
[----:B-1----:R-:W-:-:S07]  /*0df0*/  DADD R6, R6, R10 ;  /* 0x0000000006067229 */ /* 0x002fce000000000a */
[----:B------:R-:W-:Y:S04]  /*0e00*/  STS.64 [R0], R6 ;  /* 0x0000000600007388 */ /* 0x000fe80000000a00 */
[----:B------:R-:W1:Y:S02]  /*0e10*/  LDS.64 R8, [R0+0x80] ;  /* 0x0000800000087984 */ /* 0x000e640000000a00 */
[----:B-1----:R-:W-:-:S07]  /*0e20*/  DADD R8, R6, R8 ;  /* 0x0000000006087229 */ /* 0x002fce0000000008 */
[----:B------:R-:W-:Y:S04]  /*0e30*/  STS.64 [R0], R8 ;  /* 0x0000000800007388 */ /* 0x000fe80000000a00 */
[----:B0-----:R-:W0:Y:S02]  /*0e40*/  LDS.64 R10, [R0+0x40] ;  /* 0x00004000000a7984 */ /* 0x001e240000000a00 */
        /* <DEDUP_REMOVED lines=16> */
.L_x_200:
[----:B------:R-:W-:Y:S05]  /*0f50*/  BSYNC.RECONVERGENT B0 ;  /* 0x0000000000007941 */ /* 0x000fea0003800200 */
.L_x_199:
[----:B------:R-:W-:Y:S05]  /*0f60*/  @!P4 EXIT ;  /* 0x000000000000c94d */ /* 0x000fea0003800000 */
[----:B------:R-:W-:Y:S06]  /*0f70*/  MEMBAR.SC.GPU ;  /* 0x0000000000007992 */ /* 0x000fec0000002000 */
[----:B------:R-:W-:-:S00]  /*0f80*/  ERRBAR ;  /* 0x00000000000079ab */ /* 0x000fc00000000000 */
[----:B------:R-:W-:Y:S06]  /*0f90*/  CGAERRBAR ;  /* 0x00000000000075ab */ /* 0x000fec0000000000 */
[----:B------:R-:W-:Y:S01]  /*0fa0*/  CCTL.IVALL ;  /* 0x00000000ff00798f */ /* 0x000fe20002000000 */
[----:B------:R-:W-:Y:S04]  /*0fb0*/  BSSY.RECONVERGENT B0, `(.L_x_201) ;  /* 0x0000008000007945 */ /* 0x000fe80003800200 */
[----:B------:R-:W-:Y:S05]  /*0fc0*/  @!P2 BRA `(.L_x_202) ;  /* 0x000000000018a947 */ /* 0x000fea0003800000 */
[----:B------:R-:W2:Y:S02]  /*0fd0*/  LDC.64 R6, c[0x4][RZ] ;  /* 0x01000000ff067b82 */ /* 0x000ea40000000a00 */
[----:B--2---:R-:W2:Y:S01]  /*0fe0*/  ATOMG.E.INC.STRONG.GPU PT, R6, desc[UR6][R6.64], R2 ;  /* 0x80000002060679a8 */ /* 0x004ea200099ef106 */
[----:B------:R-:W-:-:S05]  /*0ff0*/  VIADD R3, R2, 0xffffffff ;  /* 0xffffffff02037836 */ /* 0x000fca0000000000 */
[----:B--2---:R-:W-:-:S04]  /*1000*/  ISETP.NE.AND P3, PT, R6, R3, PT ;  /* 0x000000030600720c */ /* 0x004fc80003f65270 */
[----:B------:R-:W-:-:S05]  /*1010*/  SEL R3, RZ, 0x1, P3 ;  /* 0x00000001ff037807 */ /* 0x000fca0001800000 */
[----:B------:R2:W-:Y:S04]  /*1020*/  STS.U8 [UR4+0x400], R3 ;  /* 0x00040003ff007988 */ /* 0x0005e80008000004 */
.L_x_202:
[----:B------:R-:W-:Y:S05]  /*1030*/  BSYNC.RECONVERGENT B0 ;  /* 0x0000000000007941 */ /* 0x000fea0003800200 */
.L_x_201:
        /* <DEDUP_REMOVED lines=17> */
[----:B------:R-:W1:Y:S01]  /*1150*/  LDC.64 R6, c[0x0][0x388] ;  /* 0x0000e200ff067b82 */ /* 0x000e620000000a00 */
[----:B------:R-:W-:Y:S02]  /*1160*/  LOP3.LUT R4, R2, 0x3fffff0, RZ, 0xc0, !PT ;  /* 0x03fffff002047812 */ /* 0x000fe400078ec0ff */
[----:B------:R-:W-:-:S03]  /*1170*/  CS2R R8, SRZ ;  /* 0x0000000000087805 */ /* 0x000fc6000001ff00 */
[----:B------:R-:W-:Y:S02]  /*1180*/  IMAD.MOV R4, RZ, RZ, -R4 ;  /* 0x000000ffff047224 */ /* 0x000fe400078e0a04 */
[----:B-1----:R-:W-:-:S03]  /*1190*/  IMAD.WIDE.U32 R6, R5, 0x8, R6 ;  /* 0x0000000805067825 */ /* 0x002fc600078e0006 */
[----:B------:R-:W-:-:S05]  /*11a0*/  IADD3 R6, P4, PT, R6, 0x2000, RZ ;  /* 0x0000200006067810 */ /* 0x000fca0007f9e0ff */
[----:B------:R-:W-:-:S08]  /*11b0*/  IMAD.X R7, RZ, RZ, R7, P4 ;  /* 0x000000ffff077224 */ /* 0x000fd000020e0607 */
.L_x_207:
[----:B------:R-:W2:Y:S04]  /*11c0*/  LDG.E.64 R20, desc[UR6][R6.64+-0x2000] ;  /* 0xffe0000606147981 */ /* 0x000ea8000c1e1b00 */
[----:B------:R-:W3:Y:S04]  /*11d0*/  LDG.E.64 R18, desc[UR6][R6.64+-0x1c00] ;  /* 0xffe4000606127981 */ /* 0x000ee8000c1e1b00 */
[----:B------:R-:W4:Y:S04]  /*11e0*/  LDG.E.64 R16, desc[UR6][R6.64+-0x1800] ;  /* 0xffe8000606107981 */ /* 0x000f28000c1e1b00 */
[----:B------:R-:W5:Y:S04]  /*11f0*/  LDG.E.64 R14, desc[UR6][R6.64+-0x1400] ;  /* 0xffec0006060e7981 */ /* 0x000f68000c1e1b00 */
[----:B------:R-:W5:Y:S04]  /*1200*/  LDG.E.64 R12, desc[UR6][R6.64+-0x1000] ;  /* 0xfff00006060c7981 */ /* 0x000f68000c1e1b00 */
[----:B0-----:R-:W5:Y:S04]  /*1210*/  LDG.E.64 R10, desc[UR6][R6.64+-0xc00] ;  /* 0xfff40006060a7981 */ /* 0x001f68000c1e1b00 */
        /* <DEDUP_REMOVED lines=32> */
.L_x_206:
[----:B------:R-:W-:Y:S05]  /*1420*/  BSYNC.RECONVERGENT B1 ;  /* 0x0000000000017941 */ /* 0x000fea0003800200 */
.L_x_205:
        /* <DEDUP_REMOVED lines=25> */
.L_x_209:
[----:B------:R-:W-:Y:S05]  /*15c0*/  BSYNC.RECONVERGENT B1 ;  /* 0x0000000000017941 */ /* 0x000fea0003800200 */
.L_x_208:
        /* <DEDUP_REMOVED lines=9> */
[----:B0-----:R-:W3:Y:S04]  /*1660*/  LDG.E.64 R10, desc[UR6][R2.64+0x400] ;  /* 0x00040006020a7981 */ /* 0x001ee8000c1e1b00 */
[----:B------:R-:W4:Y:S04]  /*1670*/  LDG.E.64 R12, desc[UR6][R2.64+0x800] ;  /* 0x00080006020c7981 */ /* 0x000f28000c1e1b00 */
[----:B------:R-:W5:Y:S01]  /*1680*/  LDG.E.64 R14, desc[UR6][R2.64+0xc00] ;  /* 0x000c0006020e7981 */ /* 0x000f62000c1e1b00 */
[----:B------:R-:W-:Y:S01]  /*1690*/  VIADD R5, R5, 0x200 ;  /* 0x0000020005057836 */ /* 0x000fe20000000000 */
[----:B--2---:R-:W-:-:S08]  /*16a0*/  DADD R6, R8, R6 ;  /* 0x0000000008067229 */ /* 0x004fd00000000006 */
[----:B---3--:R-:W-:-:S08]  /*16b0*/  DADD R6, R6, R10 ;  /* 0x0000000006067229 */ /* 0x008fd0000000000a */
[----:B----4-:R-:W-:-:S08]  /*16c0*/  DADD R6, R6, R12 ;  /* 0x0000000006067229 */ /* 0x010fd0000000000c */
[----:B-----5:R-:W-:-:S11]  /*16d0*/  DADD R8, R6, R14 ;  /* 0x0000000006087229 */ /* 0x020fd6000000000e */
.L_x_211:
[----:B------:R-:W-:Y:S05]  /*16e0*/  BSYNC.RECONVERGENT B1 ;  /* 0x0000000000017941 */ /* 0x000fea0003800200 */
.L_x_210:
[----:B------:R-:W-:Y:S05]  /*16f0*/  @!P4 BRA `(.L_x_204) ;  /* 0x000000000038c947 */ /* 0x000fea0003800000 */
[----:B------:R-:W1:Y:S01]  /*1700*/  LDC.64 R2, c[0x0][0x388] ;  /* 0x0000e200ff027b82 */ /* 0x000e620000000a00 */
[----:B------:R-:W-:Y:S01]  /*1710*/  IADD3 R16, PT, PT, -R16, RZ, RZ ;  /* 0x000000ff10107210 */ /* 0x000fe20007ffe1ff */
[----:B-1----:R-:W-:-:S04]  /*1720*/  IMAD.WIDE.U32 R2, R5, 0x8, R2 ;  /* 0x0000000805027825 */ /* 0x002fc800078e0002 */
[----:B------:R-:W-:Y:S02]  /*1730*/  IMAD.MOV.U32 R4, RZ, RZ, R2 ;  /* 0x000000ffff047224 */ /* 0x000fe400078e0002 */
[----:B------:R-:W-:-:S07]  /*1740*/  IMAD.MOV.U32 R5, RZ, RZ, R3 ;  /* 0x000000ffff057224 */ /* 0x000fce00078e0003 */
.L_x_212:
        /* <DEDUP_REMOVED lines=9> */
.L_x_204:
[----:B------:R-:W-:Y:S05]  /*17e0*/  BSYNC.RECONVERGENT B0 ;  /* 0x0000000000007941 */ /* 0x000fea0003800200 */
.L_x_203:
[----:B------:R-:W-:Y:S01]  /*17f0*/  STS.64 [R0], R8 ;  /* 0x0000000800007388 */ /* 0x000fe20000000a00 */
[----:B------:R-:W-:Y:S01]  /*1800*/  BSSY.RECONVERGENT B0, `(.L_x_213) ;  /* 0x0000019000007945 */ /* 0x000fe20003800200 */
[----:B------:R-:W-:Y:S06]  /*1810*/  BAR.SYNC.DEFER_BLOCKING 0x0 ;  /* 0x0000000000007b1d */ /* 0x000fec0000010000 */
[----:B------:R-:W1:Y:S02]  /*1820*/  @!P0 LDS.64 R2, [R0+0x200] ;  /* 0x0002000000028984 */ /* 0x000e640000000a00 */
[----:B-1----:R-:W-:-:S07]  /*1830*/  @!P0 DADD R8, R8, R2 ;  /* 0x0000000008088229 */ /* 0x002fce0000000002 */
[----:B------:R1:W-:Y:S01]  /*1840*/  @!P0 STS.64 [R0], R8 ;  /* 0x0000000800008388 */ /* 0x0003e20000000a00 */
        /* <DEDUP_REMOVED lines=8> */
[----:B------:R-:W2:Y:S02]  /*18d0*/  LDS.64 R6, [R0+0x40] ;  /* 0x0000400000067984 */ /* 0x000ea40000000a00 */
[----:B--2---:R-:W-:-:S07]  /*18e0*/  DADD R6, R4, R6 ;  /* 0x0000000004067229 */ /* 0x004fce0000000006 */
[----:B------:R-:W-:Y:S04]  /*18f0*/  STS.64 [R0], R6 ;  /* 0x0000000600007388 */ /* 0x000fe80000000a00 */
[----:B-1----:R-:W1:Y:S02]  /*1900*/  LDS.64 R8, [R0+0x20] ;  /* 0x0000200000087984 */ /* 0x002e640000000a00 */
[----:B-1----:R-:W-:-:S07]  /*1910*/  DADD R8, R6, R8 ;  /* 0x0000000006087229 */ /* 0x002fce0000000008 */
[----:B------:R-:W-:Y:S04]  /*1920*/  STS.64 [R0], R8 ;  /* 0x0000000800007388 */ /* 0x000fe80000000a00 */
[----:B0-----:R-:W0:Y:S02]  /*1930*/  LDS.64 R10, [R0+0x10] ;  /* 0x00001000000a7984 */ /* 0x001e240000000a00 */
[----:B0-----:R-:W-:-:S07]  /*1940*/  DADD R10, R8, R10 ;  /* 0x00000000080a7229 */ /* 0x001fce000000000a */
[----:B------:R-:W-:Y:S04]  /*1950*/  STS.64 [R0], R10 ;  /* 0x0000000a00007388 */ /* 0x000fe80000000a00 */
[----:B------:R-:W0:Y:S02]  /*1960*/  LDS.64 R2, [R0+0x8] ;  /* 0x0000080000027984 */ /* 0x000e240000000a00 */
[----:B0-----:R-:W-:-:S07]  /*1970*/  DADD R2, R10, R2 ;  /* 0x000000000a027229 */ /* 0x001fce0000000002 */
[----:B------:R2:W-:Y:S04]  /*1980*/  STS.64 [R0], R2 ;  /* 0x0000000200007388 */ /* 0x0005e80000000a00 */
.L_x_214:
[----:B------:R-:W-:Y:S05]  /*1990*/  BSYNC.RECONVERGENT B0 ;  /* 0x0000000000007941 */ /* 0x000fea0003800200 */
.L_x_213:
[----:B------:R-:W-:Y:S05]  /*19a0*/  @!P2 EXIT ;  /* 0x000000000000a94d */ /* 0x000fea0003800000 */
[----:B--2---:R-:W2:Y:S01]  /*19b0*/  LDS.64 R2, [UR4] ;  /* 0x00000004ff027984 */ /* 0x004ea20008000a00 */
[----:B------:R-:W2:Y:S08]  /*19c0*/  LDC.64 R4, c[0x0][0x388] ;  /* 0x0000e200ff047b82 */ /* 0x000eb00000000a00 */
[----:B------:R-:W3:Y:S01]  /*19d0*/  LDC.64 R6, c[0x4][RZ] ;  /* 0x01000000ff067b82 */ /* 0x000ee20000000a00 */
[----:B--2---:R-:W-:Y:S04]  /*19e0*/  STG.E.64 desc[UR6][R4.64], R2 ;  /* 0x0000000204007986 */ /* 0x004fe8000c101b06 */
[----:B---3--:R-:W-:Y:S01]  /*19f0*/  STG.E desc[UR6][R6.64], RZ ;  /* 0x000000ff06007986 */ /* 0x008fe2000c101906 */
[----:B------:R-:W-:Y:S05]  /*1a00*/  EXIT ;  /* 0x000000000000794d */ /* 0x000fea0003800000 */
.L_x_215:
        /* <DEDUP_REMOVED lines=15> */
.L_x_531:


//--------------------- .text._Z6reduceILj256ELb0EEvPKdPdii --------------------------
	.section	.text._Z6reduceILj256ELb0EEvPKdPdii,"ax",@progbits
	.align	128
        .global         _Z6reduceILj256ELb0EEvPKdPdii
        .type           _Z6reduceILj256ELb0EEvPKdPdii,@function
        .size           _Z6reduceILj256ELb0EEvPKdPdii,(.L_x_532 - _Z6reduceILj256ELb0EEvPKdPdii)
        .other          _Z6reduceILj256ELb0EEvPKdPdii,@"STO_CUDA_ENTRY STV_DEFAULT"
_Z6reduceILj256ELb0EEvPKdPdii:
.text._Z6reduceILj256ELb0EEvPKdPdii:
        /* <DEDUP_REMOVED lines=14> */
.L_x_226:
        /* <DEDUP_REMOVED lines=81> */
.L_x_219:
[----:B------:R-:W-:Y:S01]  /*05f0*/  IMAD.MOV.U32 R12, RZ, RZ, 0x0 ;  /* 0x00000000ff0c7424 */ /* 0x000fe200078e00ff */
[----:B------:R-:W-:Y:S02]  /*0600*/  MOV R13, 0x7ff00000 ;  /* 0x7ff00000000d7802 */ /* 0x000fe40000000f00 */
[----:B------:R-:W-:-:S04]  /*0610*/  LOP3.LUT P0, RZ, R11, 0x7fffffff, RZ, 0xc0, !PT ;  /* 0x7fffffff0bff7812 */ /* 0x000fc8000780c0ff */
[----:B------:R-:W-:-:S10]  /*0620*/  DFMA R12, R10, R12, +INF ;  /* 0x7ff000000a0c742b */ /* 0x000fd4000000000c */
[----:B------:R-:W-:Y:S02]  /*0630*/  FSEL R10, R12, RZ, P0 ;  /* 0x000000ff0c0a7208 */ /* 0x000fe40000000000 */
[----:B------:R-:W-:-:S07]  /*0640*/  FSEL R11, R13, -QNAN , P0 ;  /* 0xfff000000d0b7808 */ /* 0x000fce0000000000 */
.L_x_220:
[----:B------:R-:W-:Y:S05]  /*0650*/  BSYNC.RECONVERGENT B1 ;  /* 0x0000000000017941 */ /* 0x000fea0003800200 */
.L_x_218:
        /* <DEDUP_REMOVED lines=87> */
.L_x_224:
[----:B------:R-:W-:Y:S01]  /*0bd0*/  IMAD.MOV.U32 R12, RZ, RZ, 0x0 ;  /* 0x00000000ff0c7424 */ /* 0x000fe200078e00ff */
[----:B------:R-:W-:Y:S01]  /*0be0*/  LOP3.LUT P0, RZ, R11, 0x7fffffff, RZ, 0xc0, !PT ;  /* 0x7fffffff0bff7812 */ /* 0x000fe2000780c0ff */
[----:B------:R-:W-:-:S06]  /*0bf0*/  IMAD.MOV.U32 R13, RZ, RZ, 0x7ff00000 ;  /* 0x7ff00000ff0d7424 */ /* 0x000fcc00078e00ff */
[----:B------:R-:W-:-:S10]  /*0c00*/  DFMA R12, R10, R12, +INF ;  /* 0x7ff000000a0c742b */ /* 0x000fd4000000000c */
[----:B------:R-:W-:Y:S02]  /*0c10*/  FSEL R10, R12, RZ, P0 ;  /* 0x000000ff0c0a7208 */ /* 0x000fe40000000000 */
[----:B------:R-:W-:-:S07]  /*0c20*/  FSEL R11, R13, -QNAN , P0 ;  /* 0xfff000000d0b7808 */ /* 0x000fce0000000000 */
.L_x_225:
[----:B------:R-:W-:Y:S05]  /*0c30*/  BSYNC.RECONVERGENT B2 ;  /* 0x0000000000027941 */ /* 0x000fea0003800200 */
.L_x_223:
[----:B------:R-:W-:-:S11]  /*0c40*/  DADD R6, R6, R10 ;  /* 0x0000000006067229 */ /* 0x000fd6000000000a */
.L_x_222:
[----:B------:R-:W-:Y:S05]  /*0c50*/  BSYNC.RECONVERGENT B1 ;  /* 0x0000000000017941 */ /* 0x000fea0003800200 */
.L_x_221:
[----:B------:R-:W-:-:S05]  /*0c60*/  IMAD R3, R2, 0x200, R3 ;  /* 0x0000020002037824 */ /* 0x000fca00078e0203 */
[----:B------:R-:W-:-:S13]  /*0c70*/  ISETP.GE.AND P0, PT, R3, R24, PT ;  /* 0x000000180300720c */ /* 0x000fda0003f06270 */
[----:B------:R-:W-:Y:S05]  /*0c80*/  @!P0 BRA `(.L_x_226) ;  /* 0xfffffff400148947 */ /* 0x000fea000383ffff */
.L_x_217:
[----:B------:R-:W-:Y:S05]  /*0c90*/  BSYNC.RECONVERGENT B0 ;  /* 0x0000000000007941 */ /* 0x000fea0003800200 */
.L_x_216:
[----:B------:R-:W0:Y:S01]  /*0ca0*/  S2UR UR5, SR_CgaCtaId ;  /* 0x00000000000579c3 */ /* 0x000e220000008800 */
[----:B------:R-:W-:Y:S01]  /*0cb0*/  UMOV UR4, 0x400 ;  /* 0x0000040000047882 */ /* 0x000fe20000000000 */
[C---:B------:R-:W-:Y:S01]  /*0cc0*/  ISETP.GT.U32.AND P0, PT, R5.reuse, 0x7f, PT ;  /* 0x0000007f0500780c */ /* 0x040fe20003f04070 */
[----:B------:R-:W-:Y:S01]  /*0cd0*/  IMAD.MOV.U32 R10, RZ, RZ, R6 ;  /* 0x000000ffff0a7224 */ /* 0x000fe200078e0006 */
[C---:B------:R-:W-:Y:S01]  /*0ce0*/  ISETP.GT.U32.AND P1, PT, R5.reuse, 0x3f, PT ;  /* 0x0000003f0500780c */ /* 0x040fe20003f24070 */
[----:B------:R-:W-:Y:S01]  /*0cf0*/  IMAD.MOV.U32 R11, RZ, RZ, R7 ;  /* 0x000000ffff0b7224 */ /* 0x000fe200078e0007 */
[----:B------:R-:W-:Y:S01]  /*0d00*/  ISETP.GT.U32.AND P2, PT, R5, 0x1f, PT ;  /* 0x0000001f0500780c */ /* 0x000fe20003f44070 */
        /* <DEDUP_REMOVED lines=9> */
[----:B------:R-:W-:Y:S01]  /*0da0*/  @!P0 STS.64 [R0], R10 ;  /* 0x0000000a00008388 */ /* 0x000fe20000000a00 */
        /* <DEDUP_REMOVED lines=31> */
.L_x_228:
[----:B------:R-:W-:Y:S05]  /*0fa0*/  BSYNC.RECONVERGENT B0 ;  /* 0x0000000000007941 */ /* 0x000fea0003800200 */
.L_x_227:
        /* <DEDUP_REMOVED lines=13> */
.L_x_230:
[----:B------:R-:W-:Y:S05]  /*1080*/  BSYNC.RECONVERGENT B0 ;  /* 0x0000000000007941 */ /* 0x000fea0003800200 */
.L_x_229:
        /* <DEDUP_REMOVED lines=24> */
.L_x_235:
        /* <DEDUP_REMOVED lines=38> */
.L_x_234:
[----:B------:R-:W-:Y:S05]  /*1470*/  BSYNC.RECONVERGENT B1 ;  /* 0x0000000000017941 */ /* 0x000fea0003800200 */
.L_x_233:
        /* <DEDUP_REMOVED lines=25> */
.L_x_237:
[----:B------:R-:W-:Y:S05]  /*1610*/  BSYNC.RECONVERGENT B1 ;  /* 0x0000000000017941 */ /* 0x000fea0003800200 */
.L_x_236:
        /* <DEDUP_REMOVED lines=17> */
.L_x_239:
[----:B------:R-:W-:Y:S05]  /*1730*/  BSYNC.RECONVERGENT B1 ;  /* 0x0000000000017941 */ /* 0x000fea0003800200 */
.L_x_238:
[----:B------:R-:W-:Y:S05]  /*1740*/  @!P5 BRA `(.L_x_232) ;  /* 0x000000000038d947 */ /* 0x000fea0003800000 */
[----:B------:R-:W1:Y:S01]  /*1750*/  LDC.64 R2, c[0x0][0x388] ;  /* 0x0000e200ff027b82 */ /* 0x000e620000000a00 */
[----:B------:R-:W-:Y:S01]  /*1760*/  IADD3 R16, PT, PT, -R16, RZ, RZ ;  /* 0x000000ff10107210 */ /* 0x000fe20007ffe1ff */
[----:B-1----:R-:W-:-:S04]  /*1770*/  IMAD.WIDE.U32 R2, R5, 0x8, R2 ;  /* 0x0000000805027825 */ /* 0x002fc800078e0002 */
[----:B------:R-:W-:Y:S02]  /*1780*/  IMAD.MOV.U32 R4, RZ, RZ, R2 ;  /* 0x000000ffff047224 */ /* 0x000fe400078e0002 */
[----:B------:R-:W-:-:S07]  /*1790*/  IMAD.MOV.U32 R5, RZ, RZ, R3 ;  /* 0x000000ffff057224 */ /* 0x000fce00078e0003 */
.L_x_240:
        /* <DEDUP_REMOVED lines=9> */
.L_x_232:
[----:B------:R-:W-:Y:S05]  /*1830*/  BSYNC.RECONVERGENT B0 ;  /* 0x0000000000007941 */ /* 0x000fea0003800200 */
.L_x_231:
[----:B------:R-:W-:Y:S01]  /*1840*/  STS.64 [R0], R8 ;  /* 0x0000000800007388 */ /* 0x000fe20000000a00 */
[----:B------:R-:W-:Y:S01]  /*1850*/  BSSY.RECONVERGENT B0, `(.L_x_241) ;  /* 0x000001d000007945 */ /* 0x000fe20003800200 */
[----:B------:R-:W-:Y:S06]  /*1860*/  BAR.SYNC.DEFER_BLOCKING 0x0 ;  /* 0x0000000000007b1d */ /* 0x000fec0000010000 */
[----:B------:R-:W1:Y:S02]  /*1870*/  @!P0 LDS.64 R2, [R0+0x400] ;  /* 0x0004000000028984 */ /* 0x000e640000000a00 */
[----:B-1----:R-:W-:-:S07]  /*1880*/  @!P0 DADD R8, R8, R2 ;  /* 0x0000000008088229 */ /* 0x002fce0000000002 */
[----:B------:R-:W-:Y:S01]  /*1890*/  @!P0 STS.64 [R0], R8 ;  /* 0x0000000800008388 */ /* 0x000fe20000000a00 */
        /* <DEDUP_REMOVED lines=24> */
.L_x_242:
[----:B------:R-:W-:Y:S05]  /*1a20*/  BSYNC.RECONVERGENT B0 ;  /* 0x0000000000007941 */ /* 0x000fea0003800200 */
.L_x_241:
[----:B------:R-:W-:Y:S05]  /*1a30*/  @!P3 EXIT ;  /* 0x000000000000b94d */ /* 0x000fea0003800000 */
[----:B--2---:R-:W2:Y:S01]  /*1a40*/  LDS.64 R2, [UR4] ;  /* 0x00000004ff027984 */ /* 0x004ea20008000a00 */
[----:B------:R-:W2:Y:S08]  /*1a50*/  LDC.64 R4, c[0x0][0x388] ;  /* 0x0000e200ff047b82 */ /* 0x000eb00000000a00 */
[----:B------:R-:W3:Y:S01]  /*1a60*/  LDC.64 R6, c[0x4][RZ] ;  /* 0x01000000ff067b82 */ /* 0x000ee20000000a00 */
[----:B--2---:R-:W-:Y:S04]  /*1a70*/  STG.E.64 desc[UR6][R4.64], R2 ;  /* 0x0000000204007986 */ /* 0x004fe8000c101b06 */
[----:B---3--:R-:W-:Y:S01]  /*1a80*/  STG.E desc[UR6][R6.64], RZ ;  /* 0x000000ff06007986 */ /* 0x008fe2000c101906 */
[----:B------:R-:W-:Y:S05]  /*1a90*/  EXIT ;  /* 0x000000000000794d */ /* 0x000fea0003800000 */
.L_x_243:
        /* <DEDUP_REMOVED lines=14> */
.L_x_532:


//--------------------- .text._Z6reduceILj512ELb0EEvPKdPdii --------------------------
	.section	.text._Z6reduceILj512ELb0EEvPKdPdii,"ax",@progbits
	.align	128
        .global         _Z6reduceILj512ELb0EEvPKdPdii
        .type           _Z6reduceILj512ELb0EEvPKdPdii,@function
        .size           _Z6reduceILj512ELb0EEvPKdPdii,(.L_x_533 - _Z6reduceILj512ELb0EEvPKdPdii)
        .other          _Z6reduceILj512ELb0EEvPKdPdii,@"STO_CUDA_ENTRY STV_DEFAULT"
_Z6reduceILj512ELb0EEvPKdPdii:
.text._Z6reduceILj512ELb0EEvPKdPdii:
[----:B------:R-:W-:Y:S01]  /*0000*/  LDC R1, c[0x0][0x37c] ;  /* 0x0000df00ff017b82 */ /* 0x000fe20000000800 */
[----:B------:R-:W0:Y:S01]  /*0010*/  S2R R3, SR_CTAID.X ;  /* 0x0000000000037919 */ /* 0x000e220000002500 */
[----:B------:R-:W1:Y:S06]  /*0020*/  LDCU UR4, c[0x0][0x394] ;  /* 0x00007280ff0477ac */ /* 0x000e6c0008000800 */
[----:B------:R-:W2:Y:S01]  /*0030*/  LDC R2, c[0x0][0x370] ;  /* 0x0000dc00ff027b82 */ /* 0x000ea20000000800 */
[----:B------:R-:W-:Y:S01]  /*0040*/  BSSY.RECONVERGENT B0, `(.L_x_244) ;  /* 0x00000c4000007945 */ /* 0x000fe20003800200 */
[----:B------:R-:W3:Y:S01]  /*0050*/  S2R R5, SR_TID.X ;  /* 0x0000000000057919 */ /* 0x000ee20000002100 */
[----:B------:R-:W4:Y:S01]  /*0060*/  LDCU.64 UR6, c[0x0][0x358] ;  /* 0x00006b00ff0677ac */ /* 0x000f220008000a00 */
[----:B------:R-:W-:Y:S01]  /*0070*/  CS2R R6, SRZ ;  /* 0x0000000000067805 */ /* 0x000fe2000001ff00 */
[----:B0-----:R-:W-:-:S05]  /*0080*/  IMAD.SHL.U32 R0, R3, 0x400, RZ ;  /* 0x0000040003007824 */ /* 0x001fca00078e00ff */
[----:B---3--:R-:W-:-:S04]  /*0090*/  LOP3.LUT R9, R0, R5, RZ, 0xfc, !PT ;  /* 0x0000000500097212 */ /* 0x008fc800078efcff */
[----:B-1----:R-:W-:-:S13]  /*00a0*/  ISETP.GE.AND P0, PT, R9, UR4, PT ;  /* 0x0000000409007c0c */ /* 0x002fda000bf06270 */
[----:B--2-4-:R-:W-:Y:S05]  /*00b0*/  @P0 BRA `(.L_x_245) ;  /* 0x0000000800f00947 */ /* 0x014fea0003800000 */
[----:B------:R-:W0:Y:S01]  /*00c0*/  LDC R0, c[0x0][0x390] ;  /* 0x0000e400ff007b82 */ /* 0x000e220000000800 */
[----:B------:R-:W-:-:S07]  /*00d0*/  CS2R R6, SRZ ;  /* 0x0000000000067805 */ /* 0x000fce000001ff00 */
[----:B------:R-:W1:Y:S02]  /*00e0*/  LDC.64 R10, c[0x0][0x380] ;  /* 0x0000e000ff0a7b82 */ /* 0x000e640000000a00 */
.L_x_254:
[----:B0-----:R-:W-:-:S04]  /*00f0*/  IMAD R27, R9, R0, RZ ;  /* 0x00000000091b7224 */ /* 0x001fc800078e02ff */
[----:B-1----:R-:W-:-:S05]  /*0100*/  IMAD.WIDE R14, R27, 0x8, R10 ;  /* 0x000000081b0e7825 */ /* 0x002fca00078e020a */
[----:B------:R-:W2:Y:S01]  /*0110*/  LDG.E.64 R22, desc[UR6][R14.64] ;  /* 0x000000060e167981 */ /* 0x000ea2000c1e1b00 */
[----:B------:R-:W-:Y:S01]  /*0120*/  BSSY.RECONVERGENT B1, `(.L_x_246) ;  /* 0x0000053000017945 */ /* 0x000fe20003800200 */
[----:B--2---:R-:W-:Y:S01]  /*0130*/  ISETP.GT.AND P0, PT, R23, 0xfffff, PT ;  /* 0x000fffff1700780c */ /* 0x004fe20003f04270 */
[----:B------:R-:W-:Y:S02]  /*0140*/  IMAD.MOV.U32 R12, RZ, RZ, R22 ;  /* 0x000000ffff0c7224 */ /* 0x000fe400078e0016 */
[----:B------:R-:W-:-:S10]  /*0150*/  IMAD.MOV.U32 R13, RZ, RZ, R23 ;  /* 0x000000ffff0d7224 */ /* 0x000fd400078e0017 */
[----:B------:R-:W-:-:S10]  /*0160*/  @!P0 DMUL R12, R12, 1.80143985094819840000e+16 ;  /* 0x435000000c0c8828 */ /* 0x000fd40000000000 */
[----:B------:R-:W-:Y:S02]  /*0170*/  @!P0 IMAD.MOV.U32 R23, RZ, RZ, R13 ;  /* 0x000000ffff178224 */ /* 0x000fe400078e000d */
[----:B------:R-:W-:Y:S02]  /*0180*/  @!P0 IMAD.MOV.U32 R22, RZ, RZ, R12 ;  /* 0x000000ffff168224 */ /* 0x000fe400078e000c */
[----:B------:R-:W-:-:S05]  /*0190*/  VIADD R4, R23, 0xffffffff ;  /* 0xffffffff17047836 */ /* 0x000fca0000000000 */
[----:B------:R-:W-:Y:S01]  /*01a0*/  ISETP.GT.U32.AND P1, PT, R4, 0x7feffffe, PT ;  /* 0x7feffffe0400780c */ /* 0x000fe20003f24070 */
[----:B------:R-:W-:Y:S02]  /*01b0*/  IMAD.MOV.U32 R4, RZ, RZ, -0x3ff ;  /* 0xfffffc01ff047424 */ /* 0x000fe400078e00ff */
[----:B------:R-:W-:-:S10]  /*01c0*/  @!P0 IMAD.MOV.U32 R4, RZ, RZ, -0x435 ;  /* 0xfffffbcbff048424 */ /* 0x000fd400078e00ff */
[----:B------:R-:W-:Y:S05]  /*01d0*/  @P1 BRA `(.L_x_247) ;  /* 0x0000000400041947 */ /* 0x000fea0003800000 */
[C---:B------:R-:W-:Y:S01]  /*01e0*/  LOP3.LUT R8, R23.reuse, 0xfffff, RZ, 0xc0, !PT ;  /* 0x000fffff17087812 */ /* 0x040fe200078ec0ff */
[----:B------:R-:W-:Y:S01]  /*01f0*/  IMAD.MOV.U32 R20, RZ, RZ, R22 ;  /* 0x000000ffff147224 */ /* 0x000fe200078e0016 */
[----:B------:R-:W-:Y:S01]  /*0200*/  UMOV UR4, 0x3ae80f1e ;  /* 0x3ae80f1e00047882 */ /* 0x000fe20000000000 */
[----:B------:R-:W-:Y:S01]  /*0210*/  IMAD.MOV.U32 R18, RZ, RZ, RZ ;  /* 0x000000ffff127224 */ /* 0x000fe200078e00ff */
[----:B------:R-:W-:Y:S01]  /*0220*/  LOP3.LUT R21, R8, 0x3ff00000, RZ, 0xfc, !PT ;  /* 0x3ff0000008157812 */ /* 0x000fe200078efcff */
[----:B------:R-:W-:Y:S01]  /*0230*/  UMOV UR5, 0x3eb1380b ;  /* 0x3eb1380b00057882 */ /* 0x000fe20000000000 */
[----:B------:R-:W-:Y:S01]  /*0240*/  LEA.HI R4, R23, R4, RZ, 0xc ;  /* 0x0000000417047211 */ /* 0x000fe200078f60ff */
[----:B------:R-:W-:Y:S01]  /*0250*/  UMOV UR8, 0x80000000 ;  /* 0x8000000000087882 */ /* 0x000fe20000000000 */
[----:B------:R-:W-:Y:S01]  /*0260*/  ISETP.GE.U32.AND P0, PT, R21, 0x3ff6a09f, PT ;  /* 0x3ff6a09f1500780c */ /* 0x000fe20003f06070 */
[----:B------:R-:W-:-:S12]  /*0270*/  UMOV UR9, 0x43300000 ;  /* 0x4330000000097882 */ /* 0x000fd80000000000 */
[----:B------:R-:W-:Y:S01]  /*0280*/  @P0 VIADD R13, R21, 0xfff00000 ;  /* 0xfff00000150d0836 */ /* 0x000fe20000000000 */
[----:B------:R-:W-:-:S03]  /*0290*/  @P0 IADD3 R4, PT, PT, R4, 0x1, RZ ;  /* 0x0000000104040810 */ /* 0x000fc60007ffe0ff */
[----:B------:R-:W-:-:S06]  /*02a0*/  @P0 IMAD.MOV.U32 R21, RZ, RZ, R13 ;  /* 0x000000ffff150224 */ /* 0x000fcc00078e000d */
[C---:B------:R-:W-:Y:S02]  /*02b0*/  DADD R24, R20.reuse, 1 ;  /* 0x3ff0000014187429 */ /* 0x040fe40000000000 */
[----:B------:R-:W-:-:S04]  /*02c0*/  DADD R20, R20, -1 ;  /* 0xbff0000014147429 */ /* 0x000fc80000000000 */
[----:B------:R-:W0:Y:S02]  /*02d0*/  MUFU.RCP64H R19, R25 ;  /* 0x0000001900137308 */ /* 0x000e240000001800 */
[----:B0-----:R-:W-:Y:S01]  /*02e0*/  DFMA R12, -R24, R18, 1 ;  /* 0x3ff00000180c742b */ /* 0x001fe20000000112 */
[----:B------:R-:W-:Y:S01]  /*02f0*/  LOP3.LUT R24, R4, 0x80000000, RZ, 0x3c, !PT ;  /* 0x8000000004187812 */ /* 0x000fe200078e3cff */
[----:B------:R-:W-:-:S06]  /*0300*/  IMAD.MOV.U32 R25, RZ, RZ, 0x43300000 ;  /* 0x43300000ff197424 */ /* 0x000fcc00078e00ff */
[----:B------:R-:W-:Y:S02]  /*0310*/  DFMA R12, R12, R12, R12 ;  /* 0x0000000c0c0c722b */ /* 0x000fe4000000000c */
[----:B------:R-:W-:Y:S01]  /*0320*/  DADD R24, R24, -UR8 ;  /* 0x8000000818187e29 */ /* 0x000fe20008000000 */
[----:B------:R-:W-:Y:S01]  /*0330*/  UMOV UR8, 0xfefa39ef ;  /* 0xfefa39ef00087882 */ /* 0x000fe20000000000 */
[----:B------:R-:W-:-:S04]  /*0340*/  UMOV UR9, 0x3fe62e42 ;  /* 0x3fe62e4200097882 */ /* 0x000fc80000000000 */
[----:B------:R-:W-:Y:S01]  /*0350*/  DFMA R18, R18, R12, R18 ;  /* 0x0000000c1212722b */ /* 0x000fe20000000012 */
[----:B------:R-:W-:Y:S02]  /*0360*/  IMAD.MOV.U32 R12, RZ, RZ, -0x748574fc ;  /* 0x8b7a8b04ff0c7424 */ /* 0x000fe400078e00ff */
[----:B------:R-:W-:-:S05]  /*0370*/  IMAD.MOV.U32 R13, RZ, RZ, 0x3ed0ee25 ;  /* 0x3ed0ee25ff0d7424 */ /* 0x000fca00078e00ff */
        /* <DEDUP_REMOVED lines=39> */
.L_x_247:
[----:B------:R-:W-:Y:S01]  /*05f0*/  IMAD.MOV.U32 R14, RZ, RZ, 0x0 ;  /* 0x00000000ff0e7424 */ /* 0x000fe200078e00ff */
[----:B------:R-:W-:Y:S01]  /*0600*/  LOP3.LUT P0, RZ, R13, 0x7fffffff, RZ, 0xc0, !PT ;  /* 0x7fffffff0dff7812 */ /* 0x000fe2000780c0ff */
[----:B------:R-:W-:-:S06]  /*0610*/  IMAD.MOV.U32 R15, RZ, RZ, 0x7ff00000 ;  /* 0x7ff00000ff0f7424 */ /* 0x000fcc00078e00ff */
[----:B------:R-:W-:-:S10]  /*0620*/  DFMA R14, R12, R14, +INF ;  /* 0x7ff000000c0e742b */ /* 0x000fd4000000000e */
[----:B------:R-:W-:Y:S02]  /*0630*/  FSEL R12, R14, RZ, P0 ;  /* 0x000000ff0e0c7208 */ /* 0x000fe40000000000 */
[----:B------:R-:W-:-:S07]  /*0640*/  FSEL R13, R15, -QNAN , P0 ;  /* 0xfff000000f0d7808 */ /* 0x000fce0000000000 */
.L_x_248:
[----:B------:R-:W-:Y:S05]  /*0650*/  BSYNC.RECONVERGENT B1 ;  /* 0x0000000000017941 */ /* 0x000fea0003800200 */
.L_x_246:
[----:B------:R-:W0:Y:S01]  /*0660*/  LDC R4, c[0x0][0x394] ;  /* 0x0000e500ff047b82 */ /* 0x000e220000000800 */
[----:B------:R-:W-:Y:S01]  /*0670*/  VIADD R15, R9, 0x200 ;  /* 0x00000200090f7836 */ /* 0x000fe20000000000 */
[----:B------:R-:W-:Y:S01]  /*0680*/  BSSY.RECONVERGENT B1, `(.L_x_249) ;  /* 0x000005c000017945 */ /* 0x000fe20003800200 */
[----:B------:R-:W-:-:S03]  /*0690*/  DADD R6, R12, R6 ;  /* 0x000000000c067229 */ /* 0x000fc60000000006 */
[----:B0-----:R-:W-:-:S13]  /*06a0*/  ISETP.GE.U32.AND P0, PT, R15, R4, PT ;  /* 0x000000040f00720c */ /* 0x001fda0003f06070 */
[----:B------:R-:W-:Y:S05]  /*06b0*/  @P0 BRA `(.L_x_250) ;  /* 0x0000000400600947 */ /* 0x000fea0003800000 */
[----:B------:R-:W-:-:S04]  /*06c0*/  IMAD R15, R0, 0x200, R27 ;  /* 0x00000200000f7824 */ /* 0x000fc800078e021b */
[----:B------:R-:W-:-:S05]  /*06d0*/  IMAD.WIDE.U32 R14, R15, 0x8, R10 ;  /* 0x000000080f0e7825 */ /* 0x000fca00078e000a */
        /* <DEDUP_REMOVED lines=10> */
[----:B------:R-:W-:Y:S01]  /*0780*/  IMAD.MOV.U32 R8, RZ, RZ, -0x3ff ;  /* 0xfffffc01ff087424 */ /* 0x000fe200078e00ff */
[----:B------:R-:W-:-:S11]  /*0790*/  @!P0 MOV R8, 0xfffffbcb ;  /* 0xfffffbcb00088802 */ /* 0x000fd60000000f00 */
        /* <DEDUP_REMOVED lines=11> */
[----:B------:R-:W-:Y:S02]  /*0850*/  @P0 VIADD R13, R21, 0xfff00000 ;  /* 0xfff00000150d0836 */ /* 0x000fe40000000000 */
[----:B------:R-:W-:Y:S02]  /*0860*/  @P0 VIADD R8, R8, 0x1 ;  /* 0x0000000108080836 */ /* 0x000fe40000000000 */
        /* <DEDUP_REMOVED lines=53> */
.L_x_252:
[----:B------:R-:W-:Y:S01]  /*0bc0*/  IMAD.MOV.U32 R14, RZ, RZ, 0x0 ;  /* 0x00000000ff0e7424 */ /* 0x000fe200078e00ff */
[----:B------:R-:W-:Y:S02]  /*0bd0*/  MOV R15, 0x7ff00000 ;  /* 0x7ff00000000f7802 */ /* 0x000fe40000000f00 */
[----:B------:R-:W-:-:S04]  /*0be0*/  LOP3.LUT P0, RZ, R13, 0x7fffffff, RZ, 0xc0, !PT ;  /* 0x7fffffff0dff7812 */ /* 0x000fc8000780c0ff */
[----:B------:R-:W-:-:S10]  /*0bf0*/  DFMA R14, R12, R14, +INF ;  /* 0x7ff000000c0e742b */ /* 0x000fd4000000000e */
[----:B------:R-:W-:Y:S02]  /*0c00*/  FSEL R12, R14, RZ, P0 ;  /* 0x000000ff0e0c7208 */ /* 0x000fe40000000000 */
[----:B------:R-:W-:-:S07]  /*0c10*/  FSEL R13, R15, -QNAN , P0 ;  /* 0xfff000000f0d7808 */ /* 0x000fce0000000000 */
.L_x_253:
[----:B------:R-:W-:Y:S05]  /*0c20*/  BSYNC.RECONVERGENT B2 ;  /* 0x0000000000027941 */ /* 0x000fea0003800200 */
.L_x_251:
[----:B------:R-:W-:-:S11]  /*0c30*/  DADD R6, R6, R12 ;  /* 0x0000000006067229 */ /* 0x000fd6000000000c */
.L_x_250:
[----:B------:R-:W-:Y:S05]  /*0c40*/  BSYNC.RECONVERGENT B1 ;  /* 0x0000000000017941 */ /* 0x000fea0003800200 */
.L_x_249:
[----:B------:R-:W-:-:S05]  /*0c50*/  IMAD R9, R2, 0x400, R9 ;  /* 0x0000040002097824 */ /* 0x000fca00078e0209 */
[----:B------:R-:W-:-:S13]  /*0c60*/  ISETP.GE.AND P0, PT, R9, R4, PT ;  /* 0x000000040900720c */ /* 0x000fda0003f06270 */
[----:B------:R-:W-:Y:S05]  /*0c70*/  @!P0 BRA `(.L_x_254) ;  /* 0xfffffff4001c8947 */ /* 0x000fea000383ffff */
.L_x_245:
[----:B------:R-:W-:Y:S05]  /*0c80*/  BSYNC.RECONVERGENT B0 ;  /* 0x0000000000007941 */ /* 0x000fea0003800200 */
.L_x_244:
[----:B------:R-:W0:Y:S01]  /*0c90*/  S2UR UR5, SR_CgaCtaId ;  /* 0x00000000000579c3 */ /* 0x000e220000008800 */
[----:B------:R-:W-:Y:S01]  /*0ca0*/  UMOV UR4, 0x400 ;  /* 0x0000040000047882 */ /* 0x000fe20000000000 */
[C---:B------:R-:W-:Y:S01]  /*0cb0*/  ISETP.GT.U32.AND P0, PT, R5.reuse, 0xff, PT ;  /* 0x000000ff0500780c */ /* 0x040fe20003f04070 */
[----:B------:R-:W-:Y:S01]  /*0cc0*/  IMAD.MOV.U32 R10, RZ, RZ, R6 ;  /* 0x000000ffff0a7224 */ /* 0x000fe200078e0006 */
[C---:B------:R-:W-:Y:S01]  /*0cd0*/  ISETP.GT.U32.AND P1, PT, R5.reuse, 0x7f, PT ;  /* 0x0000007f0500780c */ /* 0x040fe20003f24070 */
[----:B------:R-:W-:Y:S01]  /*0ce0*/  IMAD.MOV.U32 R11, RZ, RZ, R7 ;  /* 0x000000ffff0b7224 */ /* 0x000fe200078e0007 */
[C---:B------:R-:W-:Y:S01]  /*0cf0*/  ISETP.GT.U32.AND P2, PT, R5.reuse, 0x3f, PT ;  /* 0x0000003f0500780c */ /* 0x040fe20003f44070 */
[----:B------:R-:W-:Y:S01]  /*0d00*/  BSSY.RECONVERGENT B0, `(.L_x_255) ;  /* 0x000002e000007945 */ /* 0x000fe20003800200 */
[----:B------:R-:W-:Y:S02]  /*0d10*/  ISETP.GT.U32.AND P3, PT, R5, 0x1f, PT ;  /* 0x0000001f0500780c */ /* 0x000fe40003f64070 */
[----:B------:R-:W-:-:S02]  /*0d20*/  ISETP.GE.U32.AND P6, PT, R2, 0x2, PT ;  /* 0x000000020200780c */ /* 0x000fc40003fc6070 */
        /* <DEDUP_REMOVED lines=43> */
.L_x_256:
[----:B------:R-:W-:Y:S05]  /*0fe0*/  BSYNC.RECONVERGENT B0 ;  /* 0x0000000000007941 */ /* 0x000fea0003800200 */
.L_x_255:
        /* <DEDUP_REMOVED lines=13> */
.L_x_258:
[----:B------:R-:W-:Y:S05]  /*10c0*/  BSYNC.RECONVERGENT B0 ;  /* 0x0000000000007941 */ /* 0x000fea0003800200 */
.L_x_257:
        /* <DEDUP_REMOVED lines=10> */
[----:B------:R-:W-:-:S03]  /*1170*/  CS2R R8, SRZ ;  /* 0x0000000000087805 */ /* 0x000fc6000001ff00 */
[----:B------:R-:W-:-:S05]  /*1180*/  IMAD.IADD R2, R3, 0x1, R2 ;  /* 0x0000000103027824 */ /* 0x000fca00078e0202 */
[C---:B------:R-:W-:Y:S02]  /*1190*/  ISETP.GE.U32.AND P5, PT, R2.reuse, 0x1e00, PT ;  /* 0x00001e000200780c */ /* 0x040fe40003fa6070 */
[----:B------:R-:W-:-:S04]  /*11a0*/  LEA.HI R2, R2, 0x1, RZ, 0x17 ;  /* 0x0000000102027811 */ /* 0x000fc800078fb8ff */
[----:B------:R-:W-:-:S07]  /*11b0*/  LOP3.LUT R4, R2, 0xf, RZ, 0xc0, !PT ;  /* 0x0000000f02047812 */ /* 0x000fce00078ec0ff */
[----:B------:R-:W-:Y:S05]  /*11c0*/  @!P5 BRA `(.L_x_262) ;  /* 0x0000000000b4d947 */ /* 0x000fea0003800000 */
[----:B------:R-:W1:Y:S01]  /*11d0*/  LDC.64 R6, c[0x0][0x388] ;  /* 0x0000e200ff067b82 */ /* 0x000e620000000a00 */
[----:B------:R-:W-:Y:S02]  /*11e0*/  LOP3.LUT R3, R2, 0xfffff0, RZ, 0xc0, !PT ;  /* 0x00fffff002037812 */ /* 0x000fe400078ec0ff */
[----:B------:R-:W-:-:S03]  /*11f0*/  CS2R R8, SRZ ;  /* 0x0000000000087805 */ /* 0x000fc6000001ff00 */
[----:B------:R-:W-:Y:S02]  /*1200*/  IMAD.MOV R3, RZ, RZ, -R3 ;  /* 0x000000ffff037224 */ /* 0x000fe400078e0a03 */
[----:B-1----:R-:W-:-:S03]  /*1210*/  IMAD.WIDE.U32 R6, R5, 0x8, R6 ;  /* 0x0000000805067825 */ /* 0x002fc600078e0006 */
[----:B------:R-:W-:-:S05]  /*1220*/  IADD3 R6, P5, PT, R6, 0x8000, RZ ;  /* 0x0000800006067810 */ /* 0x000fca0007fbe0ff */
[----:B------:R-:W-:-:S08]  /*1230*/  IMAD.X R7, RZ, RZ, R7, P5 ;  /* 0x000000ffff077224 */ /* 0x000fd000028e0607 */
.L_x_263:
        /* <DEDUP_REMOVED lines=38> */
.L_x_262:
[----:B------:R-:W-:Y:S05]  /*14a0*/  BSYNC.RECONVERGENT B1 ;  /* 0x0000000000017941 */ /* 0x000fea0003800200 */
.L_x_261:
[----:B------:R-:W-:-:S13]  /*14b0*/  ISETP.NE.AND P5, PT, R4, RZ, PT ;  /* 0x000000ff0400720c */ /* 0x000fda0003fa5270 */
        /* <DEDUP_REMOVED lines=25> */
.L_x_265:
[----:B------:R-:W-:Y:S05]  /*1650*/  BSYNC.RECONVERGENT B1 ;  /* 0x0000000000017941 */ /* 0x000fea0003800200 */
.L_x_264:
        /* <DEDUP_REMOVED lines=17> */
.L_x_267:
[----:B------:R-:W-:Y:S05]  /*1770*/  BSYNC.RECONVERGENT B1 ;  /* 0x0000000000017941 */ /* 0x000fea0003800200 */
.L_x_266:
[----:B------:R-:W-:Y:S05]  /*1780*/  @!P6 BRA `(.L_x_260) ;  /* 0x000000000038e947 */ /* 0x000fea0003800000 */
[----:B------:R-:W1:Y:S01]  /*1790*/  LDC.64 R2, c[0x0][0x388] ;  /* 0x0000e200ff027b82 */ /* 0x000e620000000a00 */
[----:B------:R-:W-:Y:S02]  /*17a0*/  IMAD.MOV R4, RZ, RZ, -R4 ;  /* 0x000000ffff047224 */ /* 0x000fe400078e0a04 */
[----:B-1----:R-:W-:-:S04]  /*17b0*/  IMAD.WIDE.U32 R2, R5, 0x8, R2 ;  /* 0x0000000805027825 */ /* 0x002fc800078e0002 */
[----:B------:R-:W-:Y:S02]  /*17c0*/  IMAD.MOV.U32 R5, RZ, RZ, R2 ;  /* 0x000000ffff057224 */ /* 0x000fe400078e0002 */
[----:B------:R-:W-:-:S07]  /*17d0*/  IMAD.MOV.U32 R6, RZ, RZ, R3 ;  /* 0x000000ffff067224 */ /* 0x000fce00078e0003 */
.L_x_268:
        /* <DEDUP_REMOVED lines=9> */
.L_x_260:
[----:B------:R-:W-:Y:S05]  /*1870*/  BSYNC.RECONVERGENT B0 ;  /* 0x0000000000007941 */ /* 0x000fea0003800200 */
.L_x_259:
        /* <DEDUP_REMOVED lines=34> */
.L_x_270:
[----:B------:R-:W-:Y:S05]  /*1aa0*/  BSYNC.RECONVERGENT B0 ;  /* 0x0000000000007941 */ /* 0x000fea0003800200 */
.L_x_269:
[----:B------:R-:W-:Y:S05]  /*1ab0*/  @!P4 EXIT ;  /* 0x000000000000c94d */ /* 0x000fea0003800000 */
[----:B--2---:R-:W2:Y:S01]  /*1ac0*/  LDS.64 R2, [UR4] ;  /* 0x00000004ff027984 */ /* 0x004ea20008000a00 */
[----:B------:R-:W2:Y:S08]  /*1ad0*/  LDC.64 R4, c[0x0][0x388] ;  /* 0x0000e200ff047b82 */ /* 0x000eb00000000a00 */
[----:B------:R-:W3:Y:S01]  /*1ae0*/  LDC.64 R6, c[0x4][RZ] ;  /* 0x01000000ff067b82 */ /* 0x000ee20000000a00 */
[----:B--2---:R-:W-:Y:S04]  /*1af0*/  STG.E.64 desc[UR6][R4.64], R2 ;  /* 0x0000000204007986 */ /* 0x004fe8000c101b06 */
[----:B---3--:R-:W-:Y:S01]  /*1b00*/  STG.E desc[UR6][R6.64], RZ ;  /* 0x000000ff06007986 */ /* 0x008fe2000c101906 */
[----:B------:R-:W-:Y:S05]  /*1b10*/  EXIT ;  /* 0x000000000000794d */ /* 0x000fea0003800000 */
.L_x_271:
        /* <DEDUP_REMOVED lines=14> */
.L_x_533:


//--------------------- .text._Z6reduceILj1ELb1EEvPKdPdii --------------------------
	.section	.text._Z6reduceILj1ELb1EEvPKdPdii,"ax",@progbits
	.align	128
        .global         _Z6reduceILj1ELb1EEvPKdPdii
        .type           _Z6reduceILj1ELb1EEvPKdPdii,@function
        .size           _Z6reduceILj1ELb1EEvPKdPdii,(.L_x_534 - _Z6reduceILj1ELb1EEvPKdPdii)
        .other          _Z6reduceILj1ELb1EEvPKdPdii,@"STO_CUDA_ENTRY STV_DEFAULT"
_Z6reduceILj1ELb1EEvPKdPdii:
.text._Z6reduceILj1ELb1EEvPKdPdii:
        /* <DEDUP_REMOVED lines=11> */
[----:B------:R-:W0:Y:S01]  /*00b0*/  LDC.64 R8, c[0x0][0x380] ;  /* 0x0000e000ff087b82 */ /* 0x000e220000000a00 */
[----:B------:R-:W-:-:S07]  /*00c0*/  CS2R R6, SRZ ;  /* 0x0000000000067805 */ /* 0x000fce000001ff00 */
.L_x_280:
[----:B------:R-:W1:Y:S02]  /*00d0*/  LDC.64 R10, c[0x0][0x390] ;  /* 0x0000e400ff0a7b82 */ /* 0x000e640000000a00 */
[----:B-1----:R-:W-:-:S04]  /*00e0*/  IMAD R27, R3, R10, RZ ;  /* 0x0000000a031b7224 */ /* 0x002fc800078e02ff */
[----:B0-----:R-:W-:-:S05]  /*00f0*/  IMAD.WIDE R14, R27, 0x8, R8 ;  /* 0x000000081b0e7825 */ /* 0x001fca00078e0208 */
[----:B------:R-:W2:Y:S01]  /*0100*/  LDG.E.64 R22, desc[UR6][R14.64] ;  /* 0x000000060e167981 */ /* 0x000ea2000c1e1b00 */
[----:B------:R-:W-:Y:S01]  /*0110*/  IMAD R3, R4, 0x2, R3 ;  /* 0x0000000204037824 */ /* 0x000fe200078e0203 */
[----:B------:R-:W-:Y:S04]  /*0120*/  BSSY.RECONVERGENT B1, `(.L_x_274) ;  /* 0x0000054000017945 */ /* 0x000fe80003800200 */
[----:B------:R-:W-:Y:S02]  /*0130*/  ISETP.GE.AND P0, PT, R3, R11, PT ;  /* 0x0000000b0300720c */ /* 0x000fe40003f06270 */
[----:B--2---:R-:W-:Y:S01]  /*0140*/  ISETP.GT.AND P1, PT, R23, 0xfffff, PT ;  /* 0x000fffff1700780c */ /* 0x004fe20003f24270 */
[----:B------:R-:W-:Y:S02]  /*0150*/  IMAD.MOV.U32 R12, RZ, RZ, R22 ;  /* 0x000000ffff0c7224 */ /* 0x000fe400078e0016 */
[----:B------:R-:W-:-:S02]  /*0160*/  IMAD.MOV.U32 R13, RZ, RZ, R23 ;  /* 0x000000ffff0d7224 */ /* 0x000fc400078e0017 */
[----:B------:R-:W-:-:S08]  /*0170*/  IMAD.MOV.U32 R20, RZ, RZ, R22 ;  /* 0x000000ffff147224 */ /* 0x000fd000078e0016 */
[----:B------:R-:W-:-:S10]  /*0180*/  @!P1 DMUL R12, R12, 1.80143985094819840000e+16 ;  /* 0x435000000c0c9828 */ /* 0x000fd40000000000 */
[----:B------:R-:W-:Y:S02]  /*0190*/  @!P1 IMAD.MOV.U32 R23, RZ, RZ, R13 ;  /* 0x000000ffff179224 */ /* 0x000fe400078e000d */
[----:B------:R-:W-:Y:S02]  /*01a0*/  @!P1 IMAD.MOV.U32 R20, RZ, RZ, R12 ;  /* 0x000000ffff149224 */ /* 0x000fe400078e000c */
[----:B------:R-:W-:-:S05]  /*01b0*/  VIADD R0, R23, 0xffffffff ;  /* 0xffffffff17007836 */ /* 0x000fca0000000000 */
[----:B------:R-:W-:Y:S02]  /*01c0*/  ISETP.GT.U32.AND P2, PT, R0, 0x7feffffe, PT ;  /* 0x7feffffe0000780c */ /* 0x000fe40003f44070 */
[----:B------:R-:W-:Y:S01]  /*01d0*/  MOV R0, 0xfffffc01 ;  /* 0xfffffc0100007802 */ /* 0x000fe20000000f00 */
[----:B------:R-:W-:-:S10]  /*01e0*/  @!P1 IMAD.MOV.U32 R0, RZ, RZ, -0x435 ;  /* 0xfffffbcbff009424 */ /* 0x000fd400078e00ff */
[----:B------:R-:W-:Y:S05]  /*01f0*/  @P2 BRA `(.L_x_275) ;  /* 0x0000000400002947 */ /* 0x000fea0003800000 */
[----:B------:R-:W-:Y:S01]  /*0200*/  LOP3.LUT R11, R23, 0xfffff, RZ, 0xc0, !PT ;  /* 0x000fffff170b7812 */ /* 0x000fe200078ec0ff */
[----:B------:R-:W-:Y:S01]  /*0210*/  IMAD.MOV.U32 R18, RZ, RZ, RZ ;  /* 0x000000ffff127224 */ /* 0x000fe200078e00ff */
[----:B------:R-:W-:Y:S01]  /*0220*/  UMOV UR4, 0x3ae80f1e ;  /* 0x3ae80f1e00047882 */ /* 0x000fe20000000000 */
[----:B------:R-:W-:Y:S01]  /*0230*/  UMOV UR5, 0x3eb1380b ;  /* 0x3eb1380b00057882 */ /* 0x000fe20000000000 */
[----:B------:R-:W-:Y:S01]  /*0240*/  LOP3.LUT R21, R11, 0x3ff00000, RZ, 0xfc, !PT ;  /* 0x3ff000000b157812 */ /* 0x000fe200078efcff */
[----:B------:R-:W-:Y:S01]  /*0250*/  UMOV UR8, 0x80000000 ;  /* 0x8000000000087882 */ /* 0x000fe20000000000 */
[----:B------:R-:W-:Y:S01]  /*0260*/  LEA.HI R0, R23, R0, RZ, 0xc ;  /* 0x0000000017007211 */ /* 0x000fe200078f60ff */
[----:B------:R-:W-:Y:S01]  /*0270*/  UMOV UR9, 0x43300000 ;  /* 0x4330000000097882 */ /* 0x000fe20000000000 */
[----:B------:R-:W-:-:S13]  /*0280*/  ISETP.GE.U32.AND P1, PT, R21, 0x3ff6a09f, PT ;  /* 0x3ff6a09f1500780c */ /* 0x000fda0003f26070 */
        /* <DEDUP_REMOVED lines=14> */
[----:B------:R-:W-:Y:S01]  /*0370*/  MOV R12, 0x8b7a8b04 ;  /* 0x8b7a8b04000c7802 */ /* 0x000fe20000000f00 */
[----:B------:R-:W-:-:S06]  /*0380*/  IMAD.MOV.U32 R13, RZ, RZ, 0x3ed0ee25 ;  /* 0x3ed0ee25ff0d7424 */ /* 0x000fcc00078e00ff */
        /* <DEDUP_REMOVED lines=39> */
.L_x_275:
[----:B------:R-:W-:Y:S01]  /*0600*/  IMAD.MOV.U32 R14, RZ, RZ, 0x0 ;  /* 0x00000000ff0e7424 */ /* 0x000fe200078e00ff */
[----:B------:R-:W-:Y:S01]  /*0610*/  LOP3.LUT P1, RZ, R13, 0x7fffffff, RZ, 0xc0, !PT ;  /* 0x7fffffff0dff7812 */ /* 0x000fe2000782c0ff */
[----:B------:R-:W-:-:S06]  /*0620*/  IMAD.MOV.U32 R15, RZ, RZ, 0x7ff00000 ;  /* 0x7ff00000ff0f7424 */ /* 0x000fcc00078e00ff */
[----:B------:R-:W-:-:S10]  /*0630*/  DFMA R14, R12, R14, +INF ;  /* 0x7ff000000c0e742b */ /* 0x000fd4000000000e */
[----:B------:R-:W-:Y:S02]  /*0640*/  FSEL R20, R14, RZ, P1 ;  /* 0x000000ff0e147208 */ /* 0x000fe40000800000 */
[----:B------:R-:W-:-:S07]  /*0650*/  FSEL R21, R15, -QNAN , P1 ;  /* 0xfff000000f157808 */ /* 0x000fce0000800000 */
.L_x_276:
[----:B------:R-:W-:Y:S05]  /*0660*/  BSYNC.RECONVERGENT B1 ;  /* 0x0000000000017941 */ /* 0x000fea0003800200 */
.L_x_274:
[----:B------:R-:W-:-:S05]  /*0670*/  IADD3 R13, PT, PT, R27, R10, RZ ;  /* 0x0000000a1b0d7210 */ /* 0x000fca0007ffe0ff */
[----:B------:R-:W-:-:S05]  /*0680*/  IMAD.WIDE.U32 R12, R13, 0x8, R8 ;  /* 0x000000080d0c7825 */ /* 0x000fca00078e0008 */
[----:B------:R-:W2:Y:S01]  /*0690*/  LDG.E.64 R16, desc[UR6][R12.64] ;  /* 0x000000060c107981 */ /* 0x000ea2000c1e1b00 */
[----:B------:R-:W-:Y:S01]  /*06a0*/  BSSY.RECONVERGENT B1, `(.L_x_277) ;  /* 0x0000054000017945 */ /* 0x000fe20003800200 */
[----:B------:R-:W-:Y:S01]  /*06b0*/  DADD R6, R20, R6 ;  /* 0x0000000014067229 */ /* 0x000fe20000000006 */
[----:B--2---:R-:W-:Y:S01]  /*06c0*/  ISETP.GT.AND P1, PT, R17, 0xfffff, PT ;  /* 0x000fffff1100780c */ /* 0x004fe20003f24270 */
[----:B------:R-:W-:Y:S01]  /*06d0*/  IMAD.MOV.U32 R10, RZ, RZ, R16 ;  /* 0x000000ffff0a7224 */ /* 0x000fe200078e0010 */
[----:B------:R-:W-:Y:S01]  /*06e0*/  MOV R22, R16 ;  /* 0x0000001000167202 */ /* 0x000fe20000000f00 */
        /* <DEDUP_REMOVED lines=10> */
[----:B------:R-:W-:Y:S01]  /*0790*/  IMAD.MOV.U32 R21, RZ, RZ, 0x3ed0ee25 ;  /* 0x3ed0ee25ff157424 */ /* 0x000fe200078e00ff */
[----:B------:R-:W-:Y:S01]  /*07a0*/  MOV R20, 0x8b7a8b04 ;  /* 0x8b7a8b0400147802 */ /* 0x000fe20000000f00 */
[----:B------:R-:W-:Y:S01]  /*07b0*/  UMOV UR4, 0x3ae80f1e ;  /* 0x3ae80f1e00047882 */ /* 0x000fe20000000000 */
[----:B------:R-:W-:Y:S01]  /*07c0*/  LOP3.LUT R23, R10, 0x3ff00000, RZ, 0xfc, !PT ;  /* 0x3ff000000a177812 */ /* 0x000fe200078efcff */
[----:B------:R-:W-:Y:S01]  /*07d0*/  IMAD.MOV.U32 R10, RZ, RZ, RZ ;  /* 0x000000ffff0a7224 */ /* 0x000fe200078e00ff */
[----:B------:R-:W-:Y:S01]  /*07e0*/  UMOV UR5, 0x3eb1380b ;  /* 0x3eb1380b00057882 */ /* 0x000fe20000000000 */
[----:B------:R-:W-:Y:S01]  /*07f0*/  LEA.HI R17, R17, R0, RZ, 0xc ;  /* 0x0000000011117211 */ /* 0x000fe200078f60ff */
[----:B------:R-:W-:Y:S01]  /*0800*/  UMOV UR8, 0x80000000 ;  /* 0x8000000000087882 */ /* 0x000fe20000000000 */
[----:B------:R-:W-:Y:S01]  /*0810*/  ISETP.GE.U32.AND P1, PT, R23, 0x3ff6a09f, PT ;  /* 0x3ff6a09f1700780c */ /* 0x000fe20003f26070 */
[----:B------:R-:W-:-:S12]  /*0820*/  UMOV UR9, 0x43300000 ;  /* 0x4330000000097882 */ /* 0x000fd80000000000 */
[----:B------:R-:W-:Y:S02]  /*0830*/  @P1 VIADD R11, R23, 0xfff00000 ;  /* 0xfff00000170b1836 */ /* 0x000fe40000000000 */
[----:B------:R-:W-:Y:S02]  /*0840*/  @P1 VIADD R17, R17, 0x1 ;  /* 0x0000000111111836 */ /* 0x000fe40000000000 */
[----:B------:R-:W-:-:S03]  /*0850*/  @P1 IMAD.MOV.U32 R23, RZ, RZ, R11 ;  /* 0x000000ffff171224 */ /* 0x000fc600078e000b */
[----:B------:R-:W-:Y:S01]  /*0860*/  LOP3.LUT R16, R17, 0x80000000, RZ, 0x3c, !PT ;  /* 0x8000000011107812 */ /* 0x000fe200078e3cff */
[----:B------:R-:W-:Y:S02]  /*0870*/  IMAD.MOV.U32 R17, RZ, RZ, 0x43300000 ;  /* 0x43300000ff117424 */ /* 0x000fe400078e00ff */
[C---:B------:R-:W-:Y:S02]  /*0880*/  DADD R18, R22.reuse, 1 ;  /* 0x3ff0000016127429 */ /* 0x040fe40000000000 */
[----:B------:R-:W-:Y:S02]  /*0890*/  DADD R22, R22, -1 ;  /* 0xbff0000016167429 */ /* 0x000fe40000000000 */
[----:B------:R-:W-:Y:S01]  /*08a0*/  DADD R16, R16, -UR8 ;  /* 0x8000000810107e29 */ /* 0x000fe20008000000 */
[----:B------:R-:W-:Y:S01]  /*08b0*/  UMOV UR8, 0xfefa39ef ;  /* 0xfefa39ef00087882 */ /* 0x000fe20000000000 */
[----:B------:R-:W0:Y:S01]  /*08c0*/  MUFU.RCP64H R11, R19 ;  /* 0x00000013000b7308 */ /* 0x000e220000001800 */
[----:B------:R-:W-:Y:S01]  /*08d0*/  UMOV UR9, 0x3fe62e42 ;  /* 0x3fe62e4200097882 */ /* 0x000fe20000000000 */
[----:B0-----:R-:W-:-:S08]  /*08e0*/  DFMA R12, -R18, R10, 1 ;  /* 0x3ff00000120c742b */ /* 0x001fd0000000010a */
[----:B------:R-:W-:-:S08]  /*08f0*/  DFMA R12, R12, R12, R12 ;  /* 0x0000000c0c0c722b */ /* 0x000fd0000000000c */
[----:B------:R-:W-:-:S08]  /*0900*/  DFMA R10, R10, R12, R10 ;  /* 0x0000000c0a0a722b */ /* 0x000fd0000000000a */
[----:B------:R-:W-:-:S08]  /*0910*/  DMUL R12, R22, R10 ;  /* 0x0000000a160c7228 */ /* 0x000fd00000000000 */
[----:B------:R-:W-:-:S08]  /*0920*/  DFMA R12, R22, R10, R12 ;  /* 0x0000000a160c722b */ /* 0x000fd0000000000c */
[----:B------:R-:W-:-:S08]  /*0930*/  DMUL R14, R12, R12 ;  /* 0x0000000c0c0e7228 */ /* 0x000fd00000000000 */
[----:B------:R-:W-:Y:S01]  /*0940*/  DFMA R18, R14, UR4, R20 ;  /* 0x000000040e127c2b */ /* 0x000fe20008000014 */
[----:B------:R-:W-:Y:S01]  /*0950*/  UMOV UR4, 0x9f02676f ;  /* 0x9f02676f00047882 */ /* 0x000fe20000000000 */
[----:B------:R-:W-:Y:S01]  /*0960*/  UMOV UR5, 0x3ef3b266 ;  /* 0x3ef3b26600057882 */ /* 0x000fe20000000000 */
[----:B------:R-:W-:-:S05]  /*0970*/  DADD R20, R22, -R12 ;  /* 0x0000000016147229 */ /* 0x000fca000000080c */
[----:B------:R-:W-:Y:S01]  /*0980*/  DFMA R18, R14, R18, UR4 ;  /* 0x000000040e127e2b */ /* 0x000fe20008000012 */
        /* <DEDUP_REMOVED lines=31> */
.L_x_278:
[----:B------:R-:W-:Y:S01]  /*0b80*/  IMAD.MOV.U32 R12, RZ, RZ, 0x0 ;  /* 0x00000000ff0c7424 */ /* 0x000fe200078e00ff */
[----:B------:R-:W-:Y:S01]  /*0b90*/  LOP3.LUT P1, RZ, R11, 0x7fffffff, RZ, 0xc0, !PT ;  /* 0x7fffffff0bff7812 */ /* 0x000fe2000782c0ff */
[----:B------:R-:W-:-:S06]  /*0ba0*/  IMAD.MOV.U32 R13, RZ, RZ, 0x7ff00000 ;  /* 0x7ff00000ff0d7424 */ /* 0x000fcc00078e00ff */
[----:B------:R-:W-:-:S10]  /*0bb0*/  DFMA R12, R10, R12, +INF ;  /* 0x7ff000000a0c742b */ /* 0x000fd4000000000c */
[----:B------:R-:W-:Y:S02]  /*0bc0*/  FSEL R18, R12, RZ, P1 ;  /* 0x000000ff0c127208 */ /* 0x000fe40000800000 */
[----:B------:R-:W-:-:S07]  /*0bd0*/  FSEL R19, R13, -QNAN , P1 ;  /* 0xfff000000d137808 */ /* 0x000fce0000800000 */
.L_x_279:
[----:B------:R-:W-:Y:S05]  /*0be0*/  BSYNC.RECONVERGENT B1 ;  /* 0x0000000000017941 */ /* 0x000fea0003800200 */
.L_x_277:
[----:B------:R-:W-:Y:S01]  /*0bf0*/  DADD R6, R6, R18 ;  /* 0x0000000006067229 */ /* 0x000fe20000000012 */
[----:B------:R-:W-:Y:S10]  /*0c00*/  @!P0 BRA `(.L_x_280) ;  /* 0xfffffff400308947 */ /* 0x000ff4000383ffff */
.L_x_273:
[----:B------:R-:W-:Y:S05]  /*0c10*/  BSYNC.RECONVERGENT B0 ;  /* 0x0000000000007941 */ /* 0x000fea0003800200 */
.L_x_272:
        /* <DEDUP_REMOVED lines=22> */
[----:B------:R-:W-:-:S04]  /*0d80*/  IADD3 R7, PT, PT, R4, -0x1, RZ ;  /* 0xffffffff04077810 */ /* 0x000fc80007ffe0ff */
[----:B--2---:R-:W-:-:S04]  /*0d90*/  ISETP.NE.AND P1, PT, R2, R7, PT ;  /* 0x000000070200720c */ /* 0x004fc80003f25270 */
[----:B------:R-:W-:-:S05]  /*0da0*/  SEL R6, RZ, 0x1, P1 ;  /* 0x00000001ff067807 */ /* 0x000fca0000800000 */
[----:B------:R1:W-:Y:S04]  /*0db0*/  STS.U8 [UR4+0x8], R6 ;  /* 0x00000806ff007988 */ /* 0x0003e80008000004 */
.L_x_282:
[----:B------:R-:W-:Y:S05]  /*0dc0*/  BSYNC.RECONVERGENT B0 ;  /* 0x0000000000007941 */ /* 0x000fea0003800200 */
.L_x_281:
        /* <DEDUP_REMOVED lines=9> */
[----:B------:R-:W-:Y:S01]  /*0e60*/  BSSY.RECONVERGENT B1, `(.L_x_285) ;  /* 0x0000034000017945 */ /* 0x000fe20003800200 */
[----:B------:R-:W-:Y:S01]  /*0e70*/  IMAD.IADD R4, R5, 0x1, -R4 ;  /* 0x0000000105047824 */ /* 0x000fe200078e0a04 */
[----:B------:R-:W-:Y:S02]  /*0e80*/  CS2R R8, SRZ ;  /* 0x0000000000087805 */ /* 0x000fe4000001ff00 */
[----:B------:R-:W-:Y:S02]  /*0e90*/  LOP3.LUT R3, R2, 0xf, RZ, 0xc0, !PT ;  /* 0x0000000f02037812 */ /* 0x000fe400078ec0ff */
[----:B------:R-:W-:Y:S02]  /*0ea0*/  ISETP.GT.U32.AND P2, PT, R4, -0x10, PT ;  /* 0xfffffff00400780c */ /* 0x000fe40003f44070 */
[----:B------:R-:W-:-:S11]  /*0eb0*/  ISETP.NE.AND P1, PT, R3, RZ, PT ;  /* 0x000000ff0300720c */ /* 0x000fd60003f25270 */
[----:B------:R-:W-:Y:S05]  /*0ec0*/  @P2 BRA `(.L_x_286) ;  /* 0x0000000000b42947 */ /* 0x000fea0003800000 */
[----:B-1----:R-:W0:Y:S01]  /*0ed0*/  LDC.64 R6, c[0x0][0x388] ;  /* 0x0000e200ff067b82 */ /* 0x002e220000000a00 */
[----:B------:R-:W-:Y:S02]  /*0ee0*/  LOP3.LUT R4, R2, 0x7ffffff0, RZ, 0xc0, !PT ;  /* 0x7ffffff002047812 */ /* 0x000fe400078ec0ff */
[----:B------:R-:W-:-:S03]  /*0ef0*/  CS2R R8, SRZ ;  /* 0x0000000000087805 */ /* 0x000fc6000001ff00 */
[----:B------:R-:W-:Y:S02]  /*0f00*/  IMAD.MOV R4, RZ, RZ, -R4 ;  /* 0x000000ffff047224 */ /* 0x000fe400078e0a04 */
[----:B0-----:R-:W-:-:S03]  /*0f10*/  IMAD.WIDE.U32 R6, R5, 0x8, R6 ;  /* 0x0000000805067825 */ /* 0x001fc600078e0006 */
[----:B------:R-:W-:-:S05]  /*0f20*/  IADD3 R6, P2, PT, R6, 0x40, RZ ;  /* 0x0000004006067810 */ /* 0x000fca0007f5e0ff */
[----:B------:R-:W-:-:S08]  /*0f30*/  IMAD.X R7, RZ, RZ, R7, P2 ;  /* 0x000000ffff077224 */ /* 0x000fd000010e0607 */
.L_x_287:
        /* <DEDUP_REMOVED lines=27> */
[----:B0-----:R-:W-:-:S04]  /*10f0*/  IADD3 R6, P3, PT, R6, 0x80, RZ ;  /* 0x0000008006067810 */ /* 0x001fc80007f7e0ff */
[----:B------:R-:W-:Y:S01]  /*1100*/  IADD3.X R7, PT, PT, RZ, R7, RZ, P3, !PT ;  /* 0x00000007ff077210 */ /* 0x000fe20001ffe4ff */
        /* <DEDUP_REMOVED lines=9> */
.L_x_286:
[----:B------:R-:W-:Y:S05]  /*11a0*/  BSYNC.RECONVERGENT B1 ;  /* 0x0000000000017941 */ /* 0x000fea0003800200 */
.L_x_285:
        /* <DEDUP_REMOVED lines=25> */
.L_x_289:
[----:B------:R-:W-:Y:S05]  /*1340*/  BSYNC.RECONVERGENT B1 ;  /* 0x0000000000017941 */ /* 0x000fea0003800200 */
.L_x_288:
        /* <DEDUP_REMOVED lines=17> */
.L_x_291:
[----:B------:R-:W-:Y:S05]  /*1460*/  BSYNC.RECONVERGENT B1 ;  /* 0x0000000000017941 */ /* 0x000fea0003800200 */
.L_x_290:
[----:B------:R-:W-:Y:S05]  /*1470*/  @!P2 BRA `(.L_x_284) ;  /* 0x000000000038a947 */ /* 0x000fea0003800000 */
[----:B------:R-:W0:Y:S01]  /*1480*/  LDC.64 R2, c[0x0][0x388] ;  /* 0x0000e200ff027b82 */ /* 0x000e220000000a00 */
[----:B------:R-:W-:Y:S02]  /*1490*/  IMAD.MOV R16, RZ, RZ, -R16 ;  /* 0x000000ffff107224 */ /* 0x000fe400078e0a10 */
[----:B0-----:R-:W-:-:S04]  /*14a0*/  IMAD.WIDE.U32 R2, R5, 0x8, R2 ;  /* 0x0000000805027825 */ /* 0x001fc800078e0002 */
[----:B------:R-:W-:Y:S01]  /*14b0*/  IMAD.MOV.U32 R4, RZ, RZ, R2 ;  /* 0x000000ffff047224 */ /* 0x000fe200078e0002 */
[----:B------:R-:W-:-:S07]  /*14c0*/  MOV R5, R3 ;  /* 0x0000000300057202 */ /* 0x000fce0000000f00 */
.L_x_292:
        /* <DEDUP_REMOVED lines=9> */
.L_x_284:
[----:B------:R-:W-:Y:S05]  /*1560*/  BSYNC.RECONVERGENT B0 ;  /* 0x0000000000007941 */ /* 0x000fea0003800200 */
.L_x_283:
        /* <DEDUP_REMOVED lines=9> */
.L_x_293:
        /* <DEDUP_REMOVED lines=16> */
.L_x_534:


//--------------------- .text._Z6reduceILj2ELb1EEvPKdPdii --------------------------
	.section	.text._Z6reduceILj2ELb1EEvPKdPdii,"ax",@progbits
	.align	128
        .global         _Z6reduceILj2ELb1EEvPKdPdii
        .type           _Z6reduceILj2ELb1EEvPKdPdii,@function
        .size           _Z6reduceILj2ELb1EEvPKdPdii,(.L_x_535 - _Z6reduceILj2ELb1EEvPKdPdii)
        .other          _Z6reduceILj2ELb1EEvPKdPdii,@"STO_CUDA_ENTRY STV_DEFAULT"
_Z6reduceILj2ELb1EEvPKdPdii:
.text._Z6reduceILj2ELb1EEvPKdPdii:
        /* <DEDUP_REMOVED lines=13> */
.L_x_302:
        /* <DEDUP_REMOVED lines=28> */
[----:B------:R-:W-:Y:S01]  /*0290*/  @P1 IADD3 R11, PT, PT, R21, -0x100000, RZ ;  /* 0xfff00000150b1810 */ /* 0x000fe20007ffe0ff */
[----:B------:R-:W-:-:S04]  /*02a0*/  @P1 VIADD R0, R0, 0x1 ;  /* 0x0000000100001836 */ /* 0x000fc80000000000 */
        /* <DEDUP_REMOVED lines=53> */
.L_x_297:
[----:B------:R-:W-:Y:S01]  /*0600*/  IMAD.MOV.U32 R14, RZ, RZ, 0x0 ;  /* 0x00000000ff0e7424 */ /* 0x000fe200078e00ff */
[----:B------:R-:W-:Y:S01]  /*0610*/  LOP3.LUT P1, RZ, R13, 0x7fffffff, RZ, 0xc0, !PT ;  /* 0x7fffffff0dff7812 */ /* 0x000fe2000782c0ff */
[----:B------:R-:W-:-:S06]  /*0620*/  IMAD.MOV.U32 R15, RZ, RZ, 0x7ff00000 ;  /* 0x7ff00000ff0f7424 */ /* 0x000fcc00078e00ff */
[----:B------:R-:W-:-:S10]  /*0630*/  DFMA R14, R12, R14, +INF ;  /* 0x7ff000000c0e742b */ /* 0x000fd4000000000e */
[----:B------:R-:W-:Y:S02]  /*0640*/  FSEL R20, R14, RZ, P1 ;  /* 0x000000ff0e147208 */ /* 0x000fe40000800000 */
[----:B------:R-:W-:-:S07]  /*0650*/  FSEL R21, R15, -QNAN , P1 ;  /* 0xfff000000f157808 */ /* 0x000fce0000800000 */
.L_x_298:
[----:B------:R-:W-:Y:S05]  /*0660*/  BSYNC.RECONVERGENT B1 ;  /* 0x0000000000017941 */ /* 0x000fea0003800200 */
.L_x_296:
[----:B------:R-:W-:-:S05]  /*0670*/  LEA R13, R10, R27, 0x1 ;  /* 0x0000001b0a0d7211 */ /* 0x000fca00078e08ff */
[----:B------:R-:W-:-:S05]  /*0680*/  IMAD.WIDE.U32 R12, R13, 0x8, R8 ;  /* 0x000000080d0c7825 */ /* 0x000fca00078e0008 */
[----:B------:R-:W2:Y:S01]  /*0690*/  LDG.E.64 R16, desc[UR6][R12.64] ;  /* 0x000000060c107981 */ /* 0x000ea2000c1e1b00 */
[----:B------:R-:W-:Y:S01]  /*06a0*/  BSSY.RECONVERGENT B1, `(.L_x_299) ;  /* 0x0000054000017945 */ /* 0x000fe20003800200 */
[----:B------:R-:W-:Y:S01]  /*06b0*/  DADD R6, R20, R6 ;  /* 0x0000000014067229 */ /* 0x000fe20000000006 */
[----:B--2---:R-:W-:Y:S01]  /*06c0*/  ISETP.GT.AND P1, PT, R17, 0xfffff, PT ;  /* 0x000fffff1100780c */ /* 0x004fe20003f24270 */
[--C-:B------:R-:W-:Y:S02]  /*06d0*/  IMAD.MOV.U32 R10, RZ, RZ, R16.reuse ;  /* 0x000000ffff0a7224 */ /* 0x100fe400078e0010 */
[----:B------:R-:W-:Y:S02]  /*06e0*/  IMAD.MOV.U32 R11, RZ, RZ, R17 ;  /* 0x000000ffff0b7224 */ /* 0x000fe400078e0011 */
        /* <DEDUP_REMOVED lines=10> */
[----:B------:R-:W-:Y:S01]  /*0790*/  IMAD.MOV.U32 R20, RZ, RZ, -0x748574fc ;  /* 0x8b7a8b04ff147424 */ /* 0x000fe200078e00ff */
[----:B------:R-:W-:Y:S01]  /*07a0*/  UMOV UR4, 0x3ae80f1e ;  /* 0x3ae80f1e00047882 */ /* 0x000fe20000000000 */
[----:B------:R-:W-:Y:S01]  /*07b0*/  IMAD.MOV.U32 R21, RZ, RZ, 0x3ed0ee25 ;  /* 0x3ed0ee25ff157424 */ /* 0x000fe200078e00ff */
[----:B------:R-:W-:Y:S01]  /*07c0*/  LOP3.LUT R23, R10, 0x3ff00000, RZ, 0xfc, !PT ;  /* 0x3ff000000a177812 */ /* 0x000fe200078efcff */
[----:B------:R-:W-:Y:S01]  /*07d0*/  IMAD.MOV.U32 R10, RZ, RZ, RZ ;  /* 0x000000ffff0a7224 */ /* 0x000fe200078e00ff */
[----:B------:R-:W-:Y:S01]  /*07e0*/  UMOV UR5, 0x3eb1380b ;  /* 0x3eb1380b00057882 */ /* 0x000fe20000000000 */
[----:B------:R-:W-:Y:S01]  /*07f0*/  LEA.HI R17, R17, R0, RZ, 0xc ;  /* 0x0000000011117211 */ /* 0x000fe200078f60ff */
[----:B------:R-:W-:Y:S01]  /*0800*/  UMOV UR8, 0x80000000 ;  /* 0x8000000000087882 */ /* 0x000fe20000000000 */
[----:B------:R-:W-:Y:S01]  /*0810*/  ISETP.GE.U32.AND P1, PT, R23, 0x3ff6a09f, PT ;  /* 0x3ff6a09f1700780c */ /* 0x000fe20003f26070 */
[----:B------:R-:W-:-:S12]  /*0820*/  UMOV UR9, 0x43300000 ;  /* 0x4330000000097882 */ /* 0x000fd80000000000 */
[----:B------:R-:W-:Y:S01]  /*0830*/  @P1 IADD3 R11, PT, PT, R23, -0x100000, RZ ;  /* 0xfff00000170b1810 */ /* 0x000fe20007ffe0ff */
[----:B------:R-:W-:-:S04]  /*0840*/  @P1 VIADD R17, R17, 0x1 ;  /* 0x0000000111111836 */ /* 0x000fc80000000000 */
[----:B------:R-:W-:Y:S01]  /*0850*/  @P1 IMAD.MOV.U32 R23, RZ, RZ, R11 ;  /* 0x000000ffff171224 */ /* 0x000fe200078e000b */
[----:B------:R-:W-:Y:S01]  /*0860*/  LOP3.LUT R16, R17, 0x80000000, RZ, 0x3c, !PT ;  /* 0x8000000011107812 */ /* 0x000fe200078e3cff */
[----:B------:R-:W-:-:S04]  /*0870*/  IMAD.MOV.U32 R17, RZ, RZ, 0x43300000 ;  /* 0x43300000ff117424 */ /* 0x000fc800078e00ff */
        /* <DEDUP_REMOVED lines=48> */
.L_x_300:
[----:B------:R-:W-:Y:S01]  /*0b80*/  IMAD.MOV.U32 R12, RZ, RZ, 0x0 ;  /* 0x00000000ff0c7424 */ /* 0x000fe200078e00ff */
[----:B------:R-:W-:Y:S01]  /*0b90*/  LOP3.LUT P1, RZ, R11, 0x7fffffff, RZ, 0xc0, !PT ;  /* 0x7fffffff0bff7812 */ /* 0x000fe2000782c0ff */
[----:B------:R-:W-:-:S06]  /*0ba0*/  IMAD.MOV.U32 R13, RZ, RZ, 0x7ff00000 ;  /* 0x7ff00000ff0d7424 */ /* 0x000fcc00078e00ff */
[----:B------:R-:W-:-:S10]  /*0bb0*/  DFMA R12, R10, R12, +INF ;  /* 0x7ff000000a0c742b */ /* 0x000fd4000000000c */
[----:B------:R-:W-:Y:S02]  /*0bc0*/  FSEL R18, R12, RZ, P1 ;  /* 0x000000ff0c127208 */ /* 0x000fe40000800000 */
[----:B------:R-:W-:-:S07]  /*0bd0*/  FSEL R19, R13, -QNAN , P1 ;  /* 0xfff000000d137808 */ /* 0x000fce0000800000 */
.L_x_301:
[----:B------:R-:W-:Y:S05]  /*0be0*/  BSYNC.RECONVERGENT B1 ;  /* 0x0000000000017941 */ /* 0x000fea0003800200 */
.L_x_299:
[----:B------:R-:W-:Y:S01]  /*0bf0*/  DADD R6, R6, R18 ;  /* 0x0000000006067229 */ /* 0x000fe20000000012 */
[----:B------:R-:W-:Y:S10]  /*0c00*/  @!P0 BRA `(.L_x_302) ;  /* 0xfffffff400308947 */ /* 0x000ff4000383ffff */
.L_x_295:
[----:B------:R-:W-:Y:S05]  /*0c10*/  BSYNC.RECONVERGENT B0 ;  /* 0x0000000000007941 */ /* 0x000fea0003800200 */
.L_x_294:
        /* <DEDUP_REMOVED lines=21> */
.L_x_304:
[----:B------:R-:W-:Y:S05]  /*0d70*/  BSYNC.RECONVERGENT B0 ;  /* 0x0000000000007941 */ /* 0x000fea0003800200 */
.L_x_303:
        /* <DEDUP_REMOVED lines=9> */
[----:B------:R-:W-:-:S04]  /*0e10*/  IADD3 R3, PT, PT, R2, -0x1, RZ ;  /* 0xffffffff02037810 */ /* 0x000fc80007ffe0ff */
[----:B--2---:R-:W-:-:S04]  /*0e20*/  ISETP.NE.AND P2, PT, R6, R3, PT ;  /* 0x000000030600720c */ /* 0x004fc80003f45270 */
[----:B------:R-:W-:-:S05]  /*0e30*/  SEL R3, RZ, 0x1, P2 ;  /* 0x00000001ff037807 */ /* 0x000fca0001000000 */
[----:B------:R2:W-:Y:S04]  /*0e40*/  STS.U8 [UR4+0x10], R3 ;  /* 0x00001003ff007988 */ /* 0x0005e80008000004 */
.L_x_306:
[----:B------:R-:W-:Y:S05]  /*0e50*/  BSYNC.RECONVERGENT B0 ;  /* 0x0000000000007941 */ /* 0x000fea0003800200 */
.L_x_305:
        /* <DEDUP_REMOVED lines=10> */
[----:B------:R-:W-:-:S03]  /*0f00*/  CS2R R8, SRZ ;  /* 0x0000000000087805 */ /* 0x000fc6000001ff00 */
[----:B------:R-:W-:-:S05]  /*0f10*/  IMAD.IADD R4, R3, 0x1, R2 ;  /* 0x0000000103047824 */ /* 0x000fca00078e0202 */
        /* <DEDUP_REMOVED lines=12> */
.L_x_311:
        /* <DEDUP_REMOVED lines=38> */
.L_x_310:
[----:B------:R-:W-:Y:S05]  /*1240*/  BSYNC.RECONVERGENT B1 ;  /* 0x0000000000017941 */ /* 0x000fea0003800200 */
.L_x_309:
        /* <DEDUP_REMOVED lines=25> */
.L_x_313:
[----:B------:R-:W-:Y:S05]  /*13e0*/  BSYNC.RECONVERGENT B1 ;  /* 0x0000000000017941 */ /* 0x000fea0003800200 */
.L_x_312:
        /* <DEDUP_REMOVED lines=17> */
.L_x_315:
[----:B------:R-:W-:Y:S05]  /*1500*/  BSYNC.RECONVERGENT B1 ;  /* 0x0000000000017941 */ /* 0x000fea0003800200 */
.L_x_314:
[----:B------:R-:W-:Y:S05]  /*1510*/  @!P3 BRA `(.L_x_308) ;  /* 0x000000000038b947 */ /* 0x000fea0003800000 */
[----:B------:R-:W2:Y:S01]  /*1520*/  LDC.64 R2, c[0x0][0x388] ;  /* 0x0000e200ff027b82 */ /* 0x000ea20000000a00 */
[----:B------:R-:W-:Y:S01]  /*1530*/  IADD3 R16, PT, PT, -R16, RZ, RZ ;  /* 0x000000ff10107210 */ /* 0x000fe20007ffe1ff */
[----:B--2---:R-:W-:-:S04]  /*1540*/  IMAD.WIDE.U32 R2, R5, 0x8, R2 ;  /* 0x0000000805027825 */ /* 0x004fc800078e0002 */
[----:B------:R-:W-:Y:S02]  /*1550*/  IMAD.MOV.U32 R4, RZ, RZ, R2 ;  /* 0x000000ffff047224 */ /* 0x000fe400078e0002 */
[----:B------:R-:W-:-:S07]  /*1560*/  IMAD.MOV.U32 R5, RZ, RZ, R3 ;  /* 0x000000ffff057224 */ /* 0x000fce00078e0003 */
.L_x_316:
        /* <DEDUP_REMOVED lines=9> */
.L_x_308:
[----:B------:R-:W-:Y:S05]  /*1600*/  BSYNC.RECONVERGENT B0 ;  /* 0x0000000000007941 */ /* 0x000fea0003800200 */
.L_x_307:
        /* <DEDUP_REMOVED lines=12> */
.L_x_317:
        /* <DEDUP_REMOVED lines=11> */
.L_x_535:


//--------------------- .text._Z6reduceILj4ELb1EEvPKdPdii --------------------------
	.section	.text._Z6reduceILj4ELb1EEvPKdPdii,"ax",@progbits
	.align	128
        .global         _Z6reduceILj4ELb1EEvPKdPdii
        .type           _Z6reduceILj4ELb1EEvPKdPdii,@function
        .size           _Z6reduceILj4ELb1EEvPKdPdii,(.L_x_536 - _Z6reduceILj4ELb1EEvPKdPdii)
        .other          _Z6reduceILj4ELb1EEvPKdPdii,@"STO_CUDA_ENTRY STV_DEFAULT"
_Z6reduceILj4ELb1EEvPKdPdii:
.text._Z6reduceILj4ELb1EEvPKdPdii:
        /* <DEDUP_REMOVED lines=13> */
.L_x_326:
        /* <DEDUP_REMOVED lines=83> */
.L_x_321:
[----:B------:R-:W-:Y:S01]  /*0600*/  IMAD.MOV.U32 R14, RZ, RZ, 0x0 ;  /* 0x00000000ff0e7424 */ /* 0x000fe200078e00ff */
[----:B------:R-:W-:Y:S01]  /*0610*/  LOP3.LUT P1, RZ, R13, 0x7fffffff, RZ, 0xc0, !PT ;  /* 0x7fffffff0dff7812 */ /* 0x000fe2000782c0ff */
[----:B------:R-:W-:-:S06]  /*0620*/  IMAD.MOV.U32 R15, RZ, RZ, 0x7ff00000 ;  /* 0x7ff00000ff0f7424 */ /* 0x000fcc00078e00ff */
[----:B------:R-:W-:-:S10]  /*0630*/  DFMA R14, R12, R14, +INF ;  /* 0x7ff000000c0e742b */ /* 0x000fd4000000000e */
[----:B------:R-:W-:Y:S02]  /*0640*/  FSEL R20, R14, RZ, P1 ;  /* 0x000000ff0e147208 */ /* 0x000fe40000800000 */
[----:B------:R-:W-:-:S07]  /*0650*/  FSEL R21, R15, -QNAN , P1 ;  /* 0xfff000000f157808 */ /* 0x000fce0000800000 */
.L_x_322:
[----:B------:R-:W-:Y:S05]  /*0660*/  BSYNC.RECONVERGENT B1 ;  /* 0x0000000000017941 */ /* 0x000fea0003800200 */
.L_x_320:
        /* <DEDUP_REMOVED lines=81> */
.L_x_324:
[----:B------:R-:W-:Y:S01]  /*0b80*/  IMAD.MOV.U32 R12, RZ, RZ, 0x0 ;  /* 0x00000000ff0c7424 */ /* 0x000fe200078e00ff */
[----:B------:R-:W-:Y:S01]  /*0b90*/  LOP3.LUT P1, RZ, R11, 0x7fffffff, RZ, 0xc0, !PT ;  /* 0x7fffffff0bff7812 */ /* 0x000fe2000782c0ff */
[----:B------:R-:W-:-:S06]  /*0ba0*/  IMAD.MOV.U32 R13, RZ, RZ, 0x7ff00000 ;  /* 0x7ff00000ff0d7424 */ /* 0x000fcc00078e00ff */
[----:B------:R-:W-:-:S10]  /*0bb0*/  DFMA R12, R10, R12, +INF ;  /* 0x7ff000000a0c742b */ /* 0x000fd4000000000c */
[----:B------:R-:W-:Y:S02]  /*0bc0*/  FSEL R18, R12, RZ, P1 ;  /* 0x000000ff0c127208 */ /* 0x000fe40000800000 */
[----:B------:R-:W-:-:S07]  /*0bd0*/  FSEL R19, R13, -QNAN , P1 ;  /* 0xfff000000d137808 */ /* 0x000fce0000800000 */
.L_x_325:
[----:B------:R-:W-:Y:S05]  /*0be0*/  BSYNC.RECONVERGENT B1 ;  /* 0x0000000000017941 */ /* 0x000fea0003800200 */
.L_x_323:
[----:B------:R-:W-:Y:S01]  /*0bf0*/  DADD R6, R6, R18 ;  /* 0x0000000006067229 */ /* 0x000fe20000000012 */
[----:B------:R-:W-:Y:S10]  /*0c00*/  @!P0 BRA `(.L_x_326) ;  /* 0xfffffff400308947 */ /* 0x000ff4000383ffff */
.L_x_319:
[----:B------:R-:W-:Y:S05]  /*0c10*/  BSYNC.RECONVERGENT B0 ;  /* 0x0000000000007941 */ /* 0x000fea0003800200 */
.L_x_318:
        /* <DEDUP_REMOVED lines=24> */
.L_x_328:
[----:B------:R-:W-:Y:S05]  /*0da0*/  BSYNC.RECONVERGENT B0 ;  /* 0x0000000000007941 */ /* 0x000fea0003800200 */
.L_x_327:
        /* <DEDUP_REMOVED lines=9> */
[----:B------:R-:W-:-:S04]  /*0e40*/  IADD3 R3, PT, PT, R2, -0x1, RZ ;  /* 0xffffffff02037810 */ /* 0x000fc80007ffe0ff */
[----:B--2---:R-:W-:-:S04]  /*0e50*/  ISETP.NE.AND P2, PT, R6, R3, PT ;  /* 0x000000030600720c */ /* 0x004fc80003f45270 */
[----:B------:R-:W-:-:S05]  /*0e60*/  SEL R3, RZ, 0x1, P2 ;  /* 0x00000001ff037807 */ /* 0x000fca0001000000 */
[----:B------:R2:W-:Y:S04]  /*0e70*/  STS.U8 [UR4+0x20], R3 ;  /* 0x00002003ff007988 */ /* 0x0005e80008000004 */
.L_x_330:
[----:B------:R-:W-:Y:S05]  /*0e80*/  BSYNC.RECONVERGENT B0 ;  /* 0x0000000000007941 */ /* 0x000fea0003800200 */
.L_x_329:
        /* <DEDUP_REMOVED lines=24> */
.L_x_335:
        /* <DEDUP_REMOVED lines=38> */
.L_x_334:
[----:B------:R-:W-:Y:S05]  /*1270*/  BSYNC.RECONVERGENT B1 ;  /* 0x0000000000017941 */ /* 0x000fea0003800200 */
.L_x_333:
        /* <DEDUP_REMOVED lines=25> */
.L_x_337:
[----:B------:R-:W-:Y:S05]  /*1410*/  BSYNC.RECONVERGENT B1 ;  /* 0x0000000000017941 */ /* 0x000fea0003800200 */
.L_x_336:
        /* <DEDUP_REMOVED lines=17> */
.L_x_339:
[----:B------:R-:W-:Y:S05]  /*1530*/  BSYNC.RECONVERGENT B1 ;  /* 0x0000000000017941 */ /* 0x000fea0003800200 */
.L_x_338:
[----:B------:R-:W-:Y:S05]  /*1540*/  @!P3 BRA `(.L_x_332) ;  /* 0x000000000038b947 */ /* 0x000fea0003800000 */
[----:B------:R-:W2:Y:S01]  /*1550*/  LDC.64 R2, c[0x0][0x388] ;  /* 0x0000e200ff027b82 */ /* 0x000ea20000000a00 */
[----:B------:R-:W-:Y:S01]  /*1560*/  IADD3 R16, PT, PT, -R16, RZ, RZ ;  /* 0x000000ff10107210 */ /* 0x000fe20007ffe1ff */
[----:B--2---:R-:W-:-:S04]  /*1570*/  IMAD.WIDE.U32 R2, R5, 0x8, R2 ;  /* 0x0000000805027825 */ /* 0x004fc800078e0002 */
[----:B------:R-:W-:Y:S02]  /*1580*/  IMAD.MOV.U32 R4, RZ, RZ, R2 ;  /* 0x000000ffff047224 */ /* 0x000fe400078e0002 */
[----:B------:R-:W-:-:S07]  /*1590*/  IMAD.MOV.U32 R5, RZ, RZ, R3 ;  /* 0x000000ffff057224 */ /* 0x000fce00078e0003 */
.L_x_340:
        /* <DEDUP_REMOVED lines=9> */
.L_x_332:
[----:B------:R-:W-:Y:S05]  /*1630*/  BSYNC.RECONVERGENT B0 ;  /* 0x0000000000007941 */ /* 0x000fea0003800200 */
.L_x_331:
        /* <DEDUP_REMOVED lines=15> */
.L_x_341:
        /* <DEDUP_REMOVED lines=13> */
.L_x_536:


//--------------------- .text._Z6reduceILj8ELb1EEvPKdPdii --------------------------
	.section	.text._Z6reduceILj8ELb1EEvPKdPdii,"ax",@progbits
	.align	128
        .global         _Z6reduceILj8ELb1EEvPKdPdii
        .type           _Z6reduceILj8ELb1EEvPKdPdii,@function
        .size           _Z6reduceILj8ELb1EEvPKdPdii,(.L_x_537 - _Z6reduceILj8ELb1EEvPKdPdii)
        .other          _Z6reduceILj8ELb1EEvPKdPdii,@"STO_CUDA_ENTRY STV_DEFAULT"
_Z6reduceILj8ELb1EEvPKdPdii:
.text._Z6reduceILj8ELb1EEvPKdPdii:
        /* <DEDUP_REMOVED lines=13> */
.L_x_350:
        /* <DEDUP_REMOVED lines=83> */
.L_x_345:
[----:B------:R-:W-:Y:S01]  /*0600*/  IMAD.MOV.U32 R14, RZ, RZ, 0x0 ;  /* 0x00000000ff0e7424 */ /* 0x000fe200078e00ff */
[----:B------:R-:W-:Y:S01]  /*0610*/  LOP3.LUT P1, RZ, R13, 0x7fffffff, RZ, 0xc0, !PT ;  /* 0x7fffffff0dff7812 */ /* 0x000fe2000782c0ff */
[----:B------:R-:W-:-:S06]  /*0620*/  IMAD.MOV.U32 R15, RZ, RZ, 0x7ff00000 ;  /* 0x7ff00000ff0f7424 */ /* 0x000fcc00078e00ff */
[----:B------:R-:W-:-:S10]  /*0630*/  DFMA R14, R12, R14, +INF ;  /* 0x7ff000000c0e742b */ /* 0x000fd4000000000e */
[----:B------:R-:W-:Y:S02]  /*0640*/  FSEL R20, R14, RZ, P1 ;  /* 0x000000ff0e147208 */ /* 0x000fe40000800000 */
[----:B------:R-:W-:-:S07]  /*0650*/  FSEL R21, R15, -QNAN , P1 ;  /* 0xfff000000f157808 */ /* 0x000fce0000800000 */
.L_x_346:
[----:B------:R-:W-:Y:S05]  /*0660*/  BSYNC.RECONVERGENT B1 ;  /* 0x0000000000017941 */ /* 0x000fea0003800200 */
.L_x_344:
        /* <DEDUP_REMOVED lines=81> */
.L_x_348:
[----:B------:R-:W-:Y:S01]  /*0b80*/  IMAD.MOV.U32 R12, RZ, RZ, 0x0 ;  /* 0x00000000ff0c7424 */ /* 0x000fe200078e00ff */
[----:B------:R-:W-:Y:S01]  /*0b90*/  LOP3.LUT P1, RZ, R11, 0x7fffffff, RZ, 0xc0, !PT ;  /* 0x7fffffff0bff7812 */ /* 0x000fe2000782c0ff */
[----:B------:R-:W-:-:S06]  /*0ba0*/  IMAD.MOV.U32 R13, RZ, RZ, 0x7ff00000 ;  /* 0x7ff00000ff0d7424 */ /* 0x000fcc00078e00ff */
[----:B------:R-:W-:-:S10]  /*0bb0*/  DFMA R12, R10, R12, +INF ;  /* 0x7ff000000a0c742b */ /* 0x000fd4000000000c */
[----:B------:R-:W-:Y:S02]  /*0bc0*/  FSEL R18, R12, RZ, P1 ;  /* 0x000000ff0c127208 */ /* 0x000fe40000800000 */
[----:B------:R-:W-:-:S07]  /*0bd0*/  FSEL R19, R13, -QNAN , P1 ;  /* 0xfff000000d137808 */ /* 0x000fce0000800000 */
.L_x_349:
[----:B------:R-:W-:Y:S05]  /*0be0*/  BSYNC.RECONVERGENT B1 ;  /* 0x0000000000017941 */ /* 0x000fea0003800200 */
.L_x_347:
[----:B------:R-:W-:Y:S01]  /*0bf0*/  DADD R6, R6, R18 ;  /* 0x0000000006067229 */ /* 0x000fe20000000012 */
[----:B------:R-:W-:Y:S10]  /*0c00*/  @!P0 BRA `(.L_x_350) ;  /* 0xfffffff400308947 */ /* 0x000ff4000383ffff */
.L_x_343:
[----:B------:R-:W-:Y:S05]  /*0c10*/  BSYNC.RECONVERGENT B0 ;  /* 0x0000000000007941 */ /* 0x000fea0003800200 */
.L_x_342:
        /* <DEDUP_REMOVED lines=27> */
.L_x_352:
[----:B------:R-:W-:Y:S05]  /*0dd0*/  BSYNC.RECONVERGENT B0 ;  /* 0x0000000000007941 */ /* 0x000fea0003800200 */
.L_x_351:
        /* <DEDUP_REMOVED lines=13> */
.L_x_354:
[----:B------:R-:W-:Y:S05]  /*0eb0*/  BSYNC.RECONVERGENT B0 ;  /* 0x0000000000007941 */ /* 0x000fea0003800200 */
.L_x_353:
        /* <DEDUP_REMOVED lines=24> */
.L_x_359:
        /* <DEDUP_REMOVED lines=38> */
.L_x_358:
[----:B------:R-:W-:Y:S05]  /*12a0*/  BSYNC.RECONVERGENT B1 ;  /* 0x0000000000017941 */ /* 0x000fea0003800200 */
.L_x_357:
        /* <DEDUP_REMOVED lines=25> */
.L_x_361:
[----:B------:R-:W-:Y:S05]  /*1440*/  BSYNC.RECONVERGENT B1 ;  /* 0x0000000000017941 */ /* 0x000fea0003800200 */
.L_x_360:
        /* <DEDUP_REMOVED lines=17> */
.L_x_363:
[----:B------:R-:W-:Y:S05]  /*1560*/  BSYNC.RECONVERGENT B1 ;  /* 0x0000000000017941 */ /* 0x000fea0003800200 */
.L_x_362:
[----:B------:R-:W-:Y:S05]  /*1570*/  @!P3 BRA `(.L_x_356) ;  /* 0x000000000038b947 */ /* 0x000fea0003800000 */
[----:B------:R-:W1:Y:S01]  /*1580*/  LDC.64 R2, c[0x0][0x388] ;  /* 0x0000e200ff027b82 */ /* 0x000e620000000a00 */
[----:B------:R-:W-:Y:S01]  /*1590*/  IADD3 R16, PT, PT, -R16, RZ, RZ ;  /* 0x000000ff10107210 */ /* 0x000fe20007ffe1ff */
[----:B-1----:R-:W-:-:S04]  /*15a0*/  IMAD.WIDE.U32 R2, R5, 0x8, R2 ;  /* 0x0000000805027825 */ /* 0x002fc800078e0002 */
[----:B------:R-:W-:Y:S02]  /*15b0*/  IMAD.MOV.U32 R4, RZ, RZ, R2 ;  /* 0x000000ffff047224 */ /* 0x000fe400078e0002 */
[----:B------:R-:W-:-:S07]  /*15c0*/  IMAD.MOV.U32 R5, RZ, RZ, R3 ;  /* 0x000000ffff057224 */ /* 0x000fce00078e0003 */
.L_x_364:
        /* <DEDUP_REMOVED lines=9> */
.L_x_356:
[----:B------:R-:W-:Y:S05]  /*1660*/  BSYNC.RECONVERGENT B0 ;  /* 0x0000000000007941 */ /* 0x000fea0003800200 */
.L_x_355:
        /* <DEDUP_REMOVED lines=13> */
.L_x_366:
[----:B------:R-:W-:Y:S05]  /*1740*/  BSYNC.RECONVERGENT B0 ;  /* 0x0000000000007941 */ /* 0x000fea0003800200 */
.L_x_365:
[----:B------:R-:W-:Y:S05]  /*1750*/  @!P1 EXIT ;  /* 0x000000000000994d */ /* 0x000fea0003800000 */
[----:B------:R-:W3:Y:S01]  /*1760*/  LDS.64 R2, [UR4] ;  /* 0x00000004ff027984 */ /* 0x000ee20008000a00 */
[----:B------:R-:W3:Y:S08]  /*1770*/  LDC.64 R4, c[0x0][0x388] ;  /* 0x0000e200ff047b82 */ /* 0x000ef00000000a00 */
[----:B0-2---:R-:W0:Y:S01]  /*1780*/  LDC.64 R6, c[0x4][RZ] ;  /* 0x01000000ff067b82 */ /* 0x005e220000000a00 */
[----:B---3--:R-:W-:Y:S04]  /*1790*/  STG.E.64 desc[UR6][R4.64], R2 ;  /* 0x0000000204007986 */ /* 0x008fe8000c101b06 */
[----:B0-----:R-:W-:Y:S01]  /*17a0*/  STG.E desc[UR6][R6.64], RZ ;  /* 0x000000ff06007986 */ /* 0x001fe2000c101906 */
[----:B------:R-:W-:Y:S05]  /*17b0*/  EXIT ;  /* 0x000000000000794d */ /* 0x000fea0003800000 */
.L_x_367:
        /* <DEDUP_REMOVED lines=12> */
.L_x_537:


//--------------------- .text._Z6reduceILj16ELb1EEvPKdPdii --------------------------
	.section	.text._Z6reduceILj16ELb1EEvPKdPdii,"ax",@progbits
	.align	128
        .global         _Z6reduceILj16ELb1EEvPKdPdii
        .type           _Z6reduceILj16ELb1EEvPKdPdii,@function
        .size           _Z6reduceILj16ELb1EEvPKdPdii,(.L_x_538 - _Z6reduceILj16ELb1EEvPKdPdii)
        .other          _Z6reduceILj16ELb1EEvPKdPdii,@"STO_CUDA_ENTRY STV_DEFAULT"
_Z6reduceILj16ELb1EEvPKdPdii:
.text._Z6reduceILj16ELb1EEvPKdPdii:
        /* <DEDUP_REMOVED lines=13> */
.L_x_376:
        /* <DEDUP_REMOVED lines=83> */
.L_x_371:
[----:B------:R-:W-:Y:S01]  /*0600*/  IMAD.MOV.U32 R14, RZ, RZ, 0x0 ;  /* 0x00000000ff0e7424 */ /* 0x000fe200078e00ff */
[----:B------:R-:W-:Y:S01]  /*0610*/  LOP3.LUT P1, RZ, R13, 0x7fffffff, RZ, 0xc0, !PT ;  /* 0x7fffffff0dff7812 */ /* 0x000fe2000782c0ff */
[----:B------:R-:W-:-:S06]  /*0620*/  IMAD.MOV.U32 R15, RZ, RZ, 0x7ff00000 ;  /* 0x7ff00000ff0f7424 */ /* 0x000fcc00078e00ff */
[----:B------:R-:W-:-:S10]  /*0630*/  DFMA R14, R12, R14, +INF ;  /* 0x7ff000000c0e742b */ /* 0x000fd4000000000e */
[----:B------:R-:W-:Y:S02]  /*0640*/  FSEL R20, R14, RZ, P1 ;  /* 0x000000ff0e147208 */ /* 0x000fe40000800000 */
[----:B------:R-:W-:-:S07]  /*0650*/  FSEL R21, R15, -QNAN , P1 ;  /* 0xfff000000f157808 */ /* 0x000fce0000800000 */
.L_x_372:
[----:B------:R-:W-:Y:S05]  /*0660*/  BSYNC.RECONVERGENT B1 ;  /* 0x0000000000017941 */ /* 0x000fea0003800200 */
.L_x_370:
        /* <DEDUP_REMOVED lines=81> */
.L_x_374:
[----:B------:R-:W-:Y:S01]  /*0b80*/  IMAD.MOV.U32 R12, RZ, RZ, 0x0 ;  /* 0x00000000ff0c7424 */ /* 0x000fe200078e00ff */
[----:B------:R-:W-:Y:S01]  /*0b90*/  LOP3.LUT P1, RZ, R11, 0x7fffffff, RZ, 0xc0, !PT ;  /* 0x7fffffff0bff7812 */ /* 0x000fe2000782c0ff */
[----:B------:R-:W-:-:S06]  /*0ba0*/  IMAD.MOV.U32 R13, RZ, RZ, 0x7ff00000 ;  /* 0x7ff00000ff0d7424 */ /* 0x000fcc00078e00ff */
[----:B------:R-:W-:-:S10]  /*0bb0*/  DFMA R12, R10, R12, +INF ;  /* 0x7ff000000a0c742b */ /* 0x000fd4000000000c */
[----:B------:R-:W-:Y:S02]  /*0bc0*/  FSEL R18, R12, RZ, P1 ;  /* 0x000000ff0c127208 */ /* 0x000fe40000800000 */
[----:B------:R-:W-:-:S07]  /*0bd0*/  FSEL R19, R13, -QNAN , P1 ;  /* 0xfff000000d137808 */ /* 0x000fce0000800000 */
.L_x_375:
[----:B------:R-:W-:Y:S05]  /*0be0*/  BSYNC.RECONVERGENT B1 ;  /* 0x0000000000017941 */ /* 0x000fea0003800200 */
.L_x_373:
[----:B------:R-:W-:Y:S01]  /*0bf0*/  DADD R6, R6, R18 ;  /* 0x0000000006067229 */ /* 0x000fe20000000012 */
[----:B------:R-:W-:Y:S10]  /*0c00*/  @!P0 BRA `(.L_x_376) ;  /* 0xfffffff400308947 */ /* 0x000ff4000383ffff */
.L_x_369:
[----:B------:R-:W-:Y:S05]  /*0c10*/  BSYNC.RECONVERGENT B0 ;  /* 0x0000000000007941 */ /* 0x000fea0003800200 */
.L_x_368:
        /* <DEDUP_REMOVED lines=30> */
.L_x_378:
[----:B------:R-:W-:Y:S05]  /*0e00*/  BSYNC.RECONVERGENT B0 ;  /* 0x0000000000007941 */ /* 0x000fea0003800200 */
.L_x_377:
        /* <DEDUP_REMOVED lines=13> */
.L_x_380:
[----:B------:R-:W-:Y:S05]  /*0ee0*/  BSYNC.RECONVERGENT B0 ;  /* 0x0000000000007941 */ /* 0x000fea0003800200 */
.L_x_379:
        /* <DEDUP_REMOVED lines=24> */
.L_x_385:
        /* <DEDUP_REMOVED lines=38> */
.L_x_384:
[----:B------:R-:W-:Y:S05]  /*12d0*/  BSYNC.RECONVERGENT B1 ;  /* 0x0000000000017941 */ /* 0x000fea0003800200 */
.L_x_383:
        /* <DEDUP_REMOVED lines=25> */
.L_x_387:
[----:B------:R-:W-:Y:S05]  /*1470*/  BSYNC.RECONVERGENT B1 ;  /* 0x0000000000017941 */ /* 0x000fea0003800200 */
.L_x_386:
        /* <DEDUP_REMOVED lines=17> */
.L_x_389:
[----:B------:R-:W-:Y:S05]  /*1590*/  BSYNC.RECONVERGENT B1 ;  /* 0x0000000000017941 */ /* 0x000fea0003800200 */
.L_x_388:
[----:B------:R-:W-:Y:S05]  /*15a0*/  @!P3 BRA `(.L_x_382) ;  /* 0x000000000038b947 */ /* 0x000fea0003800000 */
[----:B------:R-:W1:Y:S01]  /*15b0*/  LDC.64 R2, c[0x0][0x388] ;  /* 0x0000e200ff027b82 */ /* 0x000e620000000a00 */
[----:B------:R-:W-:Y:S01]  /*15c0*/  IADD3 R16, PT, PT, -R16, RZ, RZ ;  /* 0x000000ff10107210 */ /* 0x000fe20007ffe1ff */
[----:B-1----:R-:W-:-:S04]  /*15d0*/  IMAD.WIDE.U32 R2, R5, 0x8, R2 ;  /* 0x0000000805027825 */ /* 0x002fc800078e0002 */
[----:B------:R-:W-:Y:S02]  /*15e0*/  IMAD.MOV.U32 R4, RZ, RZ, R2 ;  /* 0x000000ffff047224 */ /* 0x000fe400078e0002 */
[----:B------:R-:W-:-:S07]  /*15f0*/  IMAD.MOV.U32 R5, RZ, RZ, R3 ;  /* 0x000000ffff057224 */ /* 0x000fce00078e0003 */
.L_x_390:
        /* <DEDUP_REMOVED lines=9> */
.L_x_382:
[----:B------:R-:W-:Y:S05]  /*1690*/  BSYNC.RECONVERGENT B0 ;  /* 0x0000000000007941 */ /* 0x000fea0003800200 */
.L_x_381:
        /* <DEDUP_REMOVED lines=16> */
.L_x_392:
[----:B------:R-:W-:Y:S05]  /*17a0*/  BSYNC.RECONVERGENT B0 ;  /* 0x0000000000007941 */ /* 0x000fea0003800200 */
.L_x_391:
[----:B------:R-:W-:Y:S05]  /*17b0*/  @!P1 EXIT ;  /* 0x000000000000994d */ /* 0x000fea0003800000 */
[----:B------:R-:W3:Y:S01]  /*17c0*/  LDS.64 R2, [UR4] ;  /* 0x00000004ff027984 */ /* 0x000ee20008000a00 */
[----:B------:R-:W3:Y:S08]  /*17d0*/  LDC.64 R4, c[0x0][0x388] ;  /* 0x0000e200ff047b82 */ /* 0x000ef00000000a00 */
[----:B0-----:R-:W0:Y:S01]  /*17e0*/  LDC.64 R6, c[0x4][RZ] ;  /* 0x01000000ff067b82 */ /* 0x001e220000000a00 */
[----:B---3--:R-:W-:Y:S04]  /*17f0*/  STG.E.64 desc[UR6][R4.64], R2 ;  /* 0x0000000204007986 */ /* 0x008fe8000c101b06 */
[----:B0-----:R-:W-:Y:S01]  /*1800*/  STG.E desc[UR6][R6.64], RZ ;  /* 0x000000ff06007986 */ /* 0x001fe2000c101906 */
[----:B------:R-:W-:Y:S05]  /*1810*/  EXIT ;  /* 0x000000000000794d */ /* 0x000fea0003800000 */
.L_x_393:
        /* <DEDUP_REMOVED lines=14> */
.L_x_538:


//--------------------- .text._Z6reduceILj32ELb1EEvPKdPdii --------------------------
	.section	.text._Z6reduceILj32ELb1EEvPKdPdii,"ax",@progbits
	.align	128
        .global         _Z6reduceILj32ELb1EEvPKdPdii
        .type           _Z6reduceILj32ELb1EEvPKdPdii,@function
        .size           _Z6reduceILj32ELb1EEvPKdPdii,(.L_x_539 - _Z6reduceILj32ELb1EEvPKdPdii)
        .other          _Z6reduceILj32ELb1EEvPKdPdii,@"STO_CUDA_ENTRY STV_DEFAULT"
_Z6reduceILj32ELb1EEvPKdPdii:
.text._Z6reduceILj32ELb1EEvPKdPdii:
        /* <DEDUP_REMOVED lines=13> */
.L_x_402:
        /* <DEDUP_REMOVED lines=83> */
.L_x_397:
[----:B------:R-:W-:Y:S01]  /*0600*/  IMAD.MOV.U32 R14, RZ, RZ, 0x0 ;  /* 0x00000000ff0e7424 */ /* 0x000fe200078e00ff */
[----:B------:R-:W-:Y:S01]  /*0610*/  LOP3.LUT P1, RZ, R13, 0x7fffffff, RZ, 0xc0, !PT ;  /* 0x7fffffff0dff7812 */ /* 0x000fe2000782c0ff */
[----:B------:R-:W-:-:S06]  /*0620*/  IMAD.MOV.U32 R15, RZ, RZ, 0x7ff00000 ;  /* 0x7ff00000ff0f7424 */ /* 0x000fcc00078e00ff */
[----:B------:R-:W-:-:S10]  /*0630*/  DFMA R14, R12, R14, +INF ;  /* 0x7ff000000c0e742b */ /* 0x000fd4000000000e */
[----:B------:R-:W-:Y:S02]  /*0640*/  FSEL R20, R14, RZ, P1 ;  /* 0x000000ff0e147208 */ /* 0x000fe40000800000 */
[----:B------:R-:W-:-:S07]  /*0650*/  FSEL R21, R15, -QNAN , P1 ;  /* 0xfff000000f157808 */ /* 0x000fce0000800000 */
.L_x_398:
[----:B------:R-:W-:Y:S05]  /*0660*/  BSYNC.RECONVERGENT B1 ;  /* 0x0000000000017941 */ /* 0x000fea0003800200 */
.L_x_396:
        /* <DEDUP_REMOVED lines=81> */
.L_x_400:
[----:B------:R-:W-:Y:S01]  /*0b80*/  IMAD.MOV.U32 R12, RZ, RZ, 0x0 ;  /* 0x00000000ff0c7424 */ /* 0x000fe200078e00ff */
[----:B------:R-:W-:Y:S01]  /*0b90*/  LOP3.LUT P1, RZ, R11, 0x7fffffff, RZ, 0xc0, !PT ;  /* 0x7fffffff0bff7812 */ /* 0x000fe2000782c0ff */
[----:B------:R-:W-:-:S06]  /*0ba0*/  IMAD.MOV.U32 R13, RZ, RZ, 0x7ff00000 ;  /* 0x7ff00000ff0d7424 */ /* 0x000fcc00078e00ff */
[----:B------:R-:W-:-:S10]  /*0bb0*/  DFMA R12, R10, R12, +INF ;  /* 0x7ff000000a0c742b */ /* 0x000fd4000000000c */
[----:B------:R-:W-:Y:S02]  /*0bc0*/  FSEL R18, R12, RZ, P1 ;  /* 0x000000ff0c127208 */ /* 0x000fe40000800000 */
[----:B------:R-:W-:-:S07]  /*0bd0*/  FSEL R19, R13, -QNAN , P1 ;  /* 0xfff000000d137808 */ /* 0x000fce0000800000 */
.L_x_401:
[----:B------:R-:W-:Y:S05]  /*0be0*/  BSYNC.RECONVERGENT B1 ;  /* 0x0000000000017941 */ /* 0x000fea0003800200 */
.L_x_399:
[----:B------:R-:W-:Y:S01]  /*0bf0*/  DADD R6, R6, R18 ;  /* 0x0000000006067229 */ /* 0x000fe20000000012 */
[----:B------:R-:W-:Y:S10]  /*0c00*/  @!P0 BRA `(.L_x_402) ;  /* 0xfffffff400308947 */ /* 0x000ff4000383ffff */
.L_x_395:
[----:B------:R-:W-:Y:S05]  /*0c10*/  BSYNC.RECONVERGENT B0 ;  /* 0x0000000000007941 */ /* 0x000fea0003800200 */
.L_x_394:
        /* <DEDUP_REMOVED lines=33> */
.L_x_404:
[----:B------:R-:W-:Y:S05]  /*0e30*/  BSYNC.RECONVERGENT B0 ;  /* 0x0000000000007941 */ /* 0x000fea0003800200 */
.L_x_403:
        /* <DEDUP_REMOVED lines=13> */
.L_x_406:
[----:B------:R-:W-:Y:S05]  /*0f10*/  BSYNC.RECONVERGENT B0 ;  /* 0x0000000000007941 */ /* 0x000fea0003800200 */
.L_x_405:
        /* <DEDUP_REMOVED lines=24> */
.L_x_411:
        /* <DEDUP_REMOVED lines=38> */
.L_x_410:
[----:B------:R-:W-:Y:S05]  /*1300*/  BSYNC.RECONVERGENT B1 ;  /* 0x0000000000017941 */ /* 0x000fea0003800200 */
.L_x_409:
        /* <DEDUP_REMOVED lines=25> */
.L_x_413:
[----:B------:R-:W-:Y:S05]  /*14a0*/  BSYNC.RECONVERGENT B1 ;  /* 0x0000000000017941 */ /* 0x000fea0003800200 */
.L_x_412:
        /* <DEDUP_REMOVED lines=17> */
.L_x_415:
[----:B------:R-:W-:Y:S05]  /*15c0*/  BSYNC.RECONVERGENT B1 ;  /* 0x0000000000017941 */ /* 0x000fea0003800200 */
.L_x_414:
[----:B------:R-:W-:Y:S05]  /*15d0*/  @!P3 BRA `(.L_x_408) ;  /* 0x000000000038b947 */ /* 0x000fea0003800000 */
[----:B------:R-:W1:Y:S01]  /*15e0*/  LDC.64 R2, c[0x0][0x388] ;  /* 0x0000e200ff027b82 */ /* 0x000e620000000a00 */
[----:B------:R-:W-:Y:S01]  /*15f0*/  IADD3 R16, PT, PT, -R16, RZ, RZ ;  /* 0x000000ff10107210 */ /* 0x000fe20007ffe1ff */
[----:B-1----:R-:W-:-:S04]  /*1600*/  IMAD.WIDE.U32 R2, R5, 0x8, R2 ;  /* 0x0000000805027825 */ /* 0x002fc800078e0002 */
[----:B------:R-:W-:Y:S02]  /*1610*/  IMAD.MOV.U32 R4, RZ, RZ, R2 ;  /* 0x000000ffff047224 */ /* 0x000fe400078e0002 */
[----:B------:R-:W-:-:S07]  /*1620*/  IMAD.MOV.U32 R5, RZ, RZ, R3 ;  /* 0x000000ffff057224 */ /* 0x000fce00078e0003 */
.L_x_416:
        /* <DEDUP_REMOVED lines=9> */
.L_x_408:
[----:B------:R-:W-:Y:S05]  /*16c0*/  BSYNC.RECONVERGENT B0 ;  /* 0x0000000000007941 */ /* 0x000fea0003800200 */
.L_x_407:
        /* <DEDUP_REMOVED lines=19> */
.L_x_418:
[----:B------:R-:W-:Y:S05]  /*1800*/  BSYNC.RECONVERGENT B0 ;  /* 0x0000000000007941 */ /* 0x000fea0003800200 */
.L_x_417:
[----:B------:R-:W-:Y:S05]  /*1810*/  @!P1 EXIT ;  /* 0x000000000000994d */ /* 0x000fea0003800000 */
[----:B------:R-:W3:Y:S01]  /*1820*/  LDS.64 R2, [UR4] ;  /* 0x00000004ff027984 */ /* 0x000ee20008000a00 */
[----:B------:R-:W3:Y:S08]  /*1830*/  LDC.64 R4, c[0x0][0x388] ;  /* 0x0000e200ff047b82 */ /* 0x000ef00000000a00 */
[----:B0-----:R-:W0:Y:S01]  /*1840*/  LDC.64 R6, c[0x4][RZ] ;  /* 0x01000000ff067b82 */ /* 0x001e220000000a00 */
[----:B---3--:R-:W-:Y:S04]  /*1850*/  STG.E.64 desc[UR6][R4.64], R2 ;  /* 0x0000000204007986 */ /* 0x008fe8000c101b06 */
[----:B0-----:R-:W-:Y:S01]  /*1860*/  STG.E desc[UR6][R6.64], RZ ;  /* 0x000000ff06007986 */ /* 0x001fe2000c101906 */
[----:B------:R-:W-:Y:S05]  /*1870*/  EXIT ;  /* 0x000000000000794d */ /* 0x000fea0003800000 */
.L_x_419:
        /* <DEDUP_REMOVED lines=16> */
.L_x_539:


//--------------------- .text._Z6reduceILj64ELb1EEvPKdPdii --------------------------
	.section	.text._Z6reduceILj64ELb1EEvPKdPdii,"ax",@progbits
	.align	128
        .global         _Z6reduceILj64ELb1EEvPKdPdii
        .type           _Z6reduceILj64ELb1EEvPKdPdii,@function
        .size           _Z6reduceILj64ELb1EEvPKdPdii,(.L_x_540 - _Z6reduceILj64ELb1EEvPKdPdii)
        .other          _Z6reduceILj64ELb1EEvPKdPdii,@"STO_CUDA_ENTRY STV_DEFAULT"
_Z6reduceILj64ELb1EEvPKdPdii:
.text._Z6reduceILj64ELb1EEvPKdPdii:
        /* <DEDUP_REMOVED lines=13> */
.L_x_428:
        /* <DEDUP_REMOVED lines=83> */
.L_x_423:
[----:B------:R-:W-:Y:S01]  /*0600*/  IMAD.MOV.U32 R14, RZ, RZ, 0x0 ;  /* 0x00000000ff0e7424 */ /* 0x000fe200078e00ff */
[----:B------:R-:W-:Y:S01]  /*0610*/  LOP3.LUT P1, RZ, R13, 0x7fffffff, RZ, 0xc0, !PT ;  /* 0x7fffffff0dff7812 */ /* 0x000fe2000782c0ff */
[----:B------:R-:W-:-:S06]  /*0620*/  IMAD.MOV.U32 R15, RZ, RZ, 0x7ff00000 ;  /* 0x7ff00000ff0f7424 */ /* 0x000fcc00078e00ff */
[----:B------:R-:W-:-:S10]  /*0630*/  DFMA R14, R12, R14, +INF ;  /* 0x7ff000000c0e742b */ /* 0x000fd4000000000e */
[----:B------:R-:W-:Y:S02]  /*0640*/  FSEL R20, R14, RZ, P1 ;  /* 0x000000ff0e147208 */ /* 0x000fe40000800000 */
[----:B------:R-:W-:-:S07]  /*0650*/  FSEL R21, R15, -QNAN , P1 ;  /* 0xfff000000f157808 */ /* 0x000fce0000800000 */
.L_x_424:
[----:B------:R-:W-:Y:S05]  /*0660*/  BSYNC.RECONVERGENT B1 ;  /* 0x0000000000017941 */ /* 0x000fea0003800200 */
.L_x_422:
        /* <DEDUP_REMOVED lines=81> */
.L_x_426:
[----:B------:R-:W-:Y:S01]  /*0b80*/  IMAD.MOV.U32 R12, RZ, RZ, 0x0 ;  /* 0x00000000ff0c7424 */ /* 0x000fe200078e00ff */
[----:B------:R-:W-:Y:S01]  /*0b90*/  LOP3.LUT P1, RZ, R11, 0x7fffffff, RZ, 0xc0, !PT ;  /* 0x7fffffff0bff7812 */ /* 0x000fe2000782c0ff */
[----:B------:R-:W-:-:S06]  /*0ba0*/  IMAD.MOV.U32 R13, RZ, RZ, 0x7ff00000 ;  /* 0x7ff00000ff0d7424 */ /* 0x000fcc00078e00ff */
[----:B------:R-:W-:-:S10]  /*0bb0*/  DFMA R12, R10, R12, +INF ;  /* 0x7ff000000a0c742b */ /* 0x000fd4000000000c */
[----:B------:R-:W-:Y:S02]  /*0bc0*/  FSEL R18, R12, RZ, P1 ;  /* 0x000000ff0c127208 */ /* 0x000fe40000800000 */
[----:B------:R-:W-:-:S07]  /*0bd0*/  FSEL R19, R13, -QNAN , P1 ;  /* 0xfff000000d137808 */ /* 0x000fce0000800000 */
.L_x_427:
[----:B------:R-:W-:Y:S05]  /*0be0*/  BSYNC.RECONVERGENT B1 ;  /* 0x0000000000017941 */ /* 0x000fea0003800200 */
.L_x_425:
[----:B------:R-:W-:Y:S01]  /*0bf0*/  DADD R6, R6, R18 ;  /* 0x0000000006067229 */ /* 0x000fe20000000012 */
[----:B------:R-:W-:Y:S10]  /*0c00*/  @!P0 BRA `(.L_x_428) ;  /* 0xfffffff400308947 */ /* 0x000ff4000383ffff */
.L_x_421:
[----:B------:R-:W-:Y:S05]  /*0c10*/  BSYNC.RECONVERGENT B0 ;  /* 0x0000000000007941 */ /* 0x000fea0003800200 */
.L_x_420:
        /* <DEDUP_REMOVED lines=36> */
.L_x_430:
[----:B------:R-:W-:Y:S05]  /*0e60*/  BSYNC.RECONVERGENT B0 ;  /* 0x0000000000007941 */ /* 0x000fea0003800200 */
.L_x_429:
        /* <DEDUP_REMOVED lines=13> */
.L_x_432:
[----:B------:R-:W-:Y:S05]  /*0f40*/  BSYNC.RECONVERGENT B0 ;  /* 0x0000000000007941 */ /* 0x000fea0003800200 */
.L_x_431:
        /* <DEDUP_REMOVED lines=24> */
.L_x_437:
        /* <DEDUP_REMOVED lines=38> */
.L_x_436:
[----:B------:R-:W-:Y:S05]  /*1330*/  BSYNC.RECONVERGENT B1 ;  /* 0x0000000000017941 */ /* 0x000fea0003800200 */
.L_x_435:
        /* <DEDUP_REMOVED lines=25> */
.L_x_439:
[----:B------:R-:W-:Y:S05]  /*14d0*/  BSYNC.RECONVERGENT B1 ;  /* 0x0000000000017941 */ /* 0x000fea0003800200 */
.L_x_438:
        /* <DEDUP_REMOVED lines=17> */
.L_x_441:
[----:B------:R-:W-:Y:S05]  /*15f0*/  BSYNC.RECONVERGENT B1 ;  /* 0x0000000000017941 */ /* 0x000fea0003800200 */
.L_x_440:
[----:B------:R-:W-:Y:S05]  /*1600*/  @!P3 BRA `(.L_x_434) ;  /* 0x000000000038b947 */ /* 0x000fea0003800000 */
[----:B------:R-:W2:Y:S01]  /*1610*/  LDC.64 R2, c[0x0][0x388] ;  /* 0x0000e200ff027b82 */ /* 0x000ea20000000a00 */
[----:B------:R-:W-:Y:S01]  /*1620*/  IADD3 R16, PT, PT, -R16, RZ, RZ ;  /* 0x000000ff10107210 */ /* 0x000fe20007ffe1ff */
[----:B--2---:R-:W-:-:S04]  /*1630*/  IMAD.WIDE.U32 R2, R5, 0x8, R2 ;  /* 0x0000000805027825 */ /* 0x004fc800078e0002 */
[----:B------:R-:W-:Y:S02]  /*1640*/  IMAD.MOV.U32 R4, RZ, RZ, R2 ;  /* 0x000000ffff047224 */ /* 0x000fe400078e0002 */
[----:B------:R-:W-:-:S07]  /*1650*/  IMAD.MOV.U32 R5, RZ, RZ, R3 ;  /* 0x000000ffff057224 */ /* 0x000fce00078e0003 */
.L_x_442:
        /* <DEDUP_REMOVED lines=9> */
.L_x_434:
[----:B------:R-:W-:Y:S05]  /*16f0*/  BSYNC.RECONVERGENT B0 ;  /* 0x0000000000007941 */ /* 0x000fea0003800200 */
.L_x_433:
        /* <DEDUP_REMOVED lines=22> */
.L_x_444:
[----:B------:R-:W-:Y:S05]  /*1860*/  BSYNC.RECONVERGENT B0 ;  /* 0x0000000000007941 */ /* 0x000fea0003800200 */
.L_x_443:
[----:B------:R-:W-:Y:S05]  /*1870*/  @!P1 EXIT ;  /* 0x000000000000994d */ /* 0x000fea0003800000 */
[----:B---3--:R-:W3:Y:S01]  /*1880*/  LDS.64 R2, [UR4] ;  /* 0x00000004ff027984 */ /* 0x008ee20008000a00 */
[----:B------:R-:W3:Y:S08]  /*1890*/  LDC.64 R4, c[0x0][0x388] ;  /* 0x0000e200ff047b82 */ /* 0x000ef00000000a00 */
[----:B01----:R-:W0:Y:S01]  /*18a0*/  LDC.64 R6, c[0x4][RZ] ;  /* 0x01000000ff067b82 */ /* 0x003e220000000a00 */
[----:B---3--:R-:W-:Y:S04]  /*18b0*/  STG.E.64 desc[UR6][R4.64], R2 ;  /* 0x0000000204007986 */ /* 0x008fe8000c101b06 */
[----:B0-----:R-:W-:Y:S01]  /*18c0*/  STG.E desc[UR6][R6.64], RZ ;  /* 0x000000ff06007986 */ /* 0x001fe2000c101906 */
[----:B------:R-:W-:Y:S05]  /*18d0*/  EXIT ;  /* 0x000000000000794d */ /* 0x000fea0003800000 */
.L_x_445:
        /* <DEDUP_REMOVED lines=10> */
.L_x_540:


//--------------------- .text._Z6reduceILj128ELb1EEvPKdPdii --------------------------
	.section	.text._Z6reduceILj128ELb1EEvPKdPdii,"ax",@progbits
	.align	128
        .global         _Z6reduceILj128ELb1EEvPKdPdii
        .type           _Z6reduceILj128ELb1EEvPKdPdii,@function
        .size           _Z6reduceILj128ELb1EEvPKdPdii,(.L_x_541 - _Z6reduceILj128ELb1EEvPKdPdii)
        .other          _Z6reduceILj128ELb1EEvPKdPdii,@"STO_CUDA_ENTRY STV_DEFAULT"
_Z6reduceILj128ELb1EEvPKdPdii:
.text._Z6reduceILj128ELb1EEvPKdPdii:
        /* <DEDUP_REMOVED lines=13> */
.L_x_454:
        /* <DEDUP_REMOVED lines=83> */
.L_x_449:
[----:B------:R-:W-:Y:S01]  /*0600*/  IMAD.MOV.U32 R14, RZ, RZ, 0x0 ;  /* 0x00000000ff0e7424 */ /* 0x000fe200078e00ff */
[----:B------:R-:W-:Y:S01]  /*0610*/  LOP3.LUT P1, RZ, R13, 0x7fffffff, RZ, 0xc0, !PT ;  /* 0x7fffffff0dff7812 */ /* 0x000fe2000782c0ff */
[----:B------:R-:W-:-:S06]  /*0620*/  IMAD.MOV.U32 R15, RZ, RZ, 0x7ff00000 ;  /* 0x7ff00000ff0f7424 */ /* 0x000fcc00078e00ff */
[----:B------:R-:W-:-:S10]  /*0630*/  DFMA R14, R12, R14, +INF ;  /* 0x7ff000000c0e742b */ /* 0x000fd4000000000e */
[----:B------:R-:W-:Y:S02]  /*0640*/  FSEL R20, R14, RZ, P1 ;  /* 0x000000ff0e147208 */ /* 0x000fe40000800000 */
[----:B------:R-:W-:-:S07]  /*0650*/  FSEL R21, R15, -QNAN , P1 ;  /* 0xfff000000f157808 */ /* 0x000fce0000800000 */
.L_x_450:
[----:B------:R-:W-:Y:S05]  /*0660*/  BSYNC.RECONVERGENT B1 ;  /* 0x0000000000017941 */ /* 0x000fea0003800200 */
.L_x_448:
[----:B------:R-:W-:-:S04]  /*0670*/  IMAD R13, R10, 0x80, R27 ;  /* 0x000000800a0d7824 */ /* 0x000fc800078e021b */
        /* <DEDUP_REMOVED lines=30> */
[----:B------:R-:W-:Y:S02]  /*0860*/  LOP3.LUT R16, R17, 0x80000000, RZ, 0x3c, !PT ;  /* 0x8000000011107812 */ /* 0x000fe400078e3cff */
[----:B------:R-:W-:Y:S01]  /*0870*/  MOV R17, 0x43300000 ;  /* 0x4330000000117802 */ /* 0x000fe20000000f00 */
[C---:B------:R-:W-:Y:S02]  /*0880*/  DADD R18, R22.reuse, 1 ;  /* 0x3ff0000016127429 */ /* 0x040fe40000000000 */
[----:B------:R-:W-:-:S03]  /*0890*/  DADD R22, R22, -1 ;  /* 0xbff0000016167429 */ /* 0x000fc60000000000 */
[----:B------:R-:W-:Y:S01]  /*08a0*/  DADD R16, R16, -UR8 ;  /* 0x8000000810107e29 */ /* 0x000fe20008000000 */
[----:B------:R-:W0:Y:S01]  /*08b0*/  MUFU.RCP64H R11, R19 ;  /* 0x00000013000b7308 */ /* 0x000e220000001800 */
[----:B------:R-:W-:Y:S01]  /*08c0*/  UMOV UR8, 0xfefa39ef ;  /* 0xfefa39ef00087882 */ /* 0x000fe20000000000 */
        /* <DEDUP_REMOVED lines=43> */
.L_x_452:
[----:B------:R-:W-:Y:S01]  /*0b80*/  IMAD.MOV.U32 R12, RZ, RZ, 0x0 ;  /* 0x00000000ff0c7424 */ /* 0x000fe200078e00ff */
[----:B------:R-:W-:Y:S01]  /*0b90*/  LOP3.LUT P1, RZ, R11, 0x7fffffff, RZ, 0xc0, !PT ;  /* 0x7fffffff0bff7812 */ /* 0x000fe2000782c0ff */
[----:B------:R-:W-:-:S06]  /*0ba0*/  IMAD.MOV.U32 R13, RZ, RZ, 0x7ff00000 ;  /* 0x7ff00000ff0d7424 */ /* 0x000fcc00078e00ff */
[----:B------:R-:W-:-:S10]  /*0bb0*/  DFMA R12, R10, R12, +INF ;  /* 0x7ff000000a0c742b */ /* 0x000fd4000000000c */
[----:B------:R-:W-:Y:S02]  /*0bc0*/  FSEL R18, R12, RZ, P1 ;  /* 0x000000ff0c127208 */ /* 0x000fe40000800000 */
[----:B------:R-:W-:-:S07]  /*0bd0*/  FSEL R19, R13, -QNAN , P1 ;  /* 0xfff000000d137808 */ /* 0x000fce0000800000 */
.L_x_453:
[----:B------:R-:W-:Y:S05]  /*0be0*/  BSYNC.RECONVERGENT B1 ;  /* 0x0000000000017941 */ /* 0x000fea0003800200 */
.L_x_451:
[----:B------:R-:W-:Y:S01]  /*0bf0*/  DADD R6, R6, R18 ;  /* 0x0000000006067229 */ /* 0x000fe20000000012 */
[----:B------:R-:W-:Y:S10]  /*0c00*/  @!P0 BRA `(.L_x_454) ;  /* 0xfffffff400308947 */ /* 0x000ff4000383ffff */
.L_x_447:
[----:B------:R-:W-:Y:S05]  /*0c10*/  BSYNC.RECONVERGENT B0 ;  /* 0x0000000000007941 */ /* 0x000fea0003800200 */
.L_x_446:
[----:B------:R-:W0:Y:S01]  /*0c20*/  S2UR UR5, SR_CgaCtaId ;  /* 0x00000000000579c3 */ /* 0x000e220000008800 */
[----:B------:R-:W-:Y:S01]  /*0c30*/  UMOV UR4, 0x400 ;  /* 0x0000040000047882 */ /* 0x000fe20000000000 */
[C---:B------:R-:W-:Y:S01]  /*0c40*/  ISETP.GT.U32.AND P0, PT, R5.reuse, 0x3f, PT ;  /* 0x0000003f0500780c */ /* 0x040fe20003f04070 */
[----:B------:R-:W-:Y:S01]  /*0c50*/  BSSY.RECONVERGENT B0, `(.L_x_455) ;  /* 0x0000026000007945 */ /* 0x000fe20003800200 */
[----:B------:R-:W-:Y:S02]  /*0c60*/  ISETP.GT.U32.AND P1, PT, R5, 0x1f, PT ;  /* 0x0000001f0500780c */ /* 0x000fe40003f24070 */
        /* <DEDUP_REMOVED lines=36> */
.L_x_456:
[----:B------:R-:W-:Y:S05]  /*0eb0*/  BSYNC.RECONVERGENT B0 ;  /* 0x0000000000007941 */ /* 0x000fea0003800200 */
.L_x_455:
        /* <DEDUP_REMOVED lines=13> */
.L_x_458:
[----:B------:R-:W-:Y:S05]  /*0f90*/  BSYNC.RECONVERGENT B0 ;  /* 0x0000000000007941 */ /* 0x000fea0003800200 */
.L_x_457:
        /* <DEDUP_REMOVED lines=24> */
.L_x_463:
        /* <DEDUP_REMOVED lines=38> */
.L_x_462:
[----:B------:R-:W-:Y:S05]  /*1380*/  BSYNC.RECONVERGENT B1 ;  /* 0x0000000000017941 */ /* 0x000fea0003800200 */
.L_x_461:
        /* <DEDUP_REMOVED lines=25> */
.L_x_465:
[----:B------:R-:W-:Y:S05]  /*1520*/  BSYNC.RECONVERGENT B1 ;  /* 0x0000000000017941 */ /* 0x000fea0003800200 */
.L_x_464:
        /* <DEDUP_REMOVED lines=17> */
.L_x_467:
[----:B------:R-:W-:Y:S05]  /*1640*/  BSYNC.RECONVERGENT B1 ;  /* 0x0000000000017941 */ /* 0x000fea0003800200 */
.L_x_466:
[----:B------:R-:W-:Y:S05]  /*1650*/  @!P4 BRA `(.L_x_460) ;  /* 0x000000000038c947 */ /* 0x000fea0003800000 */
[----:B------:R-:W2:Y:S01]  /*1660*/  LDC.64 R2, c[0x0][0x388] ;  /* 0x0000e200ff027b82 */ /* 0x000ea20000000a00 */
[----:B------:R-:W-:Y:S02]  /*1670*/  IMAD.MOV R16, RZ, RZ, -R16 ;  /* 0x000000ffff107224 */ /* 0x000fe400078e0a10 */
[----:B--2---:R-:W-:-:S04]  /*1680*/  IMAD.WIDE.U32 R2, R5, 0x8, R2 ;  /* 0x0000000805027825 */ /* 0x004fc800078e0002 */
[----:B------:R-:W-:Y:S02]  /*1690*/  IMAD.MOV.U32 R4, RZ, RZ, R2 ;  /* 0x000000ffff047224 */ /* 0x000fe400078e0002 */
[----:B------:R-:W-:-:S07]  /*16a0*/  IMAD.MOV.U32 R5, RZ, RZ, R3 ;  /* 0x000000ffff057224 */ /* 0x000fce00078e0003 */
.L_x_468:
        /* <DEDUP_REMOVED lines=9> */
.L_x_460:
[----:B------:R-:W-:Y:S05]  /*1740*/  BSYNC.RECONVERGENT B0 ;  /* 0x0000000000007941 */ /* 0x000fea0003800200 */
.L_x_459:
[----:B------:R-:W-:Y:S01]  /*1750*/  STS.64 [R0], R8 ;  /* 0x0000000800007388 */ /* 0x000fe20000000a00 */
[----:B------:R-:W-:Y:S01]  /*1760*/  BSSY.RECONVERGENT B0, `(.L_x_469) ;  /* 0x0000019000007945 */ /* 0x000fe20003800200 */
[----:B------:R-:W-:Y:S06]  /*1770*/  BAR.SYNC.DEFER_BLOCKING 0x0 ;  /* 0x0000000000007b1d */ /* 0x000fec0000010000 */
[----:B------:R-:W2:Y:S02]  /*1780*/  @!P0 LDS.64 R2, [R0+0x200] ;  /* 0x0002000000028984 */ /* 0x000ea40000000a00 */
[----:B--2---:R-:W-:-:S07]  /*1790*/  @!P0 DADD R8, R8, R2 ;  /* 0x0000000008088229 */ /* 0x004fce0000000002 */
[----:B------:R2:W-:Y:S01]  /*17a0*/  @!P0 STS.64 [R0], R8 ;  /* 0x0000000800008388 */ /* 0x0005e20000000a00 */
        /* <DEDUP_REMOVED lines=20> */
.L_x_470:
[----:B------:R-:W-:Y:S05]  /*18f0*/  BSYNC.RECONVERGENT B0 ;  /* 0x0000000000007941 */ /* 0x000fea0003800200 */
.L_x_469:
[----:B------:R-:W-:Y:S05]  /*1900*/  @!P2 EXIT ;  /* 0x000000000000a94d */ /* 0x000fea0003800000 */
[----:B---3--:R-:W3:Y:S01]  /*1910*/  LDS.64 R2, [UR4] ;  /* 0x00000004ff027984 */ /* 0x008ee20008000a00 */
[----:B------:R-:W3:Y:S08]  /*1920*/  LDC.64 R4, c[0x0][0x388] ;  /* 0x0000e200ff047b82 */ /* 0x000ef00000000a00 */
[----:B01----:R-:W0:Y:S01]  /*1930*/  LDC.64 R6, c[0x4][RZ] ;  /* 0x01000000ff067b82 */ /* 0x003e220000000a00 */
[----:B---3--:R-:W-:Y:S04]  /*1940*/  STG.E.64 desc[UR6][R4.64], R2 ;  /* 0x0000000204007986 */ /* 0x008fe8000c101b06 */
[----:B0-----:R-:W-:Y:S01]  /*1950*/  STG.E desc[UR6][R6.64], RZ ;  /* 0x000000ff06007986 */ /* 0x001fe2000c101906 */
[----:B------:R-:W-:Y:S05]  /*1960*/  EXIT ;  /* 0x000000000000794d */ /* 0x000fea0003800000 */
.L_x_471:
        /* <DEDUP_REMOVED lines=9> */
.L_x_541:


//--------------------- .text._Z6reduceILj256ELb1EEvPKdPdii --------------------------
	.section	.text._Z6reduceILj256ELb1EEvPKdPdii,"ax",@progbits
	.align	128
        .global         _Z6reduceILj256ELb1EEvPKdPdii
        .type           _Z6reduceILj256ELb1EEvPKdPdii,@function
        .size           _Z6reduceILj256ELb1EEvPKdPdii,(.L_x_542 - _Z6reduceILj256ELb1EEvPKdPdii)
        .other          _Z6reduceILj256ELb1EEvPKdPdii,@"STO_CUDA_ENTRY STV_DEFAULT"
_Z6reduceILj256ELb1EEvPKdPdii:
.text._Z6reduceILj256ELb1EEvPKdPdii:
        /* <DEDUP_REMOVED lines=13> */
.L_x_480:
        /* <DEDUP_REMOVED lines=83> */
.L_x_475:
[----:B------:R-:W-:Y:S01]  /*0600*/  IMAD.MOV.U32 R14, RZ, RZ, 0x0 ;  /* 0x00000000ff0e7424 */ /* 0x000fe200078e00ff */
[----:B------:R-:W-:Y:S01]  /*0610*/  LOP3.LUT P1, RZ, R13, 0x7fffffff, RZ, 0xc0, !PT ;  /* 0x7fffffff0dff7812 */ /* 0x000fe2000782c0ff */
[----:B------:R-:W-:-:S06]  /*0620*/  IMAD.MOV.U32 R15, RZ, RZ, 0x7ff00000 ;  /* 0x7ff00000ff0f7424 */ /* 0x000fcc00078e00ff */
[----:B------:R-:W-:-:S10]  /*0630*/  DFMA R14, R12, R14, +INF ;  /* 0x7ff000000c0e742b */ /* 0x000fd4000000000e */
[----:B------:R-:W-:Y:S02]  /*0640*/  FSEL R20, R14, RZ, P1 ;  /* 0x000000ff0e147208 */ /* 0x000fe40000800000 */
[----:B------:R-:W-:-:S07]  /*0650*/  FSEL R21, R15, -QNAN , P1 ;  /* 0xfff000000f157808 */ /* 0x000fce0000800000 */
.L_x_476:
[----:B------:R-:W-:Y:S05]  /*0660*/  BSYNC.RECONVERGENT B1 ;  /* 0x0000000000017941 */ /* 0x000fea0003800200 */
.L_x_474:
        /* <DEDUP_REMOVED lines=81> */
.L_x_478:
[----:B------:R-:W-:Y:S01]  /*0b80*/  IMAD.MOV.U32 R12, RZ, RZ, 0x0 ;  /* 0x00000000ff0c7424 */ /* 0x000fe200078e00ff */
[----:B------:R-:W-:Y:S01]  /*0b90*/  LOP3.LUT P1, RZ, R11, 0x7fffffff, RZ, 0xc0, !PT ;  /* 0x7fffffff0bff7812 */ /* 0x000fe2000782c0ff */
[----:B------:R-:W-:-:S06]  /*0ba0*/  IMAD.MOV.U32 R13, RZ, RZ, 0x7ff00000 ;  /* 0x7ff00000ff0d7424 */ /* 0x000fcc00078e00ff */
[----:B------:R-:W-:-:S10]  /*0bb0*/  DFMA R12, R10, R12, +INF ;  /* 0x7ff000000a0c742b */ /* 0x000fd4000000000c */
[----:B------:R-:W-:Y:S02]  /*0bc0*/  FSEL R18, R12, RZ, P1 ;  /* 0x000000ff0c127208 */ /* 0x000fe40000800000 */
[----:B------:R-:W-:-:S07]  /*0bd0*/  FSEL R19, R13, -QNAN , P1 ;  /* 0xfff000000d137808 */ /* 0x000fce0000800000 */
.L_x_479:
[----:B------:R-:W-:Y:S05]  /*0be0*/  BSYNC.RECONVERGENT B1 ;  /* 0x0000000000017941 */ /* 0x000fea0003800200 */
.L_x_477:
[----:B------:R-:W-:Y:S01]  /*0bf0*/  DADD R6, R6, R18 ;  /* 0x0000000006067229 */ /* 0x000fe20000000012 */
[----:B------:R-:W-:Y:S10]  /*0c00*/  @!P0 BRA `(.L_x_480) ;  /* 0xfffffff400308947 */ /* 0x000ff4000383ffff */
.L_x_473:
[----:B------:R-:W-:Y:S05]  /*0c10*/  BSYNC.RECONVERGENT B0 ;  /* 0x0000000000007941 */ /* 0x000fea0003800200 */
.L_x_472:
[----:B------:R-:W0:Y:S01]  /*0c20*/  S2UR UR5, SR_CgaCtaId ;  /* 0x00000000000579c3 */ /* 0x000e220000008800 */
[----:B------:R-:W-:Y:S01]  /*0c30*/  UMOV UR4, 0x400 ;  /* 0x0000040000047882 */ /* 0x000fe20000000000 */
[C---:B------:R-:W-:Y:S01]  /*0c40*/  ISETP.GT.U32.AND P0, PT, R5.reuse, 0x7f, PT ;  /* 0x0000007f0500780c */ /* 0x040fe20003f04070 */
[----:B------:R-:W-:Y:S01]  /*0c50*/  BSSY.RECONVERGENT B0, `(.L_x_481) ;  /* 0x000002b000007945 */ /* 0x000fe20003800200 */
[C---:B------:R-:W-:Y:S02]  /*0c60*/  ISETP.GT.U32.AND P1, PT, R5.reuse, 0x3f, PT ;  /* 0x0000003f0500780c */ /* 0x040fe40003f24070 */
        /* <DEDUP_REMOVED lines=41> */
.L_x_482:
[----:B------:R-:W-:Y:S05]  /*0f00*/  BSYNC.RECONVERGENT B0 ;  /* 0x0000000000007941 */ /* 0x000fea0003800200 */
.L_x_481:
        /* <DEDUP_REMOVED lines=13> */
.L_x_484:
[----:B------:R-:W-:Y:S05]  /*0fe0*/  BSYNC.RECONVERGENT B0 ;  /* 0x0000000000007941 */ /* 0x000fea0003800200 */
.L_x_483:
        /* <DEDUP_REMOVED lines=24> */
.L_x_489:
        /* <DEDUP_REMOVED lines=38> */
.L_x_488:
[----:B------:R-:W-:Y:S05]  /*13d0*/  BSYNC.RECONVERGENT B1 ;  /* 0x0000000000017941 */ /* 0x000fea0003800200 */
.L_x_487:
        /* <DEDUP_REMOVED lines=25> */
.L_x_491:
[----:B------:R-:W-:Y:S05]  /*1570*/  BSYNC.RECONVERGENT B1 ;  /* 0x0000000000017941 */ /* 0x000fea0003800200 */
.L_x_490:
        /* <DEDUP_REMOVED lines=17> */
.L_x_493:
[----:B------:R-:W-:Y:S05]  /*1690*/  BSYNC.RECONVERGENT B1 ;  /* 0x0000000000017941 */ /* 0x000fea0003800200 */
.L_x_492:
[----:B------:R-:W-:Y:S05]  /*16a0*/  @!P5 BRA `(.L_x_486) ;  /* 0x000000000038d947 */ /* 0x000fea0003800000 */
[----:B------:R-:W2:Y:S01]  /*16b0*/  LDC.64 R2, c[0x0][0x388] ;  /* 0x0000e200ff027b82 */ /* 0x000ea20000000a00 */
[----:B------:R-:W-:Y:S02]  /*16c0*/  IMAD.MOV R16, RZ, RZ, -R16 ;  /* 0x000000ffff107224 */ /* 0x000fe400078e0a10 */
[----:B--2---:R-:W-:-:S04]  /*16d0*/  IMAD.WIDE.U32 R2, R5, 0x8, R2 ;  /* 0x0000000805027825 */ /* 0x004fc800078e0002 */
[----:B------:R-:W-:Y:S02]  /*16e0*/  IMAD.MOV.U32 R4, RZ, RZ, R2 ;  /* 0x000000ffff047224 */ /* 0x000fe400078e0002 */
[----:B------:R-:W-:-:S07]  /*16f0*/  IMAD.MOV.U32 R5, RZ, RZ, R3 ;  /* 0x000000ffff057224 */ /* 0x000fce00078e0003 */
.L_x_494:
        /* <DEDUP_REMOVED lines=9> */
.L_x_486:
[----:B------:R-:W-:Y:S05]  /*1790*/  BSYNC.RECONVERGENT B0 ;  /* 0x0000000000007941 */ /* 0x000fea0003800200 */
.L_x_485:
[----:B------:R-:W-:Y:S01]  /*17a0*/  STS.64 [R0], R8 ;  /* 0x0000000800007388 */ /* 0x000fe20000000a00 */
[----:B------:R-:W-:Y:S01]  /*17b0*/  BSSY.RECONVERGENT B0, `(.L_x_495) ;  /* 0x000001d000007945 */ /* 0x000fe20003800200 */
[----:B------:R-:W-:Y:S06]  /*17c0*/  BAR.SYNC.DEFER_BLOCKING 0x0 ;  /* 0x0000000000007b1d */ /* 0x000fec0000010000 */
[----:B------:R-:W2:Y:S02]  /*17d0*/  @!P0 LDS.64 R2, [R0+0x400] ;  /* 0x0004000000028984 */ /* 0x000ea40000000a00 */
[----:B--2---:R-:W-:-:S07]  /*17e0*/  @!P0 DADD R8, R8, R2 ;  /* 0x0000000008088229 */ /* 0x004fce0000000002 */
[----:B------:R-:W-:Y:S01]  /*17f0*/  @!P0 STS.64 [R0], R8 ;  /* 0x0000000800008388 */ /* 0x000fe20000000a00 */
        /* <DEDUP_REMOVED lines=24> */
.L_x_496:
[----:B------:R-:W-:Y:S05]  /*1980*/  BSYNC.RECONVERGENT B0 ;  /* 0x0000000000007941 */ /* 0x000fea0003800200 */
.L_x_495:
[----:B------:R-:W-:Y:S05]  /*1990*/  @!P3 EXIT ;  /* 0x000000000000b94d */ /* 0x000fea0003800000 */
[----:B---3--:R-:W3:Y:S01]  /*19a0*/  LDS.64 R2, [UR4] ;  /* 0x00000004ff027984 */ /* 0x008ee20008000a00 */
[----:B------:R-:W3:Y:S08]  /*19b0*/  LDC.64 R4, c[0x0][0x388] ;  /* 0x0000e200ff047b82 */ /* 0x000ef00000000a00 */
[----:B01----:R-:W0:Y:S01]  /*19c0*/  LDC.64 R6, c[0x4][RZ] ;  /* 0x01000000ff067b82 */ /* 0x003e220000000a00 */
[----:B---3--:R-:W-:Y:S04]  /*19d0*/  STG.E.64 desc[UR6][R4.64], R2 ;  /* 0x0000000204007986 */ /* 0x008fe8000c101b06 */
[----:B0-----:R-:W-:Y:S01]  /*19e0*/  STG.E desc[UR6][R6.64], RZ ;  /* 0x000000ff06007986 */ /* 0x001fe2000c101906 */
[----:B------:R-:W-:Y:S05]  /*19f0*/  EXIT ;  /* 0x000000000000794d */ /* 0x000fea0003800000 */
.L_x_497:
        /* <DEDUP_REMOVED lines=16> */
.L_x_542:


//--------------------- .text._Z6reduceILj512ELb1EEvPKdPdii --------------------------
	.section	.text._Z6reduceILj512ELb1EEvPKdPdii,"ax",@progbits
	.align	128
        .global         _Z6reduceILj512ELb1EEvPKdPdii
        .type           _Z6reduceILj512ELb1EEvPKdPdii,@function
        .size           _Z6reduceILj512ELb1EEvPKdPdii,(.L_x_543 - _Z6reduceILj512ELb1EEvPKdPdii)
        .other          _Z6reduceILj512ELb1EEvPKdPdii,@"STO_CUDA_ENTRY STV_DEFAULT"
_Z6reduceILj512ELb1EEvPKdPdii:
.text._Z6reduceILj512ELb1EEvPKdPdii:
        /* <DEDUP_REMOVED lines=12> */
[----:B------:R-:W0:Y:S01]  /*00c0*/  LDC.64 R10, c[0x0][0x380] ;  /* 0x0000e000ff0a7b82 */ /* 0x000e220000000a00 */
[----:B------:R-:W-:-:S07]  /*00d0*/  CS2R R6, SRZ ;  /* 0x0000000000067805 */ /* 0x000fce000001ff00 */
.L_x_506:
        /* <DEDUP_REMOVED lines=83> */
.L_x_501:
[----:B------:R-:W-:Y:S01]  /*0610*/  MOV R16, 0x0 ;  /* 0x0000000000107802 */ /* 0x000fe20000000f00 */
[----:B------:R-:W-:Y:S01]  /*0620*/  IMAD.MOV.U32 R17, RZ, RZ, 0x7ff00000 ;  /* 0x7ff00000ff117424 */ /* 0x000fe200078e00ff */
[----:B------:R-:W-:-:S05]  /*0630*/  LOP3.LUT P1, RZ, R15, 0x7fffffff, RZ, 0xc0, !PT ;  /* 0x7fffffff0fff7812 */ /* 0x000fca000782c0ff */
[----:B------:R-:W-:-:S10]  /*0640*/  DFMA R16, R14, R16, +INF ;  /* 0x7ff000000e10742b */ /* 0x000fd40000000010 */
[----:B------:R-:W-:Y:S02]  /*0650*/  FSEL R22, R16, RZ, P1 ;  /* 0x000000ff10167208 */ /* 0x000fe40000800000 */
[----:B------:R-:W-:-:S07]  /*0660*/  FSEL R23, R17, -QNAN , P1 ;  /* 0xfff0000011177808 */ /* 0x000fce0000800000 */
.L_x_502:
[----:B------:R-:W-:Y:S05]  /*0670*/  BSYNC.RECONVERGENT B1 ;  /* 0x0000000000017941 */ /* 0x000fea0003800200 */
.L_x_500:
        /* <DEDUP_REMOVED lines=19> */
[----:B------:R-:W-:Y:S01]  /*07b0*/  MOV R12, RZ ;  /* 0x000000ff000c7202 */ /* 0x000fe20000000f00 */
[----:B------:R-:W-:Y:S01]  /*07c0*/  IMAD.MOV.U32 R23, RZ, RZ, 0x3ed0ee25 ;  /* 0x3ed0ee25ff177424 */ /* 0x000fe200078e00ff */
[----:B------:R-:W-:Y:S01]  /*07d0*/  LOP3.LUT R25, R4, 0x3ff00000, RZ, 0xfc, !PT ;  /* 0x3ff0000004197812 */ /* 0x000fe200078efcff */
[----:B------:R-:W-:Y:S01]  /*07e0*/  UMOV UR4, 0x3ae80f1e ;  /* 0x3ae80f1e00047882 */ /* 0x000fe20000000000 */
        /* <DEDUP_REMOVED lines=58> */
.L_x_504:
[----:B------:R-:W-:Y:S01]  /*0b90*/  IMAD.MOV.U32 R14, RZ, RZ, 0x0 ;  /* 0x00000000ff0e7424 */ /* 0x000fe200078e00ff */
[----:B------:R-:W-:Y:S01]  /*0ba0*/  LOP3.LUT P1, RZ, R13, 0x7fffffff, RZ, 0xc0, !PT ;  /* 0x7fffffff0dff7812 */ /* 0x000fe2000782c0ff */
[----:B------:R-:W-:-:S06]  /*0bb0*/  IMAD.MOV.U32 R15, RZ, RZ, 0x7ff00000 ;  /* 0x7ff00000ff0f7424 */ /* 0x000fcc00078e00ff */
[----:B------:R-:W-:-:S10]  /*0bc0*/  DFMA R14, R12, R14, +INF ;  /* 0x7ff000000c0e742b */ /* 0x000fd4000000000e */
[----:B------:R-:W-:Y:S02]  /*0bd0*/  FSEL R20, R14, RZ, P1 ;  /* 0x000000ff0e147208 */ /* 0x000fe40000800000 */
[----:B------:R-:W-:-:S07]  /*0be0*/  FSEL R21, R15, -QNAN , P1 ;  /* 0xfff000000f157808 */ /* 0x000fce0000800000 */
.L_x_505:
[----:B------:R-:W-:Y:S05]  /*0bf0*/  BSYNC.RECONVERGENT B1 ;  /* 0x0000000000017941 */ /* 0x000fea0003800200 */
.L_x_503:
[----:B------:R-:W-:Y:S01]  /*0c00*/  DADD R6, R6, R20 ;  /* 0x0000000006067229 */ /* 0x000fe20000000014 */
[----:B------:R-:W-:Y:S10]  /*0c10*/  @!P0 BRA `(.L_x_506) ;  /* 0xfffffff400308947 */ /* 0x000ff4000383ffff */
.L_x_499:
[----:B------:R-:W-:Y:S05]  /*0c20*/  BSYNC.RECONVERGENT B0 ;  /* 0x0000000000007941 */ /* 0x000fea0003800200 */
.L_x_498:
[----:B------:R-:W0:Y:S01]  /*0c30*/  S2UR UR5, SR_CgaCtaId ;  /* 0x00000000000579c3 */ /* 0x000e220000008800 */
[----:B------:R-:W-:Y:S01]  /*0c40*/  UMOV UR4, 0x400 ;  /* 0x0000040000047882 */ /* 0x000fe20000000000 */
[C---:B------:R-:W-:Y:S01]  /*0c50*/  ISETP.GT.U32.AND P0, PT, R5.reuse, 0xff, PT ;  /* 0x000000ff0500780c */ /* 0x040fe20003f04070 */
[----:B------:R-:W-:Y:S01]  /*0c60*/  BSSY.RECONVERGENT B0, `(.L_x_507) ;  /* 0x0000030000007945 */ /* 0x000fe20003800200 */
[C---:B------:R-:W-:Y:S02]  /*0c70*/  ISETP.GT.U32.AND P1, PT, R5.reuse, 0x7f, PT ;  /* 0x0000007f0500780c */ /* 0x040fe40003f24070 */
[C---:B------:R-:W-:Y:S02]  /*0c80*/  ISETP.GT.U32.AND P2, PT, R5.reuse, 0x3f, PT ;  /* 0x0000003f0500780c */ /* 0x040fe40003f44070 */
        /* <DEDUP_REMOVED lines=45> */
.L_x_508:
[----:B------:R-:W-:Y:S05]  /*0f60*/  BSYNC.RECONVERGENT B0 ;  /* 0x0000000000007941 */ /* 0x000fea0003800200 */
.L_x_507:
        /* <DEDUP_REMOVED lines=13> */
.L_x_510:
[----:B------:R-:W-:Y:S05]  /*1040*/  BSYNC.RECONVERGENT B0 ;  /* 0x0000000000007941 */ /* 0x000fea0003800200 */
.L_x_509:
        /* <DEDUP_REMOVED lines=16> */
[----:B01----:R-:W0:Y:S01]  /*1150*/  LDC.64 R6, c[0x0][0x388] ;  /* 0x0000e200ff067b82 */ /* 0x003e220000000a00 */
[----:B------:R-:W-:Y:S02]  /*1160*/  LOP3.LUT R3, R2, 0xfffff0, RZ, 0xc0, !PT ;  /* 0x00fffff002037812 */ /* 0x000fe400078ec0ff */
[----:B------:R-:W-:-:S03]  /*1170*/  CS2R R8, SRZ ;  /* 0x0000000000087805 */ /* 0x000fc6000001ff00 */
[----:B------:R-:W-:Y:S02]  /*1180*/  IMAD.MOV R3, RZ, RZ, -R3 ;  /* 0x000000ffff037224 */ /* 0x000fe400078e0a03 */
[----:B0-----:R-:W-:-:S03]  /*1190*/  IMAD.WIDE.U32 R6, R5, 0x8, R6 ;  /* 0x0000000805067825 */ /* 0x001fc600078e0006 */
[----:B------:R-:W-:-:S05]  /*11a0*/  IADD3 R6, P5, PT, R6, 0x8000, RZ ;  /* 0x0000800006067810 */ /* 0x000fca0007fbe0ff */
[----:B------:R-:W-:-:S08]  /*11b0*/  IMAD.X R7, RZ, RZ, R7, P5 ;  /* 0x000000ffff077224 */ /* 0x000fd000028e0607 */
.L_x_515:
        /* <DEDUP_REMOVED lines=38> */
.L_x_514:
[----:B------:R-:W-:Y:S05]  /*1420*/  BSYNC.RECONVERGENT B1 ;  /* 0x0000000000017941 */ /* 0x000fea0003800200 */
.L_x_513:
[----:B------:R-:W-:-:S13]  /*1430*/  ISETP.NE.AND P5, PT, R4, RZ, PT ;  /* 0x000000ff0400720c */ /* 0x000fda0003fa5270 */
        /* <DEDUP_REMOVED lines=25> */
.L_x_517:
[----:B------:R-:W-:Y:S05]  /*15d0*/  BSYNC.RECONVERGENT B1 ;  /* 0x0000000000017941 */ /* 0x000fea0003800200 */
.L_x_516:
        /* <DEDUP_REMOVED lines=17> */
.L_x_519:
[----:B------:R-:W-:Y:S05]  /*16f0*/  BSYNC.RECONVERGENT B1 ;  /* 0x0000000000017941 */ /* 0x000fea0003800200 */
.L_x_518:
[----:B------:R-:W-:Y:S05]  /*1700*/  @!P6 BRA `(.L_x_512) ;  /* 0x000000000038e947 */ /* 0x000fea0003800000 */
[----:B------:R-:W2:Y:S01]  /*1710*/  LDC.64 R2, c[0x0][0x388] ;  /* 0x0000e200ff027b82 */ /* 0x000ea20000000a00 */
[----:B------:R-:W-:Y:S02]  /*1720*/  IMAD.MOV R4, RZ, RZ, -R4 ;  /* 0x000000ffff047224 */ /* 0x000fe400078e0a04 */
[----:B--2---:R-:W-:-:S04]  /*1730*/  IMAD.WIDE.U32 R2, R5, 0x8, R2 ;  /* 0x0000000805027825 */ /* 0x004fc800078e0002 */
[----:B------:R-:W-:Y:S02]  /*1740*/  IMAD.MOV.U32 R5, RZ, RZ, R2 ;  /* 0x000000ffff057224 */ /* 0x000fe400078e0002 */
[----:B01----:R-:W-:-:S07]  /*1750*/  IMAD.MOV.U32 R6, RZ, RZ, R3 ;  /* 0x000000ffff067224 */ /* 0x003fce00078e0003 */
.L_x_520:
        /* <DEDUP_REMOVED lines=9> */
.L_x_512:
[----:B------:R-:W-:Y:S05]  /*17f0*/  BSYNC.RECONVERGENT B0 ;  /* 0x0000000000007941 */ /* 0x000fea0003800200 */
.L_x_511:
        /* <DEDUP_REMOVED lines=34> */
.L_x_522:
[----:B------:R-:W-:Y:S05]  /*1a20*/  BSYNC.RECONVERGENT B0 ;  /* 0x0000000000007941 */ /* 0x000fea0003800200 */
.L_x_521:
[----:B------:R-:W-:Y:S05]  /*1a30*/  @!P4 EXIT ;  /* 0x000000000000c94d */ /* 0x000fea0003800000 */
[----:B---3--:R-:W3:Y:S01]  /*1a40*/  LDS.64 R2, [UR4] ;  /* 0x00000004ff027984 */ /* 0x008ee20008000a00 */
[----:B------:R-:W3:Y:S08]  /*1a50*/  LDC.64 R4, c[0x0][0x388] ;  /* 0x0000e200ff047b82 */ /* 0x000ef00000000a00 */
[----:B01----:R-:W0:Y:S01]  /*1a60*/  LDC.64 R6, c[0x4][RZ] ;  /* 0x01000000ff067b82 */ /* 0x003e220000000a00 */
[----:B---3--:R-:W-:Y:S04]  /*1a70*/  STG.E.64 desc[UR6][R4.64], R2 ;  /* 0x0000000204007986 */ /* 0x008fe8000c101b06 */
[----:B0-----:R-:W-:Y:S01]  /*1a80*/  STG.E desc[UR6][R6.64], RZ ;  /* 0x000000ff06007986 */ /* 0x001fe2000c101906 */
[----:B------:R-:W-:Y:S05]  /*1a90*/  EXIT ;  /* 0x000000000000794d */ /* 0x000fea0003800000 */
.L_x_523:
        /* <DEDUP_REMOVED lines=14> */
.L_x_543:


//--------------------- .nv.shared._Z6reduceILj1ELb0EEvPKdPdii --------------------------
	.section	.nv.shared._Z6reduceILj1ELb0EEvPKdPdii,"aw",@nobits
	.sectionflags	@""
	.align	8
.nv.shared._Z6reduceILj1ELb0EEvPKdPdii:
	.zero		1033


//--------------------- .nv.shared.reserved.0     --------------------------
	.section	.nv.shared.reserved.0,"aw",@nobits
	.weak		__nv_reservedSMEM_offset_0_alias
	.size		__nv_reservedSMEM_offset_0_alias, 0, 64
	.other		__nv_reservedSMEM_offset_0_alias,@"STO_CUDA_RESERVED_SHARED STV_DEFAULT"
__nv_reservedSMEM_offset_0_alias:
	.zero		0
	.zero		64


//--------------------- .nv.global                --------------------------
	.section	.nv.global,"aw",@nobits
	.align	4
.nv.global:
	.type		retirementCount,@object
	.size		retirementCount,(.L_0 - retirementCount)
retirementCount:
	.zero		4
.L_0:


//--------------------- .nv.shared._Z6reduceILj2ELb0EEvPKdPdii --------------------------
	.section	.nv.shared._Z6reduceILj2ELb0EEvPKdPdii,"aw",@nobits
	.sectionflags	@""
	.align	8
.nv.shared._Z6reduceILj2ELb0EEvPKdPdii:
	.zero		1041


//--------------------- .nv.shared._Z6reduceILj4ELb0EEvPKdPdii --------------------------
	.section	.nv.shared._Z6reduceILj4ELb0EEvPKdPdii,"aw",@nobits
	.sectionflags	@""
	.align	8
.nv.shared._Z6reduceILj4ELb0EEvPKdPdii:
	.zero		1057


//--------------------- .nv.shared._Z6reduceILj8ELb0EEvPKdPdii --------------------------
	.section	.nv.shared._Z6reduceILj8ELb0EEvPKdPdii,"aw",@nobits
	.sectionflags	@""
	.align	8
.nv.shared._Z6reduceILj8ELb0EEvPKdPdii:
	.zero		1089


//--------------------- .nv.shared._Z6reduceILj16ELb0EEvPKdPdii --------------------------
	.section	.nv.shared._Z6reduceILj16ELb0EEvPKdPdii,"aw",@nobits
	.sectionflags	@""
	.align	8
.nv.shared._Z6reduceILj16ELb0EEvPKdPdii:
	.zero		1153


//--------------------- .nv.shared._Z6reduceILj32ELb0EEvPKdPdii --------------------------
	.section	.nv.shared._Z6reduceILj32ELb0EEvPKdPdii,"aw",@nobits
	.sectionflags	@""
	.align	8
.nv.shared._Z6reduceILj32ELb0EEvPKdPdii:
	.zero		1281


//--------------------- .nv.shared._Z6reduceILj64ELb0EEvPKdPdii --------------------------
	.section	.nv.shared._Z6reduceILj64ELb0EEvPKdPdii,"aw",@nobits
	.sectionflags	@""
	.align	8
.nv.shared._Z6reduceILj64ELb0EEvPKdPdii:
	.zero		1537


//--------------------- .nv.shared._Z6reduceILj128ELb0EEvPKdPdii --------------------------
	.section	.nv.shared._Z6reduceILj128ELb0EEvPKdPdii,"aw",@nobits
	.sectionflags	@""
	.align	8
.nv.shared._Z6reduceILj128ELb0EEvPKdPdii:
	.zero		2049


//--------------------- .nv.shared._Z6reduceILj256ELb0EEvPKdPdii --------------------------
	.section	.nv.shared._Z6reduceILj256ELb0EEvPKdPdii,"aw",@nobits
	.sectionflags	@""
	.align	8
.nv.shared._Z6reduceILj256ELb0EEvPKdPdii:
	.zero		3073


//--------------------- .nv.shared._Z6reduceILj512ELb0EEvPKdPdii --------------------------
	.section	.nv.shared._Z6reduceILj512ELb0EEvPKdPdii,"aw",@nobits
	.sectionflags	@""
	.align	8
.nv.shared._Z6reduceILj512ELb0EEvPKdPdii:
	.zero		5121


//--------------------- .nv.shared._Z6reduceILj1ELb1EEvPKdPdii --------------------------
	.section	.nv.shared._Z6reduceILj1ELb1EEvPKdPdii,"aw",@nobits
	.sectionflags	@""
	.align	8
.nv.shared._Z6reduceILj1ELb1EEvPKdPdii:
	.zero		1033


//--------------------- .nv.shared._Z6reduceILj2ELb1EEvPKdPdii --------------------------
	.section	.nv.shared._Z6reduceILj2ELb1EEvPKdPdii,"aw",@nobits
	.sectionflags	@""
	.align	8
.nv.shared._Z6reduceILj2ELb1EEvPKdPdii:
	.zero		1041


//--------------------- .nv.shared._Z6reduceILj4ELb1EEvPKdPdii --------------------------
	.section	.nv.shared._Z6reduceILj4ELb1EEvPKdPdii,"aw",@nobits
	.sectionflags	@""
	.align	8
.nv.shared._Z6reduceILj4ELb1EEvPKdPdii:
	.zero		1057


//--------------------- .nv.shared._Z6reduceILj8ELb1EEvPKdPdii --------------------------
	.section	.nv.shared._Z6reduceILj8ELb1EEvPKdPdii,"aw",@nobits
	.sectionflags	@""
	.align	8
.nv.shared._Z6reduceILj8ELb1EEvPKdPdii:
	.zero		1089


//--------------------- .nv.shared._Z6reduceILj16ELb1EEvPKdPdii --------------------------
	.section	.nv.shared._Z6reduceILj16ELb1EEvPKdPdii,"aw",@nobits
	.sectionflags	@""
	.align	8
.nv.shared._Z6reduceILj16ELb1EEvPKdPdii:
	.zero		1153


//--------------------- .nv.shared._Z6reduceILj32ELb1EEvPKdPdii --------------------------
	.section	.nv.shared._Z6reduceILj32ELb1EEvPKdPdii,"aw",@nobits
	.sectionflags	@""
	.align	8
.nv.shared._Z6reduceILj32ELb1EEvPKdPdii:
	.zero		1281


//--------------------- .nv.shared._Z6reduceILj64ELb1EEvPKdPdii --------------------------
	.section	.nv.shared._Z6reduceILj64ELb1EEvPKdPdii,"aw",@nobits
	.sectionflags	@""
	.align	8
.nv.shared._Z6reduceILj64ELb1EEvPKdPdii:
	.zero		1537


//--------------------- .nv.shared._Z6reduceILj128ELb1EEvPKdPdii --------------------------
	.section	.nv.shared._Z6reduceILj128ELb1EEvPKdPdii,"aw",@nobits
	.sectionflags	@""
	.align	8
.nv.shared._Z6reduceILj128ELb1EEvPKdPdii:
	.zero		2049


//--------------------- .nv.shared._Z6reduceILj256ELb1EEvPKdPdii --------------------------
	.section	.nv.shared._Z6reduceILj256ELb1EEvPKdPdii,"aw",@nobits
	.sectionflags	@""
	.align	8
.nv.shared._Z6reduceILj256ELb1EEvPKdPdii:
	.zero		3073


//--------------------- .nv.shared._Z6reduceILj512ELb1EEvPKdPdii --------------------------
	.section	.nv.shared._Z6reduceILj512ELb1EEvPKdPdii,"aw",@nobits
	.sectionflags	@""
	.align	8
.nv.shared._Z6reduceILj512ELb1EEvPKdPdii:
	.zero		5121


//--------------------- .nv.constant0._Z6reduceILj1ELb0EEvPKdPdii --------------------------
	.section	.nv.constant0._Z6reduceILj1ELb0EEvPKdPdii,"a",@progbits
	.sectionflags	@""
	.align	4
.nv.constant0._Z6reduceILj1ELb0EEvPKdPdii:
	.zero		920


//--------------------- .nv.constant0._Z6reduceILj2ELb0EEvPKdPdii --------------------------
	.section	.nv.constant0._Z6reduceILj2ELb0EEvPKdPdii,"a",@progbits
	.sectionflags	@""
	.align	4
.nv.constant0._Z6reduceILj2ELb0EEvPKdPdii:
	.zero		920


//--------------------- .nv.constant0._Z6reduceILj4ELb0EEvPKdPdii --------------------------
	.section	.nv.constant0._Z6reduceILj4ELb0EEvPKdPdii,"a",@progbits
	.sectionflags	@""
	.align	4
.nv.constant0._Z6reduceILj4ELb0EEvPKdPdii:
	.zero		920


//--------------------- .nv.constant0._Z6reduceILj8ELb0EEvPKdPdii --------------------------
	.section	.nv.constant0._Z6reduceILj8ELb0EEvPKdPdii,"a",@progbits
	.sectionflags	@""
	.align	4
.nv.constant0._Z6reduceILj8ELb0EEvPKdPdii:
	.zero		920


//--------------------- .nv.constant0._Z6reduceILj16ELb0EEvPKdPdii --------------------------
	.section	.nv.constant0._Z6reduceILj16ELb0EEvPKdPdii,"a",@progbits
	.sectionflags	@""
	.align	4
.nv.constant0._Z6reduceILj16ELb0EEvPKdPdii:
	.zero		920


//--------------------- .nv.constant0._Z6reduceILj32ELb0EEvPKdPdii --------------------------
	.section	.nv.constant0._Z6reduceILj32ELb0EEvPKdPdii,"a",@progbits
	.sectionflags	@""
	.align	4
.nv.constant0._Z6reduceILj32ELb0EEvPKdPdii:
	.zero		920


//--------------------- .nv.constant0._Z6reduceILj64ELb0EEvPKdPdii --------------------------
	.section	.nv.constant0._Z6reduceILj64ELb0EEvPKdPdii,"a",@progbits
	.sectionflags	@""
	.align	4
.nv.constant0._Z6reduceILj64ELb0EEvPKdPdii:
	.zero		920


//--------------------- .nv.constant0._Z6reduceILj128ELb0EEvPKdPdii --------------------------
	.section	.nv.constant0._Z6reduceILj128ELb0EEvPKdPdii,"a",@progbits
	.sectionflags	@""
	.align	4
.nv.constant0._Z6reduceILj128ELb0EEvPKdPdii:
	.zero		920


//--------------------- .nv.constant0._Z6reduceILj256ELb0EEvPKdPdii --------------------------
	.section	.nv.constant0._Z6reduceILj256ELb0EEvPKdPdii,"a",@progbits
	.sectionflags	@""
	.align	4
.nv.constant0._Z6reduceILj256ELb0EEvPKdPdii:
	.zero		920


//--------------------- .nv.constant0._Z6reduceILj512ELb0EEvPKdPdii --------------------------
	.section	.nv.constant0._Z6reduceILj512ELb0EEvPKdPdii,"a",@progbits
	.sectionflags	@""
	.align	4
.nv.constant0._Z6reduceILj512ELb0EEvPKdPdii:
	.zero		920


//--------------------- .nv.constant0._Z6reduceILj1ELb1EEvPKdPdii --------------------------
	.section	.nv.constant0._Z6reduceILj1ELb1EEvPKdPdii,"a",@progbits
	.sectionflags	@""
	.align	4
.nv.constant0._Z6reduceILj1ELb1EEvPKdPdii:
	.zero		920


//--------------------- .nv.constant0._Z6reduceILj2ELb1EEvPKdPdii --------------------------
	.section	.nv.constant0._Z6reduceILj2ELb1EEvPKdPdii,"a",@progbits
	.sectionflags	@""
	.align	4
.nv.constant0._Z6reduceILj2ELb1EEvPKdPdii:
	.zero		920


//--------------------- .nv.constant0._Z6reduceILj4ELb1EEvPKdPdii --------------------------
	.section	.nv.constant0._Z6reduceILj4ELb1EEvPKdPdii,"a",@progbits
	.sectionflags	@""
	.align	4
.nv.constant0._Z6reduceILj4ELb1EEvPKdPdii:
	.zero		920


//--------------------- .nv.constant0._Z6reduceILj8ELb1EEvPKdPdii --------------------------
	.section	.nv.constant0._Z6reduceILj8ELb1EEvPKdPdii,"a",@progbits
	.sectionflags	@""
	.align	4
.nv.constant0._Z6reduceILj8ELb1EEvPKdPdii:
	.zero		920


//--------------------- .nv.constant0._Z6reduceILj16ELb1EEvPKdPdii --------------------------
	.section	.nv.constant0._Z6reduceILj16ELb1EEvPKdPdii,"a",@progbits
	.sectionflags	@""
	.align	4
.nv.constant0._Z6reduceILj16ELb1EEvPKdPdii:
	.zero		920


//--------------------- .nv.constant0._Z6reduceILj32ELb1EEvPKdPdii --------------------------
	.section	.nv.constant0._Z6reduceILj32ELb1EEvPKdPdii,"a",@progbits
	.sectionflags	@""
	.align	4
.nv.constant0._Z6reduceILj32ELb1EEvPKdPdii:
	.zero		920


//--------------------- .nv.constant0._Z6reduceILj64ELb1EEvPKdPdii --------------------------
	.section	.nv.constant0._Z6reduceILj64ELb1EEvPKdPdii,"a",@progbits
	.sectionflags	@""
	.align	4
.nv.constant0._Z6reduceILj64ELb1EEvPKdPdii:
	.zero		920


//--------------------- .nv.constant0._Z6reduceILj128ELb1EEvPKdPdii --------------------------
	.section	.nv.constant0._Z6reduceILj128ELb1EEvPKdPdii,"a",@progbits
	.sectionflags	@""
	.align	4
.nv.constant0._Z6reduceILj128ELb1EEvPKdPdii:
	.zero		920


//--------------------- .nv.constant0._Z6reduceILj256ELb1EEvPKdPdii --------------------------
	.section	.nv.constant0._Z6reduceILj256ELb1EEvPKdPdii,"a",@progbits
	.sectionflags	@""
	.align	4
.nv.constant0._Z6reduceILj256ELb1EEvPKdPdii:
	.zero		920


//--------------------- .nv.constant0._Z6reduceILj512ELb1EEvPKdPdii --------------------------
	.section	.nv.constant0._Z6reduceILj512ELb1EEvPKdPdii,"a",@progbits
	.sectionflags	@""
	.align	4
.nv.constant0._Z6reduceILj512ELb1EEvPKdPdii:
	.zero		920


//--------------------- SYMBOLS --------------------------

	.type		.nv.reservedSmem.offset0,@object
	.size		.nv.reservedSmem.offset0,0x4
	.type		.nv.reservedSmem.cap,@object
	.size		.nv.reservedSmem.cap,0x4
